	.target	sm_90a

	.elftype	@"ET_EXEC"


//--------------------- .note.nv.tkinfo           --------------------------
	.section	.note.nv.tkinfo,"",@"SHT_NOTE"
	.sectionflags	@"SHF_NOTE_NV_TKINFO"
	.tkinfo
        /*0018*/ 	.word	0x00000002
        /*0030*/ 	.string	""
        /*0030*/ 	.string	"ptxas"
        /*0030*/ 	.string	"Cuda compilation tools, release 13.0, V13.0.88"
        /*0030*/ 	.string	"Build cuda_13.0.r13.0/compiler.36424714_0"
        /*0030*/ 	.string	"-arch sm_90a -m 64 "



//--------------------- .note.nv.cuinfo           --------------------------
	.section	.note.nv.cuinfo,"",@"SHT_NOTE"
	.sectionflags	@"SHF_NOTE_NV_CUINFO"
        /*0018*/ 	.short	0x0002
        /*001a*/ 	.short	0x005a
        /*001c*/ 	.short	0x0082
	.zero		2


//--------------------- .nv.info                  --------------------------
	.section	.nv.info,"",@"SHT_CUDA_INFO"
	.align	4


	//----- nvinfo : EIATTR_REGCOUNT
	.align		4
        /*0000*/ 	.byte	0x04, 0x2f
        /*0002*/ 	.short	(.L_15 - .L_14)
	.align		4
.L_14:
        /*0004*/ 	.word	index@(_ZN7cutlass13device_kernelINS_4gemm6kernel13GemmUniversalINS1_17GroupProblemShapeIN4cute5tupleIJiiiEEEEENS1_10collective13CollectiveMmaINS1_39MainloopSm90ArrayTmaGmmaWarpSpecializedILi3ENS6_IJNS5_1CILi2EEENSC_ILi1EEESE_EEENS1_43KernelPtrArrayTmaWarpSpecializedCooperativeEEENS6_IJNSC_ILi256EEESI_NSC_ILi64EEEEEENS_6half_tEPNS6_IJlSE_NSC_ILi0EEEEEESL_SO_NS5_8TiledMMAINS5_8MMA_AtomIJNS5_4SM904GMMA26MMA_64x256x16_F32F16F16_SSILNSS_5MajorE0ELSU_0ELNSS_7ScaleInE1ELSV_1EEEEEENS5_6LayoutISF_NS6_IJSE_SM_SM_EEEEENS6_IJNS5_10UnderscoreES11_S11_EEEEENS5_13SM90_TMA_LOADENS5_14ComposedLayoutINS5_7SwizzleILi3ELi4ELi3EEENS5_18smem_ptr_flag_bitsILi16EEENSY_INS6_IJNSC_ILi8EEESJ_EEENS6_IJSJ_SE_EEEEEEEvNS5_8identityENS5_23SM90_TMA_LOAD_MULTICASTES1E_vS1F_EENS_8epilogue10collective18CollectiveEpilogueINS1I_30Sm90PtrArrayTmaWarpSpecializedILi4ELi2ELi16ELb1ELb0ELi2EEEJSK_NS6_IJNSC_ILi128EEENSC_ILi32EEEEEESL_PNS6_IJSE_lSM_EEESL_S1R_NS1I_6fusion15FusionCallbacksIS1M_NS1S_17LinearCombinationISL_fSL_fLNS_15FloatRoundStyleE2EEESK_S1P_JEEES14_NS15_IS17_S19_NSY_INS6_IJSJ_S1A_EEENS6_IJSE_SJ_EEEEEEENS5_17SM75_U16x8_LDSM_TENS5_14SM90_TMA_STOREES21_NS5_17SM90_U16x8_STSM_TENS5_9Copy_AtomIJNS5_17SM90_U32x4_STSM_NESL_EEEvEEEvvEEEEvNT_6ParamsE)
        /*0008*/ 	.word	0x000000a8


	//----- nvinfo : EIATTR_FRAME_SIZE
	.align		4
.L_15:
        /*000c*/ 	.byte	0x04, 0x11
        /*000e*/ 	.short	(.L_17 - .L_16)
	.align		4
.L_16:
        /*0010*/ 	.word	index@($__internal_0_$__cuda_sm20_div_u64)
        /*0014*/ 	.word	0x00000800


	//----- nvinfo : EIATTR_FRAME_SIZE
	.align		4
.L_17:
        /*0018*/ 	.byte	0x04, 0x11
        /*001a*/ 	.short	(.L_19 - .L_18)
	.align		4
.L_18:
        /*001c*/ 	.word	index@(_ZN7cutlass13device_kernelINS_4gemm6kernel13GemmUniversalINS1_17GroupProblemShapeIN4cute5tupleIJiiiEEEEENS1_10collective13CollectiveMmaINS1_39MainloopSm90ArrayTmaGmmaWarpSpecializedILi3ENS6_IJNS5_1CILi2EEENSC_ILi1EEESE_EEENS1_43KernelPtrArrayTmaWarpSpecializedCooperativeEEENS6_IJNSC_ILi256EEESI_NSC_ILi64EEEEEENS_6half_tEPNS6_IJlSE_NSC_ILi0EEEEEESL_SO_NS5_8TiledMMAINS5_8MMA_AtomIJNS5_4SM904GMMA26MMA_64x256x16_F32F16F16_SSILNSS_5MajorE0ELSU_0ELNSS_7ScaleInE1ELSV_1EEEEEENS5_6LayoutISF_NS6_IJSE_SM_SM_EEEEENS6_IJNS5_10UnderscoreES11_S11_EEEEENS5_13SM90_TMA_LOADENS5_14ComposedLayoutINS5_7SwizzleILi3ELi4ELi3EEENS5_18smem_ptr_flag_bitsILi16EEENSY_INS6_IJNSC_ILi8EEESJ_EEENS6_IJSJ_SE_EEEEEEEvNS5_8identityENS5_23SM90_TMA_LOAD_MULTICASTES1E_vS1F_EENS_8epilogue10collective18CollectiveEpilogueINS1I_30Sm90PtrArrayTmaWarpSpecializedILi4ELi2ELi16ELb1ELb0ELi2EEEJSK_NS6_IJNSC_ILi128EEENSC_ILi32EEEEEESL_PNS6_IJSE_lSM_EEESL_S1R_NS1I_6fusion15FusionCallbacksIS1M_NS1S_17LinearCombinationISL_fSL_fLNS_15FloatRoundStyleE2EEESK_S1P_JEEES14_NS15_IS17_S19_NSY_INS6_IJSJ_S1A_EEENS6_IJSE_SJ_EEEEEEENS5_17SM75_U16x8_LDSM_TENS5_14SM90_TMA_STOREES21_NS5_17SM90_U16x8_STSM_TENS5_9Copy_AtomIJNS5_17SM90_U32x4_STSM_NESL_EEEvEEEvvEEEEvNT_6ParamsE)
        /*0020*/ 	.word	0x00000800


	//----- nvinfo : EIATTR_MIN_STACK_SIZE
	.align		4
.L_19:
        /*0024*/ 	.byte	0x04, 0x12
        /*0026*/ 	.short	(.L_21 - .L_20)
	.align		4
.L_20:
        /*0028*/ 	.word	index@(_ZN7cutlass13device_kernelINS_4gemm6kernel13GemmUniversalINS1_17GroupProblemShapeIN4cute5tupleIJiiiEEEEENS1_10collective13CollectiveMmaINS1_39MainloopSm90ArrayTmaGmmaWarpSpecializedILi3ENS6_IJNS5_1CILi2EEENSC_ILi1EEESE_EEENS1_43KernelPtrArrayTmaWarpSpecializedCooperativeEEENS6_IJNSC_ILi256EEESI_NSC_ILi64EEEEEENS_6half_tEPNS6_IJlSE_NSC_ILi0EEEEEESL_SO_NS5_8TiledMMAINS5_8MMA_AtomIJNS5_4SM904GMMA26MMA_64x256x16_F32F16F16_SSILNSS_5MajorE0ELSU_0ELNSS_7ScaleInE1ELSV_1EEEEEENS5_6LayoutISF_NS6_IJSE_SM_SM_EEEEENS6_IJNS5_10UnderscoreES11_S11_EEEEENS5_13SM90_TMA_LOADENS5_14ComposedLayoutINS5_7SwizzleILi3ELi4ELi3EEENS5_18smem_ptr_flag_bitsILi16EEENSY_INS6_IJNSC_ILi8EEESJ_EEENS6_IJSJ_SE_EEEEEEEvNS5_8identityENS5_23SM90_TMA_LOAD_MULTICASTES1E_vS1F_EENS_8epilogue10collective18CollectiveEpilogueINS1I_30Sm90PtrArrayTmaWarpSpecializedILi4ELi2ELi16ELb1ELb0ELi2EEEJSK_NS6_IJNSC_ILi128EEENSC_ILi32EEEEEESL_PNS6_IJSE_lSM_EEESL_S1R_NS1I_6fusion15FusionCallbacksIS1M_NS1S_17LinearCombinationISL_fSL_fLNS_15FloatRoundStyleE2EEESK_S1P_JEEES14_NS15_IS17_S19_NSY_INS6_IJSJ_S1A_EEENS6_IJSE_SJ_EEEEEEENS5_17SM75_U16x8_LDSM_TENS5_14SM90_TMA_STOREES21_NS5_17SM90_U16x8_STSM_TENS5_9Copy_AtomIJNS5_17SM90_U32x4_STSM_NESL_EEEvEEEvvEEEEvNT_6ParamsE)
        /*002c*/ 	.word	0x00000800
.L_21:


//--------------------- .nv.compat                --------------------------
	.section	.nv.compat,"",@"SHT_CUDA_COMPAT_INFO"
	.align	4
        /*0000*/ 	.byte	0x02, 0x09, 0x01, 0x00, 0x02, 0x02, 0x04, 0x00, 0x02, 0x05, 0x05, 0x00, 0x03, 0x07, 0x01, 0x01
        /*0010*/ 	.byte	0x02, 0x03, 0x03, 0x00, 0x02, 0x06, 0x01, 0x00, 0x04, 0x0b, 0x08, 0x00, 0x00, 0x00, 0x00, 0x00
        /*0020*/ 	.byte	0x00, 0x00, 0x00, 0x00


//--------------------- .nv.info._ZN7cutlass13device_kernelINS_4gemm6kernel13GemmUniversalINS1_17GroupProblemShapeIN4cute5tupleIJiiiEEEEENS1_10collective13CollectiveMmaINS1_39MainloopSm90ArrayTmaGmmaWarpSpecializedILi3ENS6_IJNS5_1CILi2EEENSC_ILi1EEESE_EEENS1_43KernelPtrArrayTmaWarpSpecializedCooperativeEEENS6_IJNSC_ILi256EEESI_NSC_ILi64EEEEEENS_6half_tEPNS6_IJlSE_NSC_ILi0EEEEEESL_SO_NS5_8TiledMMAINS5_8MMA_AtomIJNS5_4SM904GMMA26MMA_64x256x16_F32F16F16_SSILNSS_5MajorE0ELSU_0ELNSS_7ScaleInE1ELSV_1EEEEEENS5_6LayoutISF_NS6_IJSE_SM_SM_EEEEENS6_IJNS5_10UnderscoreES11_S11_EEEEENS5_13SM90_TMA_LOADENS5_14ComposedLayoutINS5_7SwizzleILi3ELi4ELi3EEENS5_18smem_ptr_flag_bitsILi16EEENSY_INS6_IJNSC_ILi8EEESJ_EEENS6_IJSJ_SE_EEEEEEEvNS5_8identityENS5_23SM90_TMA_LOAD_MULTICASTES1E_vS1F_EENS_8epilogue10collective18CollectiveEpilogueINS1I_30Sm90PtrArrayTmaWarpSpecializedILi4ELi2ELi16ELb1ELb0ELi2EEEJSK_NS6_IJNSC_ILi128EEENSC_ILi32EEEEEESL_PNS6_IJSE_lSM_EEESL_S1R_NS1I_6fusion15FusionCallbacksIS1M_NS1S_17LinearCombinationISL_fSL_fLNS_15FloatRoundStyleE2EEESK_S1P_JEEES14_NS15_IS17_S19_NSY_INS6_IJSJ_S1A_EEENS6_IJSE_SJ_EEEEEEENS5_17SM75_U16x8_LDSM_TENS5_14SM90_TMA_STOREES21_NS5_17SM90_U16x8_STSM_TENS5_9Copy_AtomIJNS5_17SM90_U32x4_STSM_NESL_EEEvEEEvvEEEEvNT_6ParamsE --------------------------
	.section	.nv.info._ZN7cutlass13device_kernelINS_4gemm6kernel13GemmUniversalINS1_17GroupProblemShapeIN4cute5tupleIJiiiEEEEENS1_10collective13CollectiveMmaINS1_39MainloopSm90ArrayTmaGmmaWarpSpecializedILi3ENS6_IJNS5_1CILi2EEENSC_ILi1EEESE_EEENS1_43KernelPtrArrayTmaWarpSpecializedCooperativeEEENS6_IJNSC_ILi256EEESI_NSC_ILi64EEEEEENS_6half_tEPNS6_IJlSE_NSC_ILi0EEEEEESL_SO_NS5_8TiledMMAINS5_8MMA_AtomIJNS5_4SM904GMMA26MMA_64x256x16_F32F16F16_SSILNSS_5MajorE0ELSU_0ELNSS_7ScaleInE1ELSV_1EEEEEENS5_6LayoutISF_NS6_IJSE_SM_SM_EEEEENS6_IJNS5_10UnderscoreES11_S11_EEEEENS5_13SM90_TMA_LOADENS5_14ComposedLayoutINS5_7SwizzleILi3ELi4ELi3EEENS5_18smem_ptr_flag_bitsILi16EEENSY_INS6_IJNSC_ILi8EEESJ_EEENS6_IJSJ_SE_EEEEEEEvNS5_8identityENS5_23SM90_TMA_LOAD_MULTICASTES1E_vS1F_EENS_8epilogue10collective18CollectiveEpilogueINS1I_30Sm90PtrArrayTmaWarpSpecializedILi4ELi2ELi16ELb1ELb0ELi2EEEJSK_NS6_IJNSC_ILi128EEENSC_ILi32EEEEEESL_PNS6_IJSE_lSM_EEESL_S1R_NS1I_6fusion15FusionCallbacksIS1M_NS1S_17LinearCombinationISL_fSL_fLNS_15FloatRoundStyleE2EEESK_S1P_JEEES14_NS15_IS17_S19_NSY_INS6_IJSJ_S1A_EEENS6_IJSE_SJ_EEEEEEENS5_17SM75_U16x8_LDSM_TENS5_14SM90_TMA_STOREES21_NS5_17SM90_U16x8_STSM_TENS5_9Copy_AtomIJNS5_17SM90_U32x4_STSM_NESL_EEEvEEEvvEEEEvNT_6ParamsE,"",@"SHT_CUDA_INFO"
	.sectionflags	@""
	.align	4


	//----- nvinfo : EIATTR_CUDA_API_VERSION
	.align		4
        /*0000*/ 	.byte	0x04, 0x37
        /*0002*/ 	.short	(.L_23 - .L_22)
.L_22:
        /*0004*/ 	.word	0x00000082


	//----- nvinfo : EIATTR_KPARAM_INFO
	.align		4
.L_23:
        /*0008*/ 	.byte	0x04, 0x17
        /*000a*/ 	.short	(.L_25 - .L_24)
.L_24:
        /*000c*/ 	.word	0x00000000
        /*0010*/ 	.short	0x0000
        /*0012*/ 	.short	0x0070
        /*0014*/ 	.byte	0x00, 0xf0, 0x01, 0x1c


	//----- nvinfo : EIATTR_SPARSE_MMA_MASK
	.align		4
.L_25:
        /*0018*/ 	.byte	0x03, 0x50
        /*001a*/ 	.short	0x0000


	//----- nvinfo : EIATTR_MAXREG_COUNT
	.align		4
        /*001c*/ 	.byte	0x03, 0x1b
        /*001e*/ 	.short	0x00a8


	//----- nvinfo : EIATTR_NUM_BARRIERS
	.align		4
        /*0020*/ 	.byte	0x02, 0x4c
        /*0022*/ 	.byte	0x02
	.zero		1


	//----- nvinfo : EIATTR_EXTERNS
	.align		4
        /*0024*/ 	.byte	0x04, 0x0f
        /*0026*/ 	.short	(.L_27 - .L_26)


	//   ....[0]....
	.align		4
.L_26:
        /*0028*/ 	.word	index@(__assertfail)


	//----- nvinfo : EIATTR_ANNOTATIONS
	.align		4
.L_27:
        /*002c*/ 	.byte	0x04, 0x55
        /*002e*/ 	.short	(.L_29 - .L_28)


	//   ....[0]....
.L_28:
        /*0030*/ 	.word	0x00000001
        /*0034*/ 	.byte	0x40, 0x3a, 0x00, 0x00, 0x01, 0x00, 0x00, 0x00, 0x80, 0x3a, 0x00, 0x00, 0x01, 0x00, 0x00, 0x00
        /* <DEDUP_REMOVED lines=790> */
        /*31a4*/ 	.byte	0x00, 0x6c, 0x01, 0x00, 0x01, 0x00, 0x00, 0x00, 0x50, 0x6c, 0x01, 0x00


	//----- nvinfo : EIATTR_MERCURY_ISA_VERSION
	.align		4
.L_29:
        /*31b0*/ 	.byte	0x03, 0x5f
        /*31b2*/ 	.short	0x0101


	//----- nvinfo : EIATTR_INT_WARP_WIDE_INSTR_OFFSETS
	.align		4
        /*31b4*/ 	.byte	0x04, 0x31
        /*31b6*/ 	.short	(.L_31 - .L_30)


	//   ....[0]....
.L_30:
        /*31b8*/ 	.word	0x000012c0


	//   ....[1]....
        /*31bc*/ 	.word	0x000012e0


	//   ....[2]....
        /*31c0*/ 	.word	0x00001410


	//----- nvinfo : EIATTR_COOP_GROUP_MASK_REGIDS
	.align		4
.L_31:
        /*31c4*/ 	.byte	0x04, 0x29
        /*31c6*/ 	.short	(.L_33 - .L_32)


	//   ....[0]....
.L_32:
        /*31c8*/ 	.word	0xffffffff


	//   ....[1]....
        /*31cc*/ 	.word	0xffffffff


	//   ....[2]....
        /*31d0*/ 	.word	0xffffffff


	//   ....[3]....
        /*31d4*/ 	.word	0xffffffff


	//   ....[4]....
        /*31d8*/ 	.word	0xffffffff


	//   ....[5]....
        /*31dc*/ 	.word	0xffffffff


	//   ....[6]....
        /*31e0*/ 	.word	0xffffffff


	//   ....[7]....
        /*31e4*/ 	.word	0xffffffff


	//   ....[8]....
        /*31e8*/ 	.word	0xffffffff


	//   ....[9]....
        /*31ec*/ 	.word	0xffffffff


	//   ....[10]....
        /*31f0*/ 	.word	0xffffffff


	//   ....[11]....
        /*31f4*/ 	.word	0xffffffff


	//   ....[12]....
        /*31f8*/ 	.word	0xffffffff


	//   ....[13]....
        /*31fc*/ 	.word	0xffffffff


	//   ....[14]....
        /*3200*/ 	.word	0xffffffff


	//   ....[15]....
        /*3204*/ 	.word	0xffffffff


	//   ....[16]....
        /*3208*/ 	.word	0xffffffff


	//   ....[17]....
        /*320c*/ 	.word	0xffffffff


	//   ....[18]....
        /*3210*/ 	.word	0xffffffff


	//   ....[19]....
        /*3214*/ 	.word	0xffffffff


	//   ....[20]....
        /*3218*/ 	.word	0xffffffff


	//   ....[21]....
        /*321c*/ 	.word	0xffffffff


	//   ....[22]....
        /*3220*/ 	.word	0xffffffff


	//   ....[23]....
        /*3224*/ 	.word	0xffffffff


	//   ....[24]....
        /*3228*/ 	.word	0xffffffff


	//   ....[25]....
        /*322c*/ 	.word	0xffffffff


	//   ....[26]....
        /*3230*/ 	.word	0xffffffff


	//   ....[27]....
        /*3234*/ 	.word	0xffffffff


	//   ....[28]....
        /*3238*/ 	.word	0xffffffff


	//   ....[29]....
        /*323c*/ 	.word	0xffffffff


	//   ....[30]....
        /*3240*/ 	.word	0xffffffff


	//   ....[31]....
        /*3244*/ 	.word	0xffffffff


	//   ....[32]....
        /*3248*/ 	.word	0xffffffff


	//   ....[33]....
        /*324c*/ 	.word	0xffffffff


	//   ....[34]....
        /*3250*/ 	.word	0xffffffff


	//   ....[35]....
        /*3254*/ 	.word	0xffffffff


	//   ....[36]....
        /*3258*/ 	.word	0xffffffff


	//   ....[37]....
        /*325c*/ 	.word	0xffffffff


	//   ....[38]....
        /*3260*/ 	.word	0xffffffff


	//   ....[39]....
        /*3264*/ 	.word	0xffffffff


	//   ....[40]....
        /*3268*/ 	.word	0xffffffff


	//   ....[41]....
        /*326c*/ 	.word	0xffffffff


	//   ....[42]....
        /*3270*/ 	.word	0xffffffff


	//   ....[43]....
        /*3274*/ 	.word	0xffffffff


	//   ....[44]....
        /*3278*/ 	.word	0xffffffff


	//   ....[45]....
        /*327c*/ 	.word	0xffffffff


	//   ....[46]....
        /*3280*/ 	.word	0xffffffff


	//   ....[47]....
        /*3284*/ 	.word	0xffffffff


	//   ....[48]....
        /*3288*/ 	.word	0xffffffff


	//   ....[49]....
        /*328c*/ 	.word	0xffffffff


	//   ....[50]....
        /*3290*/ 	.word	0xffffffff


	//   ....[51]....
        /*3294*/ 	.word	0xffffffff


	//   ....[52]....
        /*3298*/ 	.word	0xffffffff


	//   ....[53]....
        /*329c*/ 	.word	0xffffffff


	//   ....[54]....
        /*32a0*/ 	.word	0xffffffff


	//   ....[55]....
        /*32a4*/ 	.word	0xffffffff


	//   ....[56]....
        /*32a8*/ 	.word	0xffffffff


	//   ....[57]....
        /*32ac*/ 	.word	0xffffffff


	//   ....[58]....
        /*32b0*/ 	.word	0xffffffff


	//   ....[59]....
        /*32b4*/ 	.word	0xffffffff


	//   ....[60]....
        /*32b8*/ 	.word	0xffffffff


	//   ....[61]....
        /*32bc*/ 	.word	0xffffffff


	//   ....[62]....
        /*32c0*/ 	.word	0xffffffff


	//   ....[63]....
        /*32c4*/ 	.word	0xffffffff


	//   ....[64]....
        /*32c8*/ 	.word	0xffffffff


	//   ....[65]....
        /*32cc*/ 	.word	0xffffffff


	//   ....[66]....
        /*32d0*/ 	.word	0xffffffff


	//   ....[67]....
        /*32d4*/ 	.word	0xffffffff


	//   ....[68]....
        /*32d8*/ 	.word	0xffffffff


	//   ....[69]....
        /*32dc*/ 	.word	0xffffffff


	//   ....[70]....
        /*32e0*/ 	.word	0xffffffff


	//   ....[71]....
        /*32e4*/ 	.word	0xffffffff


	//   ....[72]....
        /*32e8*/ 	.word	0xffffffff


	//   ....[73]....
        /*32ec*/ 	.word	0xffffffff


	//   ....[74]....
        /*32f0*/ 	.word	0xffffffff


	//   ....[75]....
        /*32f4*/ 	.word	0xffffffff


	//   ....[76]....
        /*32f8*/ 	.word	0xffffffff


	//   ....[77]....
        /*32fc*/ 	.word	0xffffffff


	//   ....[78]....
        /*3300*/ 	.word	0xffffffff


	//   ....[79]....
        /*3304*/ 	.word	0x0500000f


	//----- nvinfo : EIATTR_COOP_GROUP_INSTR_OFFSETS
	.align		4
.L_33:
        /*3308*/ 	.byte	0x04, 0x28
        /*330a*/ 	.short	(.L_35 - .L_34)


	//   ....[0]....
.L_34:
        /*330c*/ 	.word	0x00000850


	//   ....[1]....
        /*3310*/ 	.word	0x000008a0


	//   ....[2]....
        /*3314*/ 	.word	0x00000d30


	//   ....[3]....
        /*3318*/ 	.word	0x00000f10


	//   ....[4]....
        /*331c*/ 	.word	0x00001180


	//   ....[5]....
        /*3320*/ 	.word	0x00001530


	//   ....[6]....
        /*3324*/ 	.word	0x00001c90


	//   ....[7]....
        /*3328*/ 	.word	0x00001cc0


	//   ....[8]....
        /*332c*/ 	.word	0x00001d40


	//   ....[9]....
        /*3330*/ 	.word	0x00001d50


	//   ....[10]....
        /*3334*/ 	.word	0x00001d90


	//   ....[11]....
        /*3338*/ 	.word	0x00001db0


	//   ....[12]....
        /*333c*/ 	.word	0x00001df0


	//   ....[13]....
        /*3340*/ 	.word	0x00001e10


	//   ....[14]....
        /*3344*/ 	.word	0x00001e50


	//   ....[15]....
        /*3348*/ 	.word	0x00001e70


	//   ....[16]....
        /*334c*/ 	.word	0x00001ee0


	//   ....[17]....
        /*3350*/ 	.word	0x00002000


	//   ....[18]....
        /*3354*/ 	.word	0x00002080


	//   ....[19]....
        /*3358*/ 	.word	0x00002660


	//   ....[20]....
        /*335c*/ 	.word	0x00002670


	//   ....[21]....
        /*3360*/ 	.word	0x000026c0


	//   ....[22]....
        /*3364*/ 	.word	0x000026d0


	//   ....[23]....
        /*3368*/ 	.word	0x00002720


	//   ....[24]....
        /*336c*/ 	.word	0x00002730


	//   ....[25]....
        /*3370*/ 	.word	0x00002780


	//   ....[26]....
        /*3374*/ 	.word	0x00002790


	//   ....[27]....
        /*3378*/ 	.word	0x000027e0


	//   ....[28]....
        /*337c*/ 	.word	0x000027f0


	//   ....[29]....
        /*3380*/ 	.word	0x00002880


	//   ....[30]....
        /*3384*/ 	.word	0x000028e0


	//   ....[31]....
        /*3388*/ 	.word	0x00002970


	//   ....[32]....
        /*338c*/ 	.word	0x00002990


	//   ....[33]....
        /*3390*/ 	.word	0x000029a0


	//   ....[34]....
        /*3394*/ 	.word	0x000029b0


	//   ....[35]....
        /*3398*/ 	.word	0x000029c0


	//   ....[36]....
        /*339c*/ 	.word	0x000029d0


	//   ....[37]....
        /*33a0*/ 	.word	0x00002f70


	//   ....[38]....
        /*33a4*/ 	.word	0x00003210


	//   ....[39]....
        /*33a8*/ 	.word	0x000035c0


	//   ....[40]....
        /*33ac*/ 	.word	0x00004420


	//   ....[41]....
        /*33b0*/ 	.word	0x00013c30


	//   ....[42]....
        /*33b4*/ 	.word	0x00014110


	//   ....[43]....
        /*33b8*/ 	.word	0x000144b0


	//   ....[44]....
        /*33bc*/ 	.word	0x000166d0


	//   ....[45]....
        /*33c0*/ 	.word	0x00016e00


	//   ....[46]....
        /*33c4*/ 	.word	0x00017350


	//   ....[47]....
        /*33c8*/ 	.word	0x000181e0


	//   ....[48]....
        /*33cc*/ 	.word	0x00018f80


	//   ....[49]....
        /*33d0*/ 	.word	0x00018fa0


	//   ....[50]....
        /*33d4*/ 	.word	0x00018ff0


	//   ....[51]....
        /*33d8*/ 	.word	0x00019010


	//   ....[52]....
        /*33dc*/ 	.word	0x00019050


	//   ....[53]....
        /*33e0*/ 	.word	0x00019080


	//   ....[54]....
        /*33e4*/ 	.word	0x000190c0


	//   ....[55]....
        /*33e8*/ 	.word	0x000190f0


	//   ....[56]....
        /*33ec*/ 	.word	0x00019130


	//   ....[57]....
        /*33f0*/ 	.word	0x00019160


	//   ....[58]....
        /*33f4*/ 	.word	0x000191f0


	//   ....[59]....
        /*33f8*/ 	.word	0x00019310


	//   ....[60]....
        /*33fc*/ 	.word	0x00019330


	//   ....[61]....
        /*3400*/ 	.word	0x00019990


	//   ....[62]....
        /*3404*/ 	.word	0x000199a0


	//   ....[63]....
        /*3408*/ 	.word	0x000199f0


	//   ....[64]....
        /*340c*/ 	.word	0x00019a00


	//   ....[65]....
        /*3410*/ 	.word	0x00019a50


	//   ....[66]....
        /*3414*/ 	.word	0x00019a60


	//   ....[67]....
        /*3418*/ 	.word	0x00019ab0


	//   ....[68]....
        /*341c*/ 	.word	0x00019ac0


	//   ....[69]....
        /*3420*/ 	.word	0x00019b10


	//   ....[70]....
        /*3424*/ 	.word	0x00019b20


	//   ....[71]....
        /*3428*/ 	.word	0x00019bb0


	//   ....[72]....
        /*342c*/ 	.word	0x00019c20


	//   ....[73]....
        /*3430*/ 	.word	0x00019cb0


	//   ....[74]....
        /*3434*/ 	.word	0x00019cd0


	//   ....[75]....
        /*3438*/ 	.word	0x00019ce0


	//   ....[76]....
        /*343c*/ 	.word	0x00019cf0


	//   ....[77]....
        /*3440*/ 	.word	0x00019d00


	//   ....[78]....
        /*3444*/ 	.word	0x00019d10


	//   ....[79]....
        /*3448*/ 	.word	0x0001ba40


	//----- nvinfo : EIATTR_REG_RECONFIG
	.align		4
.L_35:
        /*344c*/ 	.byte	0x01, 0x54
	.zero		2


	//----- nvinfo : EIATTR_SYSCALL_OFFSETS
	.align		4
        /*3450*/ 	.byte	0x04, 0x46
        /*3452*/ 	.short	(.L_37 - .L_36)


	//   ....[0]....
.L_36:
        /*3454*/ 	.word	0x0000c9d0


	//   ....[1]....
        /*3458*/ 	.word	0x0000cac0


	//----- nvinfo : EIATTR_MBARRIER_INSTR_OFFSETS
	.align		4
.L_37:
        /*345c*/ 	.byte	0x04, 0x39
        /*345e*/ 	.short	(.L_39 - .L_38)


	//   ....[0]....
.L_38:
        /*3460*/ 	.word	0x00000c10
        /*3464*/ 	.word	0x000000ff
        /*3468*/ 	.word	0x00038400
        /*346c*/ 	.short	0x0100
        /*346e*/ 	.byte	0x0b
	.zero		1


	//   ....[1]....
        /*3470*/ 	.word	0x00000c20
        /*3474*/ 	.word	0x000000ff
        /*3478*/ 	.word	0x00038440
        /*347c*/ 	.short	0x0100
        /*347e*/ 	.byte	0x0b
	.zero		1


	//   ....[2]....
        /*3480*/ 	.word	0x00000c30
        /*3484*/ 	.word	0x000000ff
        /*3488*/ 	.word	0x00038408
        /*348c*/ 	.short	0x0100
        /*348e*/ 	.byte	0x0b
	.zero		1


	//   ....[3]....
        /*3490*/ 	.word	0x00000c40
        /*3494*/ 	.word	0x000000ff
        /*3498*/ 	.word	0x00038448
        /*349c*/ 	.short	0x0100
        /*349e*/ 	.byte	0x0b
	.zero		1


	//   ....[4]....
        /*34a0*/ 	.word	0x00000c50
        /*34a4*/ 	.word	0x000000ff
        /*34a8*/ 	.word	0x00038410
        /*34ac*/ 	.short	0x0100
        /*34ae*/ 	.byte	0x0b
	.zero		1


	//   ....[5]....
        /*34b0*/ 	.word	0x00000c60
        /*34b4*/ 	.word	0x000000ff
        /*34b8*/ 	.word	0x00038450
        /*34bc*/ 	.short	0x0100
        /*34be*/ 	.byte	0x0b
	.zero		1


	//   ....[6]....
        /*34c0*/ 	.word	0x00000c70
        /*34c4*/ 	.word	0x000000ff
        /*34c8*/ 	.word	0x00038418
        /*34cc*/ 	.short	0x0100
        /*34ce*/ 	.byte	0x0b
	.zero		1


	//   ....[7]....
        /*34d0*/ 	.word	0x00000c80
        /*34d4*/ 	.word	0x000000ff
        /*34d8*/ 	.word	0x00038458
        /*34dc*/ 	.short	0x0100
        /*34de*/ 	.byte	0x0b
	.zero		1


	//   ....[8]....
        /*34e0*/ 	.word	0x00000c90
        /*34e4*/ 	.word	0x000000ff
        /*34e8*/ 	.word	0x00038420
        /*34ec*/ 	.short	0x0100
        /*34ee*/ 	.byte	0x0b
	.zero		1


	//   ....[9]....
        /*34f0*/ 	.word	0x00000ca0
        /*34f4*/ 	.word	0x000000ff
        /*34f8*/ 	.word	0x00038460
        /*34fc*/ 	.short	0x0100
        /*34fe*/ 	.byte	0x0b
	.zero		1


	//   ....[10]....
        /*3500*/ 	.word	0x00000cb0
        /*3504*/ 	.word	0x000000ff
        /*3508*/ 	.word	0x00038428
        /*350c*/ 	.short	0x0100
        /*350e*/ 	.byte	0x0b
	.zero		1


	//   ....[11]....
        /*3510*/ 	.word	0x00000cc0
        /*3514*/ 	.word	0x000000ff
        /*3518*/ 	.word	0x00038468
        /*351c*/ 	.short	0x0100
        /*351e*/ 	.byte	0x0b
	.zero		1


	//   ....[12]....
        /*3520*/ 	.word	0x00000cd0
        /*3524*/ 	.word	0x000000ff
        /*3528*/ 	.word	0x00038430
        /*352c*/ 	.short	0x0100
        /*352e*/ 	.byte	0x0b
	.zero		1


	//   ....[13]....
        /*3530*/ 	.word	0x00000ce0
        /*3534*/ 	.word	0x000000ff
        /*3538*/ 	.word	0x00038470
        /*353c*/ 	.short	0x0100
        /*353e*/ 	.byte	0x0b
	.zero		1


	//   ....[14]....
        /*3540*/ 	.word	0x00000cf0
        /*3544*/ 	.word	0x000000ff
        /*3548*/ 	.word	0x00038438
        /*354c*/ 	.short	0x0100
        /*354e*/ 	.byte	0x0b
	.zero		1


	//   ....[15]....
        /*3550*/ 	.word	0x00000d00
        /*3554*/ 	.word	0x000000ff
        /*3558*/ 	.word	0x00038478
        /*355c*/ 	.short	0x0100
        /*355e*/ 	.byte	0x0b
	.zero		1


	//   ....[16]....
        /*3560*/ 	.word	0x00000ea0
        /*3564*/ 	.word	0x000000ff
        /*3568*/ 	.word	0x00038480
        /*356c*/ 	.short	0x0100
        /*356e*/ 	.byte	0x0b
	.zero		1


	//   ....[17]....
        /*3570*/ 	.word	0x00000eb0
        /*3574*/ 	.word	0x000000ff
        /*3578*/ 	.word	0x00038498
        /*357c*/ 	.short	0x0100
        /*357e*/ 	.byte	0x0b
	.zero		1


	//   ....[18]....
        /*3580*/ 	.word	0x00000ec0
        /*3584*/ 	.word	0x000000ff
        /*3588*/ 	.word	0x00038488
        /*358c*/ 	.short	0x0100
        /*358e*/ 	.byte	0x0b
	.zero		1


	//   ....[19]....
        /*3590*/ 	.word	0x00000ed0
        /*3594*/ 	.word	0x000000ff
        /*3598*/ 	.word	0x000384a0
        /*359c*/ 	.short	0x0100
        /*359e*/ 	.byte	0x0b
	.zero		1


	//   ....[20]....
        /*35a0*/ 	.word	0x00000ee0
        /*35a4*/ 	.word	0x000000ff
        /*35a8*/ 	.word	0x00038490
        /*35ac*/ 	.short	0x0100
        /*35ae*/ 	.byte	0x0b
	.zero		1


	//   ....[21]....
        /*35b0*/ 	.word	0x00000ef0
        /*35b4*/ 	.word	0x000000ff
        /*35b8*/ 	.word	0x000384a8
        /*35bc*/ 	.short	0x0100
        /*35be*/ 	.byte	0x0b
	.zero		1


	//   ....[22]....
        /*35c0*/ 	.word	0x000010e0
        /*35c4*/ 	.word	0x000000ff
        /*35c8*/ 	.word	0x000384b0
        /*35cc*/ 	.short	0x0100
        /*35ce*/ 	.byte	0x06
	.zero		1


	//   ....[23]....
        /*35d0*/ 	.word	0x000010f0
        /*35d4*/ 	.word	0x000000ff
        /*35d8*/ 	.word	0x000384d0
        /*35dc*/ 	.short	0x0100
        /*35de*/ 	.byte	0x06
	.zero		1


	//   ....[24]....
        /*35e0*/ 	.word	0x00001100
        /*35e4*/ 	.word	0x000000ff
        /*35e8*/ 	.word	0x000384b8
        /*35ec*/ 	.short	0x0100
        /*35ee*/ 	.byte	0x06
	.zero		1


	//   ....[25]....
        /*35f0*/ 	.word	0x00001110
        /*35f4*/ 	.word	0x000000ff
        /*35f8*/ 	.word	0x000384d8
        /*35fc*/ 	.short	0x0100
        /*35fe*/ 	.byte	0x06
	.zero		1


	//   ....[26]....
        /*3600*/ 	.word	0x00001120
        /*3604*/ 	.word	0x000000ff
        /*3608*/ 	.word	0x000384c0
        /*360c*/ 	.short	0x0100
        /*360e*/ 	.byte	0x06
	.zero		1


	//   ....[27]....
        /*3610*/ 	.word	0x00001130
        /*3614*/ 	.word	0x000000ff
        /*3618*/ 	.word	0x000384e0
        /*361c*/ 	.short	0x0100
        /*361e*/ 	.byte	0x06
	.zero		1


	//   ....[28]....
        /*3620*/ 	.word	0x00001140
        /*3624*/ 	.word	0x000000ff
        /*3628*/ 	.word	0x000384c8
        /*362c*/ 	.short	0x0100
        /*362e*/ 	.byte	0x06
	.zero		1


	//   ....[29]....
        /*3630*/ 	.word	0x00001150
        /*3634*/ 	.word	0x000000ff
        /*3638*/ 	.word	0x000384e8
        /*363c*/ 	.short	0x0100
        /*363e*/ 	.byte	0x06
	.zero		1


	//   ....[30]....
        /*3640*/ 	.word	0x00001460
        /*3644*/ 	.word	0x000000ff
        /*3648*/ 	.word	0x000384f0
        /*364c*/ 	.short	0x0100
        /*364e*/ 	.byte	0x06
	.zero		1


	//   ....[31]....
        /*3650*/ 	.word	0x000014c0
        /*3654*/ 	.word	0x000000ff
        /*3658*/ 	.word	0x000384f8
        /*365c*/ 	.short	0x0100
        /*365e*/ 	.byte	0x06
	.zero		1


	//   ....[32]....
        /*3660*/ 	.word	0x000047b0
        /*3664*/ 	.word	0x000000ff
        /*3668*/ 	.word	0x00038480
        /*366c*/ 	.short	0x010a
        /*366e*/ 	.byte	0x04
	.zero		1


	//   ....[33]....
        /*3670*/ 	.word	0x000047f0
        /*3674*/ 	.word	0x000000ff
        /*3678*/ 	.word	0x00038480
        /*367c*/ 	.short	0x010a
        /*367e*/ 	.byte	0x04
	.zero		1


	//   ....[34]....
        /*3680*/ 	.word	0x000080a0
        /*3684*/ 	.word	0x000000ff
        /*3688*/ 	.word	0x00038480
        /*368c*/ 	.short	0x010a
        /*368e*/ 	.byte	0x04
	.zero		1


	//   ....[35]....
        /*3690*/ 	.word	0x000080e0
        /*3694*/ 	.word	0x000000ff
        /*3698*/ 	.word	0x00038480
        /*369c*/ 	.short	0x010a
        /*369e*/ 	.byte	0x04
	.zero		1


	//   ....[36]....
        /*36a0*/ 	.word	0x0000c510
        /*36a4*/ 	.word	0x00000004
        /*36a8*/ 	.word	0x00000000
        /*36ac*/ 	.short	0x0101
        /*36ae*/ 	.byte	0x3f
	.zero		1


	//   ....[37]....
        /*36b0*/ 	.word	0x0000c6f0
        /*36b4*/ 	.word	0x00000000
        /*36b8*/ 	.word	0x00000000
        /*36bc*/ 	.short	0x0101
        /*36be*/ 	.byte	0x3f
	.zero		1


	//   ....[38]....
        /*36c0*/ 	.word	0x0000ce60
        /*36c4*/ 	.word	0x000000ff
        /*36c8*/ 	.word	0x000384b0
        /*36cc*/ 	.short	0x010a
        /*36ce*/ 	.byte	0x2b
	.zero		1


	//   ....[39]....
        /*36d0*/ 	.word	0x0000d600
        /*36d4*/ 	.word	0x000000ff
        /*36d8*/ 	.word	0x00000000
        /*36dc*/ 	.short	0x0101
        /*36de*/ 	.byte	0x04
	.zero		1


	//   ....[40]....
        /*36e0*/ 	.word	0x0000d630
        /*36e4*/ 	.word	0x000000ff
        /*36e8*/ 	.word	0x000384b8
        /*36ec*/ 	.short	0x010a
        /*36ee*/ 	.byte	0x2b
	.zero		1


	//   ....[41]....
        /*36f0*/ 	.word	0x0000dbd0
        /*36f4*/ 	.word	0x000000ff
        /*36f8*/ 	.word	0x00000000
        /*36fc*/ 	.short	0x0101
        /*36fe*/ 	.byte	0x04
	.zero		1


	//   ....[42]....
        /*3700*/ 	.word	0x0000dc00
        /*3704*/ 	.word	0x000000ff
        /*3708*/ 	.word	0x000384c0
        /*370c*/ 	.short	0x010a
        /*370e*/ 	.byte	0x2b
	.zero		1


	//   ....[43]....
        /*3710*/ 	.word	0x0000e2d0
        /*3714*/ 	.word	0x000000ff
        /*3718*/ 	.word	0x00000000
        /*371c*/ 	.short	0x0101
        /*371e*/ 	.byte	0x04
	.zero		1


	//   ....[44]....
        /*3720*/ 	.word	0x0000e300
        /*3724*/ 	.word	0x000000ff
        /*3728*/ 	.word	0x000384c8
        /*372c*/ 	.short	0x010a
        /*372e*/ 	.byte	0x2b
	.zero		1


	//   ....[45]....
        /*3730*/ 	.word	0x0000e8d0
        /*3734*/ 	.word	0x000000ff
        /*3738*/ 	.word	0x00000000
        /*373c*/ 	.short	0x0101
        /*373e*/ 	.byte	0x04
	.zero		1


	//   ....[46]....
        /*3740*/ 	.word	0x0000e920
        /*3744*/ 	.word	0x000000ff
        /*3748*/ 	.word	0x000384b0
        /*374c*/ 	.short	0x010a
        /*374e*/ 	.byte	0x2b
	.zero		1


	//   ....[47]....
        /*3750*/ 	.word	0x0000eff0
        /*3754*/ 	.word	0x000000ff
        /*3758*/ 	.word	0x00000000
        /*375c*/ 	.short	0x0101
        /*375e*/ 	.byte	0x04
	.zero		1


	//   ....[48]....
        /*3760*/ 	.word	0x0000f020
        /*3764*/ 	.word	0x000000ff
        /*3768*/ 	.word	0x000384b8
        /*376c*/ 	.short	0x010a
        /*376e*/ 	.byte	0x2b
	.zero		1


	//   ....[49]....
        /*3770*/ 	.word	0x0000f5f0
        /*3774*/ 	.word	0x000000ff
        /*3778*/ 	.word	0x00000000
        /*377c*/ 	.short	0x0101
        /*377e*/ 	.byte	0x04
	.zero		1


	//   ....[50]....
        /*3780*/ 	.word	0x0000f620
        /*3784*/ 	.word	0x000000ff
        /*3788*/ 	.word	0x000384c0
        /*378c*/ 	.short	0x010a
        /*378e*/ 	.byte	0x2b
	.zero		1


	//   ....[51]....
        /*3790*/ 	.word	0x0000fcf0
        /*3794*/ 	.word	0x000000ff
        /*3798*/ 	.word	0x00000000
        /*379c*/ 	.short	0x0101
        /*379e*/ 	.byte	0x04
	.zero		1


	//   ....[52]....
        /*37a0*/ 	.word	0x0000fd20
        /*37a4*/ 	.word	0x000000ff
        /*37a8*/ 	.word	0x000384c8
        /*37ac*/ 	.short	0x010a
        /*37ae*/ 	.byte	0x2b
	.zero		1


	//   ....[53]....
        /*37b0*/ 	.word	0x000102f0
        /*37b4*/ 	.word	0x000000ff
        /*37b8*/ 	.word	0x00000000
        /*37bc*/ 	.short	0x0101
        /*37be*/ 	.byte	0x04
	.zero		1


	//   ....[54]....
        /*37c0*/ 	.word	0x00010320
        /*37c4*/ 	.word	0x000000ff
        /*37c8*/ 	.word	0x000384b0
        /*37cc*/ 	.short	0x010a
        /*37ce*/ 	.byte	0x2b
	.zero		1


	//   ....[55]....
        /*37d0*/ 	.word	0x000109f0
        /*37d4*/ 	.word	0x000000ff
        /*37d8*/ 	.word	0x00000000
        /*37dc*/ 	.short	0x0101
        /*37de*/ 	.byte	0x04
	.zero		1


	//   ....[56]....
        /*37e0*/ 	.word	0x00010a20
        /*37e4*/ 	.word	0x000000ff
        /*37e8*/ 	.word	0x000384b8
        /*37ec*/ 	.short	0x010a
        /*37ee*/ 	.byte	0x2b
	.zero		1


	//   ....[57]....
        /*37f0*/ 	.word	0x00010ff0
        /*37f4*/ 	.word	0x000000ff
        /*37f8*/ 	.word	0x00000000
        /*37fc*/ 	.short	0x0101
        /*37fe*/ 	.byte	0x04
	.zero		1


	//   ....[58]....
        /*3800*/ 	.word	0x00011020
        /*3804*/ 	.word	0x000000ff
        /*3808*/ 	.word	0x000384c0
        /*380c*/ 	.short	0x010a
        /*380e*/ 	.byte	0x2b
	.zero		1


	//   ....[59]....
        /*3810*/ 	.word	0x000116f0
        /*3814*/ 	.word	0x000000ff
        /*3818*/ 	.word	0x00000000
        /*381c*/ 	.short	0x0101
        /*381e*/ 	.byte	0x04
	.zero		1


	//   ....[60]....
        /*3820*/ 	.word	0x00011720
        /*3824*/ 	.word	0x000000ff
        /*3828*/ 	.word	0x000384c8
        /*382c*/ 	.short	0x010a
        /*382e*/ 	.byte	0x2b
	.zero		1


	//   ....[61]....
        /*3830*/ 	.word	0x00011cf0
        /*3834*/ 	.word	0x000000ff
        /*3838*/ 	.word	0x00000000
        /*383c*/ 	.short	0x0101
        /*383e*/ 	.byte	0x04
	.zero		1


	//   ....[62]....
        /*3840*/ 	.word	0x00011d20
        /*3844*/ 	.word	0x000000ff
        /*3848*/ 	.word	0x000384b0
        /*384c*/ 	.short	0x010a
        /*384e*/ 	.byte	0x2b
	.zero		1


	//   ....[63]....
        /*3850*/ 	.word	0x000123f0
        /*3854*/ 	.word	0x000000ff
        /*3858*/ 	.word	0x00000000
        /*385c*/ 	.short	0x0101
        /*385e*/ 	.byte	0x04
	.zero		1


	//   ....[64]....
        /*3860*/ 	.word	0x00012420
        /*3864*/ 	.word	0x000000ff
        /*3868*/ 	.word	0x000384b8
        /*386c*/ 	.short	0x010a
        /*386e*/ 	.byte	0x2b
	.zero		1


	//   ....[65]....
        /*3870*/ 	.word	0x000129f0
        /*3874*/ 	.word	0x000000ff
        /*3878*/ 	.word	0x00000000
        /*387c*/ 	.short	0x0101
        /*387e*/ 	.byte	0x04
	.zero		1


	//   ....[66]....
        /*3880*/ 	.word	0x00012a20
        /*3884*/ 	.word	0x000000ff
        /*3888*/ 	.word	0x000384c0
        /*388c*/ 	.short	0x010a
        /*388e*/ 	.byte	0x2b
	.zero		1


	//   ....[67]....
        /*3890*/ 	.word	0x000130f0
        /*3894*/ 	.word	0x000000ff
        /*3898*/ 	.word	0x00000000
        /*389c*/ 	.short	0x0101
        /*389e*/ 	.byte	0x04
	.zero		1


	//   ....[68]....
        /*38a0*/ 	.word	0x00013120
        /*38a4*/ 	.word	0x000000ff
        /*38a8*/ 	.word	0x000384c8
        /*38ac*/ 	.short	0x010a
        /*38ae*/ 	.byte	0x2b
	.zero		1


	//   ....[69]....
        /*38b0*/ 	.word	0x00013770
        /*38b4*/ 	.word	0x000000ff
        /*38b8*/ 	.word	0x00000000
        /*38bc*/ 	.short	0x0101
        /*38be*/ 	.byte	0x05
	.zero		1


	//   ....[70]....
        /*38c0*/ 	.word	0x000137c0
        /*38c4*/ 	.word	0x000000ff
        /*38c8*/ 	.word	0x00038400
        /*38cc*/ 	.short	0x010a
        /*38ce*/ 	.byte	0x04
	.zero		1


	//   ....[71]....
        /*38d0*/ 	.word	0x000138d0
        /*38d4*/ 	.word	0x000000ff
        /*38d8*/ 	.word	0x00000000
        /*38dc*/ 	.short	0x0101
        /*38de*/ 	.byte	0x04
	.zero		1


	//   ....[72]....
        /*38e0*/ 	.word	0x00013e00
        /*38e4*/ 	.word	0x000000ff
        /*38e8*/ 	.word	0x00000000
        /*38ec*/ 	.short	0x0101
        /*38ee*/ 	.byte	0x2b
	.zero		1


	//   ....[73]....
        /*38f0*/ 	.word	0x000145c0
        /*38f4*/ 	.word	0x000000ff
        /*38f8*/ 	.word	0x000384f8
        /*38fc*/ 	.short	0x010a
        /*38fe*/ 	.byte	0x23
	.zero		1


	//   ....[74]....
        /*3900*/ 	.word	0x000146c0
        /*3904*/ 	.word	0x000000ff
        /*3908*/ 	.word	0x00038400
        /*390c*/ 	.short	0x010a
        /*390e*/ 	.byte	0x08
	.zero		1


	//   ....[75]....
        /*3910*/ 	.word	0x000147f0
        /*3914*/ 	.word	0x000000ff
        /*3918*/ 	.word	0x00000000
        /*391c*/ 	.short	0x0101
        /*391e*/ 	.byte	0x08
	.zero		1


	//   ....[76]....
        /*3920*/ 	.word	0x000149e0
        /*3924*/ 	.word	0x000000ff
        /*3928*/ 	.word	0x000384d0
        /*392c*/ 	.short	0x010a
        /*392e*/ 	.byte	0x23
	.zero		1


	//   ....[77]....
        /*3930*/ 	.word	0x00014af0
        /*3934*/ 	.word	0x000000ff
        /*3938*/ 	.word	0x000384b0
        /*393c*/ 	.short	0x010b
        /*393e*/ 	.byte	0x23
	.zero		1


	//   ....[78]....
        /*3940*/ 	.word	0x00014b50
        /*3944*/ 	.word	0x000000ff
        /*3948*/ 	.word	0x00000000
        /*394c*/ 	.short	0x0101
        /*394e*/ 	.byte	0x09
	.zero		1


	//   ....[79]....
        /*3950*/ 	.word	0x00014b80
        /*3954*/ 	.word	0x000000ff
        /*3958*/ 	.word	0x000384d8
        /*395c*/ 	.short	0x010a
        /*395e*/ 	.byte	0x23
	.zero		1


	//   ....[80]....
        /*3960*/ 	.word	0x00014cb0
        /*3964*/ 	.word	0x000000ff
        /*3968*/ 	.word	0x000384b8
        /*396c*/ 	.short	0x010b
        /*396e*/ 	.byte	0x23
	.zero		1


	//   ....[81]....
        /*3970*/ 	.word	0x00014d20
        /*3974*/ 	.word	0x000000ff
        /*3978*/ 	.word	0x00000000
        /*397c*/ 	.short	0x0101
        /*397e*/ 	.byte	0x08
	.zero		1


	//   ....[82]....
        /*3980*/ 	.word	0x00014d50
        /*3984*/ 	.word	0x000000ff
        /*3988*/ 	.word	0x000384e0
        /*398c*/ 	.short	0x010a
        /*398e*/ 	.byte	0x23
	.zero		1


	//   ....[83]....
        /*3990*/ 	.word	0x00014e70
        /*3994*/ 	.word	0x000000ff
        /*3998*/ 	.word	0x000384c0
        /*399c*/ 	.short	0x010b
        /*399e*/ 	.byte	0x23
	.zero		1


	//   ....[84]....
        /*39a0*/ 	.word	0x00014ed0
        /*39a4*/ 	.word	0x000000ff
        /*39a8*/ 	.word	0x00000000
        /*39ac*/ 	.short	0x0101
        /*39ae*/ 	.byte	0x2a
	.zero		1


	//   ....[85]....
        /*39b0*/ 	.word	0x00014f00
        /*39b4*/ 	.word	0x000000ff
        /*39b8*/ 	.word	0x000384e8
        /*39bc*/ 	.short	0x010a
        /*39be*/ 	.byte	0x23
	.zero		1


	//   ....[86]....
        /*39c0*/ 	.word	0x00015020
        /*39c4*/ 	.word	0x000000ff
        /*39c8*/ 	.word	0x000384c8
        /*39cc*/ 	.short	0x010b
        /*39ce*/ 	.byte	0x23
	.zero		1


	//   ....[87]....
        /*39d0*/ 	.word	0x00015090
        /*39d4*/ 	.word	0x000000ff
        /*39d8*/ 	.word	0x00000000
        /*39dc*/ 	.short	0x0101
        /*39de*/ 	.byte	0x2b
	.zero		1


	//   ....[88]....
        /*39e0*/ 	.word	0x000150d0
        /*39e4*/ 	.word	0x000000ff
        /*39e8*/ 	.word	0x000384d0
        /*39ec*/ 	.short	0x010a
        /*39ee*/ 	.byte	0x23
	.zero		1


	//   ....[89]....
        /*39f0*/ 	.word	0x000151e0
        /*39f4*/ 	.word	0x000000ff
        /*39f8*/ 	.word	0x000384b0
        /*39fc*/ 	.short	0x010b
        /*39fe*/ 	.byte	0x23
	.zero		1


	//   ....[90]....
        /*3a00*/ 	.word	0x00015220
        /*3a04*/ 	.word	0x000000ff
        /*3a08*/ 	.word	0x00000000
        /*3a0c*/ 	.short	0x0101
        /*3a0e*/ 	.byte	0x09
	.zero		1


	//   ....[91]....
        /*3a10*/ 	.word	0x00015250
        /*3a14*/ 	.word	0x000000ff
        /*3a18*/ 	.word	0x000384d8
        /*3a1c*/ 	.short	0x010a
        /*3a1e*/ 	.byte	0x23
	.zero		1


	//   ....[92]....
        /*3a20*/ 	.word	0x00015370
        /*3a24*/ 	.word	0x000000ff
        /*3a28*/ 	.word	0x000384b8
        /*3a2c*/ 	.short	0x010b
        /*3a2e*/ 	.byte	0x23
	.zero		1


	//   ....[93]....
        /*3a30*/ 	.word	0x000153b0
        /*3a34*/ 	.word	0x000000ff
        /*3a38*/ 	.word	0x00000000
        /*3a3c*/ 	.short	0x0101
        /*3a3e*/ 	.byte	0x08
	.zero		1


	//   ....[94]....
        /*3a40*/ 	.word	0x000153f0
        /*3a44*/ 	.word	0x000000ff
        /*3a48*/ 	.word	0x000384e0
        /*3a4c*/ 	.short	0x010a
        /*3a4e*/ 	.byte	0x23
	.zero		1


	//   ....[95]....
        /*3a50*/ 	.word	0x00015500
        /*3a54*/ 	.word	0x000000ff
        /*3a58*/ 	.word	0x000384c0
        /*3a5c*/ 	.short	0x010b
        /*3a5e*/ 	.byte	0x23
	.zero		1


	//   ....[96]....
        /*3a60*/ 	.word	0x00015540
        /*3a64*/ 	.word	0x000000ff
        /*3a68*/ 	.word	0x00000000
        /*3a6c*/ 	.short	0x0101
        /*3a6e*/ 	.byte	0x2a
	.zero		1


	//   ....[97]....
        /*3a70*/ 	.word	0x00015570
        /*3a74*/ 	.word	0x000000ff
        /*3a78*/ 	.word	0x000384e8
        /*3a7c*/ 	.short	0x010a
        /*3a7e*/ 	.byte	0x23
	.zero		1


	//   ....[98]....
        /*3a80*/ 	.word	0x00015690
        /*3a84*/ 	.word	0x000000ff
        /*3a88*/ 	.word	0x000384c8
        /*3a8c*/ 	.short	0x010b
        /*3a8e*/ 	.byte	0x23
	.zero		1


	//   ....[99]....
        /*3a90*/ 	.word	0x000156d0
        /*3a94*/ 	.word	0x000000ff
        /*3a98*/ 	.word	0x00000000
        /*3a9c*/ 	.short	0x0101
        /*3a9e*/ 	.byte	0x2b
	.zero		1


	//   ....[100]....
        /*3aa0*/ 	.word	0x00015710
        /*3aa4*/ 	.word	0x000000ff
        /*3aa8*/ 	.word	0x000384d0
        /*3aac*/ 	.short	0x010a
        /*3aae*/ 	.byte	0x23
	.zero		1


	//   ....[101]....
        /*3ab0*/ 	.word	0x00015820
        /*3ab4*/ 	.word	0x000000ff
        /*3ab8*/ 	.word	0x000384b0
        /*3abc*/ 	.short	0x010b
        /*3abe*/ 	.byte	0x23
	.zero		1


	//   ....[102]....
        /*3ac0*/ 	.word	0x00015860
        /*3ac4*/ 	.word	0x000000ff
        /*3ac8*/ 	.word	0x00000000
        /*3acc*/ 	.short	0x0101
        /*3ace*/ 	.byte	0x09
	.zero		1


	//   ....[103]....
        /*3ad0*/ 	.word	0x00015890
        /*3ad4*/ 	.word	0x000000ff
        /*3ad8*/ 	.word	0x000384d8
        /*3adc*/ 	.short	0x010a
        /*3ade*/ 	.byte	0x23
	.zero		1


	//   ....[104]....
        /*3ae0*/ 	.word	0x000159b0
        /*3ae4*/ 	.word	0x000000ff
        /*3ae8*/ 	.word	0x000384b8
        /*3aec*/ 	.short	0x010b
        /*3aee*/ 	.byte	0x23
	.zero		1


	//   ....[105]....
        /*3af0*/ 	.word	0x000159f0
        /*3af4*/ 	.word	0x000000ff
        /*3af8*/ 	.word	0x00000000
        /*3afc*/ 	.short	0x0101
        /*3afe*/ 	.byte	0x08
	.zero		1


	//   ....[106]....
        /*3b00*/ 	.word	0x00015a30
        /*3b04*/ 	.word	0x000000ff
        /*3b08*/ 	.word	0x000384e0
        /*3b0c*/ 	.short	0x010a
        /*3b0e*/ 	.byte	0x23
	.zero		1


	//   ....[107]....
        /*3b10*/ 	.word	0x00015b40
        /*3b14*/ 	.word	0x000000ff
        /*3b18*/ 	.word	0x000384c0
        /*3b1c*/ 	.short	0x010b
        /*3b1e*/ 	.byte	0x23
	.zero		1


	//   ....[108]....
        /*3b20*/ 	.word	0x00015b80
        /*3b24*/ 	.word	0x000000ff
        /*3b28*/ 	.word	0x00000000
        /*3b2c*/ 	.short	0x0101
        /*3b2e*/ 	.byte	0x2a
	.zero		1


	//   ....[109]....
        /*3b30*/ 	.word	0x00015bb0
        /*3b34*/ 	.word	0x000000ff
        /*3b38*/ 	.word	0x000384e8
        /*3b3c*/ 	.short	0x010a
        /*3b3e*/ 	.byte	0x23
	.zero		1


	//   ....[110]....
        /*3b40*/ 	.word	0x00015cd0
        /*3b44*/ 	.word	0x000000ff
        /*3b48*/ 	.word	0x000384c8
        /*3b4c*/ 	.short	0x010b
        /*3b4e*/ 	.byte	0x23
	.zero		1


	//   ....[111]....
        /*3b50*/ 	.word	0x00015d10
        /*3b54*/ 	.word	0x000000ff
        /*3b58*/ 	.word	0x00000000
        /*3b5c*/ 	.short	0x0101
        /*3b5e*/ 	.byte	0x2b
	.zero		1


	//   ....[112]....
        /*3b60*/ 	.word	0x00015d50
        /*3b64*/ 	.word	0x000000ff
        /*3b68*/ 	.word	0x000384d0
        /*3b6c*/ 	.short	0x010a
        /*3b6e*/ 	.byte	0x23
	.zero		1


	//   ....[113]....
        /*3b70*/ 	.word	0x00015e60
        /*3b74*/ 	.word	0x000000ff
        /*3b78*/ 	.word	0x000384b0
        /*3b7c*/ 	.short	0x010b
        /*3b7e*/ 	.byte	0x23
	.zero		1


	//   ....[114]....
        /*3b80*/ 	.word	0x00015ea0
        /*3b84*/ 	.word	0x000000ff
        /*3b88*/ 	.word	0x00000000
        /*3b8c*/ 	.short	0x0101
        /*3b8e*/ 	.byte	0x09
	.zero		1


	//   ....[115]....
        /*3b90*/ 	.word	0x00015ed0
        /*3b94*/ 	.word	0x000000ff
        /*3b98*/ 	.word	0x000384d8
        /*3b9c*/ 	.short	0x010a
        /*3b9e*/ 	.byte	0x23
	.zero		1


	//   ....[116]....
        /*3ba0*/ 	.word	0x00015fe0
        /*3ba4*/ 	.word	0x000000ff
        /*3ba8*/ 	.word	0x000384b8
        /*3bac*/ 	.short	0x010b
        /*3bae*/ 	.byte	0x23
	.zero		1


	//   ....[117]....
        /*3bb0*/ 	.word	0x00016020
        /*3bb4*/ 	.word	0x000000ff
        /*3bb8*/ 	.word	0x00000000
        /*3bbc*/ 	.short	0x0101
        /*3bbe*/ 	.byte	0x08
	.zero		1


	//   ....[118]....
        /*3bc0*/ 	.word	0x00016060
        /*3bc4*/ 	.word	0x000000ff
        /*3bc8*/ 	.word	0x000384e0
        /*3bcc*/ 	.short	0x010a
        /*3bce*/ 	.byte	0x23
	.zero		1


	//   ....[119]....
        /*3bd0*/ 	.word	0x00016160
        /*3bd4*/ 	.word	0x000000ff
        /*3bd8*/ 	.word	0x000384c0
        /*3bdc*/ 	.short	0x010b
        /*3bde*/ 	.byte	0x23
	.zero		1


	//   ....[120]....
        /*3be0*/ 	.word	0x000161a0
        /*3be4*/ 	.word	0x000000ff
        /*3be8*/ 	.word	0x00000000
        /*3bec*/ 	.short	0x0101
        /*3bee*/ 	.byte	0x2a
	.zero		1


	//   ....[121]....
        /*3bf0*/ 	.word	0x000161d0
        /*3bf4*/ 	.word	0x000000ff
        /*3bf8*/ 	.word	0x000384e8
        /*3bfc*/ 	.short	0x010a
        /*3bfe*/ 	.byte	0x23
	.zero		1


	//   ....[122]....
        /*3c00*/ 	.word	0x000162f0
        /*3c04*/ 	.word	0x000000ff
        /*3c08*/ 	.word	0x000384c8
        /*3c0c*/ 	.short	0x010b
        /*3c0e*/ 	.byte	0x23
	.zero		1


	//   ....[123]....
        /*3c10*/ 	.word	0x00016340
        /*3c14*/ 	.word	0x000000ff
        /*3c18*/ 	.word	0x00000000
        /*3c1c*/ 	.short	0x0101
        /*3c1e*/ 	.byte	0x2b
	.zero		1


	//   ....[124]....
        /*3c20*/ 	.word	0x00016890
        /*3c24*/ 	.word	0x000000ff
        /*3c28*/ 	.word	0x000384d0
        /*3c2c*/ 	.short	0x010a
        /*3c2e*/ 	.byte	0x23
	.zero		1


	//   ....[125]....
        /*3c30*/ 	.word	0x000168d0
        /*3c34*/ 	.word	0x000000ff
        /*3c38*/ 	.word	0x000384d8
        /*3c3c*/ 	.short	0x010a
        /*3c3e*/ 	.byte	0x23
	.zero		1


	//   ....[126]....
        /*3c40*/ 	.word	0x00016910
        /*3c44*/ 	.word	0x000000ff
        /*3c48*/ 	.word	0x000384e0
        /*3c4c*/ 	.short	0x010a
        /*3c4e*/ 	.byte	0x23
	.zero		1


	//   ....[127]....
        /*3c50*/ 	.word	0x00016980
        /*3c54*/ 	.word	0x00000003
        /*3c58*/ 	.word	0x000384e8
        /*3c5c*/ 	.short	0x010a
        /*3c5e*/ 	.byte	0x3f
	.zero		1


	//   ....[128]....
        /*3c60*/ 	.word	0x00017770
        /*3c64*/ 	.word	0x00000008
        /*3c68*/ 	.word	0x00038498
        /*3c6c*/ 	.short	0x010a
        /*3c6e*/ 	.byte	0x3f
	.zero		1


	//   ....[129]....
        /*3c70*/ 	.word	0x00017a30
        /*3c74*/ 	.word	0x000000ff
        /*3c78*/ 	.word	0x000384f8
        /*3c7c*/ 	.short	0x0101
        /*3c7e*/ 	.byte	0x12
	.zero		1


	//   ....[130]....
        /*3c80*/ 	.word	0x00017af0
        /*3c84*/ 	.word	0x00000003
        /*3c88*/ 	.word	0x00038400
        /*3c8c*/ 	.short	0x010a
        /*3c8e*/ 	.byte	0x3f
	.zero		1


	//   ....[131]....
        /*3c90*/ 	.word	0x00017c30
        /*3c94*/ 	.word	0x00000002
        /*3c98*/ 	.word	0x00000000
        /*3c9c*/ 	.short	0x0101
        /*3c9e*/ 	.byte	0x3f
	.zero		1


	//   ....[132]....
        /*3ca0*/ 	.word	0x00018470
        /*3ca4*/ 	.word	0x00000007
        /*3ca8*/ 	.word	0x00000000
        /*3cac*/ 	.short	0x010a
        /*3cae*/ 	.byte	0x3f
	.zero		1


	//   ....[133]....
        /*3cb0*/ 	.word	0x000184f0
        /*3cb4*/ 	.word	0x00000009
        /*3cb8*/ 	.word	0x00000000
        /*3cbc*/ 	.short	0x010a
        /*3cbe*/ 	.byte	0x3f
	.zero		1


	//   ....[134]....
        /*3cc0*/ 	.word	0x00018580
        /*3cc4*/ 	.word	0x00000003
        /*3cc8*/ 	.word	0x00000000
        /*3ccc*/ 	.short	0x010a
        /*3cce*/ 	.byte	0x3f
	.zero		1


	//   ....[135]....
        /*3cd0*/ 	.word	0x0001a200
        /*3cd4*/ 	.word	0x0000000c
        /*3cd8*/ 	.word	0x00038440
        /*3cdc*/ 	.short	0x010a
        /*3cde*/ 	.byte	0x3f
	.zero		1


	//   ....[136]....
        /*3ce0*/ 	.word	0x0001a320
        /*3ce4*/ 	.word	0x0000000c
        /*3ce8*/ 	.word	0x00038400
        /*3cec*/ 	.short	0x0101
        /*3cee*/ 	.byte	0x3f
	.zero		1


	//   ....[137]....
        /*3cf0*/ 	.word	0x0001a3f0
        /*3cf4*/ 	.word	0x00000003
        /*3cf8*/ 	.word	0x00038440
        /*3cfc*/ 	.short	0x010a
        /*3cfe*/ 	.byte	0x3f
	.zero		1


	//   ....[138]....
        /*3d00*/ 	.word	0x0001a4a0
        /*3d04*/ 	.word	0x00000003
        /*3d08*/ 	.word	0x00038440
        /*3d0c*/ 	.short	0x010a
        /*3d0e*/ 	.byte	0x3f
	.zero		1


	//   ....[139]....
        /*3d10*/ 	.word	0x0001a550
        /*3d14*/ 	.word	0x00000003
        /*3d18*/ 	.word	0x00038440
        /*3d1c*/ 	.short	0x010a
        /*3d1e*/ 	.byte	0x3f
	.zero		1


	//   ....[140]....
        /*3d20*/ 	.word	0x0001a600
        /*3d24*/ 	.word	0x00000003
        /*3d28*/ 	.word	0x00038440
        /*3d2c*/ 	.short	0x010a
        /*3d2e*/ 	.byte	0x3f
	.zero		1


	//   ....[141]....
        /*3d30*/ 	.word	0x0001a6b0
        /*3d34*/ 	.word	0x00000003
        /*3d38*/ 	.word	0x00038440
        /*3d3c*/ 	.short	0x010a
        /*3d3e*/ 	.byte	0x3f
	.zero		1


	//   ....[142]....
        /*3d40*/ 	.word	0x0001a760
        /*3d44*/ 	.word	0x00000003
        /*3d48*/ 	.word	0x00038440
        /*3d4c*/ 	.short	0x010a
        /*3d4e*/ 	.byte	0x3f
	.zero		1


	//   ....[143]....
        /*3d50*/ 	.word	0x0001a810
        /*3d54*/ 	.word	0x00000003
        /*3d58*/ 	.word	0x00038440
        /*3d5c*/ 	.short	0x010a
        /*3d5e*/ 	.byte	0x3f
	.zero		1


	//   ....[144]....
        /*3d60*/ 	.word	0x0001a8c0
        /*3d64*/ 	.word	0x00000003
        /*3d68*/ 	.word	0x00038440
        /*3d6c*/ 	.short	0x010a
        /*3d6e*/ 	.byte	0x3f
	.zero		1


	//   ....[145]....
        /*3d70*/ 	.word	0x0001a920
        /*3d74*/ 	.word	0x00000003
        /*3d78*/ 	.word	0x00038480
        /*3d7c*/ 	.short	0x010a
        /*3d7e*/ 	.byte	0x3f
	.zero		1


	//   ....[146]....
        /*3d80*/ 	.word	0x0001a980
        /*3d84*/ 	.word	0x00000008
        /*3d88*/ 	.word	0x00038480
        /*3d8c*/ 	.short	0x010a
        /*3d8e*/ 	.byte	0x3f
	.zero		1


	//   ....[147]....
        /*3d90*/ 	.word	0x0001aa40
        /*3d94*/ 	.word	0x00000004
        /*3d98*/ 	.word	0x000384b0
        /*3d9c*/ 	.short	0x010a
        /*3d9e*/ 	.byte	0x3f
	.zero		1


	//   ....[148]....
        /*3da0*/ 	.word	0x0001aaa0
        /*3da4*/ 	.word	0x0000000c
        /*3da8*/ 	.word	0x000384b8
        /*3dac*/ 	.short	0x010a
        /*3dae*/ 	.byte	0x3f
	.zero		1


	//   ....[149]....
        /*3db0*/ 	.word	0x0001ab00
        /*3db4*/ 	.word	0x0000000c
        /*3db8*/ 	.word	0x000384c0
        /*3dbc*/ 	.short	0x010a
        /*3dbe*/ 	.byte	0x3f
	.zero		1


	//   ....[150]....
        /*3dc0*/ 	.word	0x0001ab60
        /*3dc4*/ 	.word	0x0000000c
        /*3dc8*/ 	.word	0x000384c8
        /*3dcc*/ 	.short	0x010a
        /*3dce*/ 	.byte	0x3f
	.zero		1


	//   ....[151]....
        /*3dd0*/ 	.word	0x0001abc0
        /*3dd4*/ 	.word	0x0000000d
        /*3dd8*/ 	.word	0x000384b0
        /*3ddc*/ 	.short	0x010a
        /*3dde*/ 	.byte	0x3f
	.zero		1


	//   ....[152]....
        /*3de0*/ 	.word	0x0001ac20
        /*3de4*/ 	.word	0x0000000d
        /*3de8*/ 	.word	0x000384b8
        /*3dec*/ 	.short	0x010a
        /*3dee*/ 	.byte	0x3f
	.zero		1


	//   ....[153]....
        /*3df0*/ 	.word	0x0001ac80
        /*3df4*/ 	.word	0x0000000d
        /*3df8*/ 	.word	0x000384c0
        /*3dfc*/ 	.short	0x010a
        /*3dfe*/ 	.byte	0x3f
	.zero		1


	//   ....[154]....
        /*3e00*/ 	.word	0x0001ace0
        /*3e04*/ 	.word	0x0000000d
        /*3e08*/ 	.word	0x000384c8
        /*3e0c*/ 	.short	0x010a
        /*3e0e*/ 	.byte	0x3f
	.zero		1


	//   ....[155]....
        /*3e10*/ 	.word	0x0001ad40
        /*3e14*/ 	.word	0x0000000c
        /*3e18*/ 	.word	0x000384b0
        /*3e1c*/ 	.short	0x010a
        /*3e1e*/ 	.byte	0x3f
	.zero		1


	//   ....[156]....
        /*3e20*/ 	.word	0x0001ada0
        /*3e24*/ 	.word	0x0000000c
        /*3e28*/ 	.word	0x000384b8
        /*3e2c*/ 	.short	0x010a
        /*3e2e*/ 	.byte	0x3f
	.zero		1


	//   ....[157]....
        /*3e30*/ 	.word	0x0001ae00
        /*3e34*/ 	.word	0x0000000c
        /*3e38*/ 	.word	0x000384c0
        /*3e3c*/ 	.short	0x010a
        /*3e3e*/ 	.byte	0x3f
	.zero		1


	//   ....[158]....
        /*3e40*/ 	.word	0x0001ae60
        /*3e44*/ 	.word	0x0000000c
        /*3e48*/ 	.word	0x000384c8
        /*3e4c*/ 	.short	0x010a
        /*3e4e*/ 	.byte	0x3f
	.zero		1


	//   ....[159]....
        /*3e50*/ 	.word	0x0001aec0
        /*3e54*/ 	.word	0x0000000d
        /*3e58*/ 	.word	0x000384b0
        /*3e5c*/ 	.short	0x010a
        /*3e5e*/ 	.byte	0x3f
	.zero		1


	//   ....[160]....
        /*3e60*/ 	.word	0x0001af20
        /*3e64*/ 	.word	0x0000000d
        /*3e68*/ 	.word	0x000384b8
        /*3e6c*/ 	.short	0x010a
        /*3e6e*/ 	.byte	0x3f
	.zero		1


	//   ....[161]....
        /*3e70*/ 	.word	0x0001af80
        /*3e74*/ 	.word	0x0000000d
        /*3e78*/ 	.word	0x000384c0
        /*3e7c*/ 	.short	0x010a
        /*3e7e*/ 	.byte	0x3f
	.zero		1


	//   ....[162]....
        /*3e80*/ 	.word	0x0001afe0
        /*3e84*/ 	.word	0x0000000d
        /*3e88*/ 	.word	0x000384c8
        /*3e8c*/ 	.short	0x010a
        /*3e8e*/ 	.byte	0x3f
	.zero		1


	//   ....[163]....
        /*3e90*/ 	.word	0x0001b040
        /*3e94*/ 	.word	0x00000003
        /*3e98*/ 	.word	0x00038400
        /*3e9c*/ 	.short	0x010a
        /*3e9e*/ 	.byte	0x3f
	.zero		1


	//   ....[164]....
        /*3ea0*/ 	.word	0x0001b0a0
        /*3ea4*/ 	.word	0x00000003
        /*3ea8*/ 	.word	0x000384f8
        /*3eac*/ 	.short	0x010a
        /*3eae*/ 	.byte	0x3f
	.zero		1


	//   ....[165]....
        /*3eb0*/ 	.word	0x0001b100
        /*3eb4*/ 	.word	0x00000003
        /*3eb8*/ 	.word	0x00038400
        /*3ebc*/ 	.short	0x010a
        /*3ebe*/ 	.byte	0x3f
	.zero		1


	//   ....[166]....
        /*3ec0*/ 	.word	0x0001b160
        /*3ec4*/ 	.word	0x00000003
        /*3ec8*/ 	.word	0x000384d0
        /*3ecc*/ 	.short	0x010a
        /*3ece*/ 	.byte	0x3f
	.zero		1


	//   ....[167]....
        /*3ed0*/ 	.word	0x0001b1c0
        /*3ed4*/ 	.word	0x00000003
        /*3ed8*/ 	.word	0x000384d8
        /*3edc*/ 	.short	0x010a
        /*3ede*/ 	.byte	0x3f
	.zero		1


	//   ....[168]....
        /*3ee0*/ 	.word	0x0001b220
        /*3ee4*/ 	.word	0x00000003
        /*3ee8*/ 	.word	0x000384e0
        /*3eec*/ 	.short	0x010a
        /*3eee*/ 	.byte	0x3f
	.zero		1


	//   ....[169]....
        /*3ef0*/ 	.word	0x0001b280
        /*3ef4*/ 	.word	0x00000003
        /*3ef8*/ 	.word	0x000384e8
        /*3efc*/ 	.short	0x010a
        /*3efe*/ 	.byte	0x3f
	.zero		1


	//   ....[170]....
        /*3f00*/ 	.word	0x0001b2e0
        /*3f04*/ 	.word	0x00000003
        /*3f08*/ 	.word	0x000384d0
        /*3f0c*/ 	.short	0x010a
        /*3f0e*/ 	.byte	0x3f
	.zero		1


	//   ....[171]....
        /*3f10*/ 	.word	0x0001b340
        /*3f14*/ 	.word	0x00000003
        /*3f18*/ 	.word	0x000384d8
        /*3f1c*/ 	.short	0x010a
        /*3f1e*/ 	.byte	0x3f
	.zero		1


	//   ....[172]....
        /*3f20*/ 	.word	0x0001b3a0
        /*3f24*/ 	.word	0x00000003
        /*3f28*/ 	.word	0x000384e0
        /*3f2c*/ 	.short	0x010a
        /*3f2e*/ 	.byte	0x3f
	.zero		1


	//   ....[173]....
        /*3f30*/ 	.word	0x0001b400
        /*3f34*/ 	.word	0x00000003
        /*3f38*/ 	.word	0x000384e8
        /*3f3c*/ 	.short	0x010a
        /*3f3e*/ 	.byte	0x3f
	.zero		1


	//   ....[174]....
        /*3f40*/ 	.word	0x0001b460
        /*3f44*/ 	.word	0x00000003
        /*3f48*/ 	.word	0x000384d0
        /*3f4c*/ 	.short	0x010a
        /*3f4e*/ 	.byte	0x3f
	.zero		1


	//   ....[175]....
        /*3f50*/ 	.word	0x0001b4c0
        /*3f54*/ 	.word	0x00000003
        /*3f58*/ 	.word	0x000384d8
        /*3f5c*/ 	.short	0x010a
        /*3f5e*/ 	.byte	0x3f
	.zero		1


	//   ....[176]....
        /*3f60*/ 	.word	0x0001b520
        /*3f64*/ 	.word	0x00000003
        /*3f68*/ 	.word	0x000384e0
        /*3f6c*/ 	.short	0x010a
        /*3f6e*/ 	.byte	0x3f
	.zero		1


	//   ....[177]....
        /*3f70*/ 	.word	0x0001b580
        /*3f74*/ 	.word	0x00000003
        /*3f78*/ 	.word	0x000384e8
        /*3f7c*/ 	.short	0x010a
        /*3f7e*/ 	.byte	0x3f
	.zero		1


	//   ....[178]....
        /*3f80*/ 	.word	0x0001b5e0
        /*3f84*/ 	.word	0x00000003
        /*3f88*/ 	.word	0x000384d0
        /*3f8c*/ 	.short	0x010a
        /*3f8e*/ 	.byte	0x3f
	.zero		1


	//   ....[179]....
        /*3f90*/ 	.word	0x0001b640
        /*3f94*/ 	.word	0x00000003
        /*3f98*/ 	.word	0x000384d8
        /*3f9c*/ 	.short	0x010a
        /*3f9e*/ 	.byte	0x3f
	.zero		1


	//   ....[180]....
        /*3fa0*/ 	.word	0x0001b6a0
        /*3fa4*/ 	.word	0x00000003
        /*3fa8*/ 	.word	0x000384e0
        /*3fac*/ 	.short	0x010a
        /*3fae*/ 	.byte	0x3f
	.zero		1


	//   ....[181]....
        /*3fb0*/ 	.word	0x0001b700
        /*3fb4*/ 	.word	0x00000003
        /*3fb8*/ 	.word	0x000384e8
        /*3fbc*/ 	.short	0x010a
        /*3fbe*/ 	.byte	0x3f
	.zero		1


	//   ....[182]....
        /*3fc0*/ 	.word	0x0001b760
        /*3fc4*/ 	.word	0x00000003
        /*3fc8*/ 	.word	0x000384d0
        /*3fcc*/ 	.short	0x010a
        /*3fce*/ 	.byte	0x3f
	.zero		1


	//   ....[183]....
        /*3fd0*/ 	.word	0x0001b7c0
        /*3fd4*/ 	.word	0x00000003
        /*3fd8*/ 	.word	0x000384d8
        /*3fdc*/ 	.short	0x010a
        /*3fde*/ 	.byte	0x3f
	.zero		1


	//   ....[184]....
        /*3fe0*/ 	.word	0x0001b820
        /*3fe4*/ 	.word	0x00000003
        /*3fe8*/ 	.word	0x000384e0
        /*3fec*/ 	.short	0x010a
        /*3fee*/ 	.byte	0x3f
	.zero		1


	//   ....[185]....
        /*3ff0*/ 	.word	0x0001b8f0
        /*3ff4*/ 	.word	0x00000008
        /*3ff8*/ 	.word	0x00038498
        /*3ffc*/ 	.short	0x010a
        /*3ffe*/ 	.byte	0x3f
	.zero		1


	//   ....[186]....
        /*4000*/ 	.word	0x0001b940
        /*4004*/ 	.word	0x00000003
        /*4008*/ 	.word	0x00038400
        /*400c*/ 	.short	0x010a
        /*400e*/ 	.byte	0x3f
	.zero		1


	//   ....[187]....
        /*4010*/ 	.word	0x0001bb50
        /*4014*/ 	.word	0x00000007
        /*4018*/ 	.word	0x00000000
        /*401c*/ 	.short	0x010a
        /*401e*/ 	.byte	0x3f
	.zero		1


	//   ....[188]....
        /*4020*/ 	.word	0x0001bba0
        /*4024*/ 	.word	0x00000009
        /*4028*/ 	.word	0x00000000
        /*402c*/ 	.short	0x010a
        /*402e*/ 	.byte	0x3f
	.zero		1


	//   ....[189]....
        /*4030*/ 	.word	0x0001bbf0
        /*4034*/ 	.word	0x0000000c
        /*4038*/ 	.word	0x00038440
        /*403c*/ 	.short	0x010a
        /*403e*/ 	.byte	0x3f
	.zero		1


	//   ....[190]....
        /*4040*/ 	.word	0x0001bc40
        /*4044*/ 	.word	0x00000003
        /*4048*/ 	.word	0x00038440
        /*404c*/ 	.short	0x010a
        /*404e*/ 	.byte	0x3f
	.zero		1


	//   ....[191]....
        /*4050*/ 	.word	0x0001bc90
        /*4054*/ 	.word	0x00000003
        /*4058*/ 	.word	0x00038440
        /*405c*/ 	.short	0x010a
        /*405e*/ 	.byte	0x3f
	.zero		1


	//   ....[192]....
        /*4060*/ 	.word	0x0001bce0
        /*4064*/ 	.word	0x00000003
        /*4068*/ 	.word	0x00038440
        /*406c*/ 	.short	0x010a
        /*406e*/ 	.byte	0x3f
	.zero		1


	//   ....[193]....
        /*4070*/ 	.word	0x0001bd30
        /*4074*/ 	.word	0x00000003
        /*4078*/ 	.word	0x00038440
        /*407c*/ 	.short	0x010a
        /*407e*/ 	.byte	0x3f
	.zero		1


	//   ....[194]....
        /*4080*/ 	.word	0x0001bd80
        /*4084*/ 	.word	0x00000003
        /*4088*/ 	.word	0x00038440
        /*408c*/ 	.short	0x010a
        /*408e*/ 	.byte	0x3f
	.zero		1


	//   ....[195]....
        /*4090*/ 	.word	0x0001bdd0
        /*4094*/ 	.word	0x00000003
        /*4098*/ 	.word	0x00038440
        /*409c*/ 	.short	0x010a
        /*409e*/ 	.byte	0x3f
	.zero		1


	//   ....[196]....
        /*40a0*/ 	.word	0x0001be20
        /*40a4*/ 	.word	0x00000003
        /*40a8*/ 	.word	0x00038440
        /*40ac*/ 	.short	0x010a
        /*40ae*/ 	.byte	0x3f
	.zero		1


	//----- nvinfo : EIATTR_NUM_MBARRIERS
	.align		4
.L_39:
        /*40b0*/ 	.byte	0x03, 0x38
        /*40b2*/ 	.short	0x0020


	//----- nvinfo : EIATTR_EXIT_INSTR_OFFSETS
	.align		4
        /*40b4*/ 	.byte	0x04, 0x1c
        /*40b6*/ 	.short	(.L_41 - .L_40)


	//   ....[0]....
.L_40:
        /*40b8*/ 	.word	0x00002e60


	//   ....[1]....
        /*40bc*/ 	.word	0x00002f20


	//   ....[2]....
        /*40c0*/ 	.word	0x00013e10


	//   ....[3]....
        /*40c4*/ 	.word	0x00013eb0


	//   ....[4]....
        /*40c8*/ 	.word	0x000169d0


	//   ....[5]....
        /*40cc*/ 	.word	0x000185d0


	//   ....[6]....
        /*40d0*/ 	.word	0x0001a8f0


	//----- nvinfo : EIATTR_MAX_THREADS
	.align		4
.L_41:
        /*40d4*/ 	.byte	0x04, 0x05
        /*40d6*/ 	.short	(.L_43 - .L_42)
.L_42:
        /*40d8*/ 	.word	0x00000180
        /*40dc*/ 	.word	0x00000001
        /*40e0*/ 	.word	0x00000001


	//----- nvinfo : EIATTR_CRS_STACK_SIZE
	.align		4
.L_43:
        /*40e4*/ 	.byte	0x04, 0x1e
        /*40e6*/ 	.short	(.L_45 - .L_44)
.L_44:
        /*40e8*/ 	.word	0x00000000


	//----- nvinfo : EIATTR_CBANK_PARAM_SIZE
	.align		4
.L_45:
        /*40ec*/ 	.byte	0x03, 0x19
        /*40ee*/ 	.short	0x0770


	//----- nvinfo : EIATTR_PARAM_CBANK
	.align		4
        /*40f0*/ 	.byte	0x04, 0x0a
        /*40f2*/ 	.short	(.L_47 - .L_46)
	.align		4
.L_46:
        /*40f4*/ 	.word	index@(.nv.constant0._ZN7cutlass13device_kernelINS_4gemm6kernel13GemmUniversalINS1_17GroupProblemShapeIN4cute5tupleIJiiiEEEEENS1_10collective13CollectiveMmaINS1_39MainloopSm90ArrayTmaGmmaWarpSpecializedILi3ENS6_IJNS5_1CILi2EEENSC_ILi1EEESE_EEENS1_43KernelPtrArrayTmaWarpSpecializedCooperativeEEENS6_IJNSC_ILi256EEESI_NSC_ILi64EEEEEENS_6half_tEPNS6_IJlSE_NSC_ILi0EEEEEESL_SO_NS5_8TiledMMAINS5_8MMA_AtomIJNS5_4SM904GMMA26MMA_64x256x16_F32F16F16_SSILNSS_5MajorE0ELSU_0ELNSS_7ScaleInE1ELSV_1EEEEEENS5_6LayoutISF_NS6_IJSE_SM_SM_EEEEENS6_IJNS5_10UnderscoreES11_S11_EEEEENS5_13SM90_TMA_LOADENS5_14ComposedLayoutINS5_7SwizzleILi3ELi4ELi3EEENS5_18smem_ptr_flag_bitsILi16EEENSY_INS6_IJNSC_ILi8EEESJ_EEENS6_IJSJ_SE_EEEEEEEvNS5_8identityENS5_23SM90_TMA_LOAD_MULTICASTES1E_vS1F_EENS_8epilogue10collective18CollectiveEpilogueINS1I_30Sm90PtrArrayTmaWarpSpecializedILi4ELi2ELi16ELb1ELb0ELi2EEEJSK_NS6_IJNSC_ILi128EEENSC_ILi32EEEEEESL_PNS6_IJSE_lSM_EEESL_S1R_NS1I_6fusion15FusionCallbacksIS1M_NS1S_17LinearCombinationISL_fSL_fLNS_15FloatRoundStyleE2EEESK_S1P_JEEES14_NS15_IS17_S19_NSY_INS6_IJSJ_S1A_EEENS6_IJSE_SJ_EEEEEEENS5_17SM75_U16x8_LDSM_TENS5_14SM90_TMA_STOREES21_NS5_17SM90_U16x8_STSM_TENS5_9Copy_AtomIJNS5_17SM90_U32x4_STSM_NESL_EEEvEEEvvEEEEvNT_6ParamsE)
        /*40f8*/ 	.short	0x0210
        /*40fa*/ 	.short	0x0770


	//----- nvinfo : EIATTR_SW_WAR
	.align		4
.L_47:
        /*40fc*/ 	.byte	0x04, 0x36
        /*40fe*/ 	.short	(.L_49 - .L_48)
.L_48:
        /*4100*/ 	.word	0x00000008
.L_49:


//--------------------- .nv.callgraph             --------------------------
	.section	.nv.callgraph,"",@"SHT_CUDA_CALLGRAPH"
	.align	4
	.sectionentsize	8
	.align		4
        /*0000*/ 	.word	0x00000000
	.align		4
        /*0004*/ 	.word	0xffffffff
	.align		4
        /*0008*/ 	.word	index@(_ZN7cutlass13device_kernelINS_4gemm6kernel13GemmUniversalINS1_17GroupProblemShapeIN4cute5tupleIJiiiEEEEENS1_10collective13CollectiveMmaINS1_39MainloopSm90ArrayTmaGmmaWarpSpecializedILi3ENS6_IJNS5_1CILi2EEENSC_ILi1EEESE_EEENS1_43KernelPtrArrayTmaWarpSpecializedCooperativeEEENS6_IJNSC_ILi256EEESI_NSC_ILi64EEEEEENS_6half_tEPNS6_IJlSE_NSC_ILi0EEEEEESL_SO_NS5_8TiledMMAINS5_8MMA_AtomIJNS5_4SM904GMMA26MMA_64x256x16_F32F16F16_SSILNSS_5MajorE0ELSU_0ELNSS_7ScaleInE1ELSV_1EEEEEENS5_6LayoutISF_NS6_IJSE_SM_SM_EEEEENS6_IJNS5_10UnderscoreES11_S11_EEEEENS5_13SM90_TMA_LOADENS5_14ComposedLayoutINS5_7SwizzleILi3ELi4ELi3EEENS5_18smem_ptr_flag_bitsILi16EEENSY_INS6_IJNSC_ILi8EEESJ_EEENS6_IJSJ_SE_EEEEEEEvNS5_8identityENS5_23SM90_TMA_LOAD_MULTICASTES1E_vS1F_EENS_8epilogue10collective18CollectiveEpilogueINS1I_30Sm90PtrArrayTmaWarpSpecializedILi4ELi2ELi16ELb1ELb0ELi2EEEJSK_NS6_IJNSC_ILi128EEENSC_ILi32EEEEEESL_PNS6_IJSE_lSM_EEESL_S1R_NS1I_6fusion15FusionCallbacksIS1M_NS1S_17LinearCombinationISL_fSL_fLNS_15FloatRoundStyleE2EEESK_S1P_JEEES14_NS15_IS17_S19_NSY_INS6_IJSJ_S1A_EEENS6_IJSE_SJ_EEEEEEENS5_17SM75_U16x8_LDSM_TENS5_14SM90_TMA_STOREES21_NS5_17SM90_U16x8_STSM_TENS5_9Copy_AtomIJNS5_17SM90_U32x4_STSM_NESL_EEEvEEEvvEEEEvNT_6ParamsE)
	.align		4
        /*000c*/ 	.word	index@(__assertfail)
	.align		4
        /*0010*/ 	.word	0x00000000
	.align		4
        /*0014*/ 	.word	0xfffffffe
	.align		4
        /*0018*/ 	.word	0x00000000
	.align		4
        /*001c*/ 	.word	0xfffffffd
	.align		4
        /*0020*/ 	.word	0x00000000
	.align		4
        /*0024*/ 	.word	0xfffffffc


//--------------------- .nv.constant4             --------------------------
	.section	.nv.constant4,"a",@progbits
	.align	8
	.align		8
.nv.constant4:
        /*0000*/ 	.dword	__assertfail
	.align		8
        /*0008*/ 	.dword	__unnamed_1
	.align		8
        /*0010*/ 	.dword	_ZN39_INTERNAL_b0596ca7_4_k_cu_e012173e_27254cuda3std3__45__cpo5beginE
	.align		8
        /*0018*/ 	.dword	_ZN39_INTERNAL_b0596ca7_4_k_cu_e012173e_27254cuda3std3__45__cpo3endE
	.align		8
        /*0020*/ 	.dword	_ZN39_INTERNAL_b0596ca7_4_k_cu_e012173e_27254cuda3std3__45__cpo6cbeginE
	.align		8
        /*0028*/ 	.dword	_ZN39_INTERNAL_b0596ca7_4_k_cu_e012173e_27254cuda3std3__45__cpo4cendE
	.align		8
        /*0030*/ 	.dword	_ZN39_INTERNAL_b0596ca7_4_k_cu_e012173e_27254cuda3std3__441_GLOBAL__N__b0596ca7_4_k_cu_e012173e_27256ignoreE
	.align		8
        /*0038*/ 	.dword	_ZN39_INTERNAL_b0596ca7_4_k_cu_e012173e_27254cuda3std3__419piecewise_constructE
	.align		8
        /*0040*/ 	.dword	_ZN39_INTERNAL_b0596ca7_4_k_cu_e012173e_27254cuda3std3__48in_placeE
	.align		8
        /*0048*/ 	.dword	_ZN39_INTERNAL_b0596ca7_4_k_cu_e012173e_27254cuda3std6ranges3__45__cpo4swapE
	.align		8
        /*0050*/ 	.dword	_ZN39_INTERNAL_b0596ca7_4_k_cu_e012173e_27254cuda3std6ranges3__45__cpo9iter_moveE
	.align		8
        /*0058*/ 	.dword	_ZN39_INTERNAL_b0596ca7_4_k_cu_e012173e_27254cute7productE
	.align		8
        /*0060*/ 	.dword	_ZN39_INTERNAL_b0596ca7_4_k_cu_e012173e_27254cute1_E
	.align		8
        /*0068*/ 	.dword	$str$24
	.align		8
        /*0070*/ 	.dword	$str$25


//--------------------- .text._ZN7cutlass13device_kernelINS_4gemm6kernel13GemmUniversalINS1_17GroupProblemShapeIN4cute5tupleIJiiiEEEEENS1_10collective13CollectiveMmaINS1_39MainloopSm90ArrayTmaGmmaWarpSpecializedILi3ENS6_IJNS5_1CILi2EEENSC_ILi1EEESE_EEENS1_43KernelPtrArrayTmaWarpSpecializedCooperativeEEENS6_IJNSC_ILi256EEESI_NSC_ILi64EEEEEENS_6half_tEPNS6_IJlSE_NSC_ILi0EEEEEESL_SO_NS5_8TiledMMAINS5_8MMA_AtomIJNS5_4SM904GMMA26MMA_64x256x16_F32F16F16_SSILNSS_5MajorE0ELSU_0ELNSS_7ScaleInE1ELSV_1EEEEEENS5_6LayoutISF_NS6_IJSE_SM_SM_EEEEENS6_IJNS5_10UnderscoreES11_S11_EEEEENS5_13SM90_TMA_LOADENS5_14ComposedLayoutINS5_7SwizzleILi3ELi4ELi3EEENS5_18smem_ptr_flag_bitsILi16EEENSY_INS6_IJNSC_ILi8EEESJ_EEENS6_IJSJ_SE_EEEEEEEvNS5_8identityENS5_23SM90_TMA_LOAD_MULTICASTES1E_vS1F_EENS_8epilogue10collective18CollectiveEpilogueINS1I_30Sm90PtrArrayTmaWarpSpecializedILi4ELi2ELi16ELb1ELb0ELi2EEEJSK_NS6_IJNSC_ILi128EEENSC_ILi32EEEEEESL_PNS6_IJSE_lSM_EEESL_S1R_NS1I_6fusion15FusionCallbacksIS1M_NS1S_17LinearCombinationISL_fSL_fLNS_15FloatRoundStyleE2EEESK_S1P_JEEES14_NS15_IS17_S19_NSY_INS6_IJSJ_S1A_EEENS6_IJSE_SJ_EEEEEEENS5_17SM75_U16x8_LDSM_TENS5_14SM90_TMA_STOREES21_NS5_17SM90_U16x8_STSM_TENS5_9Copy_AtomIJNS5_17SM90_U32x4_STSM_NESL_EEEvEEEvvEEEEvNT_6ParamsE --------------------------
	.section	.text._ZN7cutlass13device_kernelINS_4gemm6kernel13GemmUniversalINS1_17GroupProblemShapeIN4cute5tupleIJiiiEEEEENS1_10collective13CollectiveMmaINS1_39MainloopSm90ArrayTmaGmmaWarpSpecializedILi3ENS6_IJNS5_1CILi2EEENSC_ILi1EEESE_EEENS1_43KernelPtrArrayTmaWarpSpecializedCooperativeEEENS6_IJNSC_ILi256EEESI_NSC_ILi64EEEEEENS_6half_tEPNS6_IJlSE_NSC_ILi0EEEEEESL_SO_NS5_8TiledMMAINS5_8MMA_AtomIJNS5_4SM904GMMA26MMA_64x256x16_F32F16F16_SSILNSS_5MajorE0ELSU_0ELNSS_7ScaleInE1ELSV_1EEEEEENS5_6LayoutISF_NS6_IJSE_SM_SM_EEEEENS6_IJNS5_10UnderscoreES11_S11_EEEEENS5_13SM90_TMA_LOADENS5_14ComposedLayoutINS5_7SwizzleILi3ELi4ELi3EEENS5_18smem_ptr_flag_bitsILi16EEENSY_INS6_IJNSC_ILi8EEESJ_EEENS6_IJSJ_SE_EEEEEEEvNS5_8identityENS5_23SM90_TMA_LOAD_MULTICASTES1E_vS1F_EENS_8epilogue10collective18CollectiveEpilogueINS1I_30Sm90PtrArrayTmaWarpSpecializedILi4ELi2ELi16ELb1ELb0ELi2EEEJSK_NS6_IJNSC_ILi128EEENSC_ILi32EEEEEESL_PNS6_IJSE_lSM_EEESL_S1R_NS1I_6fusion15FusionCallbacksIS1M_NS1S_17LinearCombinationISL_fSL_fLNS_15FloatRoundStyleE2EEESK_S1P_JEEES14_NS15_IS17_S19_NSY_INS6_IJSJ_S1A_EEENS6_IJSE_SJ_EEEEEEENS5_17SM75_U16x8_LDSM_TENS5_14SM90_TMA_STOREES21_NS5_17SM90_U16x8_STSM_TENS5_9Copy_AtomIJNS5_17SM90_U32x4_STSM_NESL_EEEvEEEvvEEEEvNT_6ParamsE,"ax",@progbits
	.align	128
.text._ZN7cutlass13device_kernelINS_4gemm6kernel13GemmUniversalINS1_17GroupProblemShapeIN4cute5tupleIJiiiEEEEENS1_10collective13CollectiveMmaINS1_39MainloopSm90ArrayTmaGmmaWarpSpecializedILi3ENS6_IJNS5_1CILi2EEENSC_ILi1EEESE_EEENS1_43KernelPtrArrayTmaWarpSpecializedCooperativeEEENS6_IJNSC_ILi256EEESI_NSC_ILi64EEEEEENS_6half_tEPNS6_IJlSE_NSC_ILi0EEEEEESL_SO_NS5_8TiledMMAINS5_8MMA_AtomIJNS5_4SM904GMMA26MMA_64x256x16_F32F16F16_SSILNSS_5MajorE0ELSU_0ELNSS_7ScaleInE1ELSV_1EEEEEENS5_6LayoutISF_NS6_IJSE_SM_SM_EEEEENS6_IJNS5_10UnderscoreES11_S11_EEEEENS5_13SM90_TMA_LOADENS5_14ComposedLayoutINS5_7SwizzleILi3ELi4ELi3EEENS5_18smem_ptr_flag_bitsILi16EEENSY_INS6_IJNSC_ILi8EEESJ_EEENS6_IJSJ_SE_EEEEEEEvNS5_8identityENS5_23SM90_TMA_LOAD_MULTICASTES1E_vS1F_EENS_8epilogue10collective18CollectiveEpilogueINS1I_30Sm90PtrArrayTmaWarpSpecializedILi4ELi2ELi16ELb1ELb0ELi2EEEJSK_NS6_IJNSC_ILi128EEENSC_ILi32EEEEEESL_PNS6_IJSE_lSM_EEESL_S1R_NS1I_6fusion15FusionCallbacksIS1M_NS1S_17LinearCombinationISL_fSL_fLNS_15FloatRoundStyleE2EEESK_S1P_JEEES14_NS15_IS17_S19_NSY_INS6_IJSJ_S1A_EEENS6_IJSE_SJ_EEEEEEENS5_17SM75_U16x8_LDSM_TENS5_14SM90_TMA_STOREES21_NS5_17SM90_U16x8_STSM_TENS5_9Copy_AtomIJNS5_17SM90_U32x4_STSM_NESL_EEEvEEEvvEEEEvNT_6ParamsE:
        .type           _ZN7cutlass13device_kernelINS_4gemm6kernel13GemmUniversalINS1_17GroupProblemShapeIN4cute5tupleIJiiiEEEEENS1_10collective13CollectiveMmaINS1_39MainloopSm90ArrayTmaGmmaWarpSpecializedILi3ENS6_IJNS5_1CILi2EEENSC_ILi1EEESE_EEENS1_43KernelPtrArrayTmaWarpSpecializedCooperativeEEENS6_IJNSC_ILi256EEESI_NSC_ILi64EEEEEENS_6half_tEPNS6_IJlSE_NSC_ILi0EEEEEESL_SO_NS5_8TiledMMAINS5_8MMA_AtomIJNS5_4SM904GMMA26MMA_64x256x16_F32F16F16_SSILNSS_5MajorE0ELSU_0ELNSS_7ScaleInE1ELSV_1EEEEEENS5_6LayoutISF_NS6_IJSE_SM_SM_EEEEENS6_IJNS5_10UnderscoreES11_S11_EEEEENS5_13SM90_TMA_LOADENS5_14ComposedLayoutINS5_7SwizzleILi3ELi4ELi3EEENS5_18smem_ptr_flag_bitsILi16EEENSY_INS6_IJNSC_ILi8EEESJ_EEENS6_IJSJ_SE_EEEEEEEvNS5_8identityENS5_23SM90_TMA_LOAD_MULTICASTES1E_vS1F_EENS_8epilogue10collective18CollectiveEpilogueINS1I_30Sm90PtrArrayTmaWarpSpecializedILi4ELi2ELi16ELb1ELb0ELi2EEEJSK_NS6_IJNSC_ILi128EEENSC_ILi32EEEEEESL_PNS6_IJSE_lSM_EEESL_S1R_NS1I_6fusion15FusionCallbacksIS1M_NS1S_17LinearCombinationISL_fSL_fLNS_15FloatRoundStyleE2EEESK_S1P_JEEES14_NS15_IS17_S19_NSY_INS6_IJSJ_S1A_EEENS6_IJSE_SJ_EEEEEEENS5_17SM75_U16x8_LDSM_TENS5_14SM90_TMA_STOREES21_NS5_17SM90_U16x8_STSM_TENS5_9Copy_AtomIJNS5_17SM90_U32x4_STSM_NESL_EEEvEEEvvEEEEvNT_6ParamsE,@function
        .size           _ZN7cutlass13device_kernelINS_4gemm6kernel13GemmUniversalINS1_17GroupProblemShapeIN4cute5tupleIJiiiEEEEENS1_10collective13CollectiveMmaINS1_39MainloopSm90ArrayTmaGmmaWarpSpecializedILi3ENS6_IJNS5_1CILi2EEENSC_ILi1EEESE_EEENS1_43KernelPtrArrayTmaWarpSpecializedCooperativeEEENS6_IJNSC_ILi256EEESI_NSC_ILi64EEEEEENS_6half_tEPNS6_IJlSE_NSC_ILi0EEEEEESL_SO_NS5_8TiledMMAINS5_8MMA_AtomIJNS5_4SM904GMMA26MMA_64x256x16_F32F16F16_SSILNSS_5MajorE0ELSU_0ELNSS_7ScaleInE1ELSV_1EEEEEENS5_6LayoutISF_NS6_IJSE_SM_SM_EEEEENS6_IJNS5_10UnderscoreES11_S11_EEEEENS5_13SM90_TMA_LOADENS5_14ComposedLayoutINS5_7SwizzleILi3ELi4ELi3EEENS5_18smem_ptr_flag_bitsILi16EEENSY_INS6_IJNSC_ILi8EEESJ_EEENS6_IJSJ_SE_EEEEEEEvNS5_8identityENS5_23SM90_TMA_LOAD_MULTICASTES1E_vS1F_EENS_8epilogue10collective18CollectiveEpilogueINS1I_30Sm90PtrArrayTmaWarpSpecializedILi4ELi2ELi16ELb1ELb0ELi2EEEJSK_NS6_IJNSC_ILi128EEENSC_ILi32EEEEEESL_PNS6_IJSE_lSM_EEESL_S1R_NS1I_6fusion15FusionCallbacksIS1M_NS1S_17LinearCombinationISL_fSL_fLNS_15FloatRoundStyleE2EEESK_S1P_JEEES14_NS15_IS17_S19_NSY_INS6_IJSJ_S1A_EEENS6_IJSE_SJ_EEEEEEENS5_17SM75_U16x8_LDSM_TENS5_14SM90_TMA_STOREES21_NS5_17SM90_U16x8_STSM_TENS5_9Copy_AtomIJNS5_17SM90_U32x4_STSM_NESL_EEEvEEEvvEEEEvNT_6ParamsE,(.L_x_420 - _ZN7cutlass13device_kernelINS_4gemm6kernel13GemmUniversalINS1_17GroupProblemShapeIN4cute5tupleIJiiiEEEEENS1_10collective13CollectiveMmaINS1_39MainloopSm90ArrayTmaGmmaWarpSpecializedILi3ENS6_IJNS5_1CILi2EEENSC_ILi1EEESE_EEENS1_43KernelPtrArrayTmaWarpSpecializedCooperativeEEENS6_IJNSC_ILi256EEESI_NSC_ILi64EEEEEENS_6half_tEPNS6_IJlSE_NSC_ILi0EEEEEESL_SO_NS5_8TiledMMAINS5_8MMA_AtomIJNS5_4SM904GMMA26MMA_64x256x16_F32F16F16_SSILNSS_5MajorE0ELSU_0ELNSS_7ScaleInE1ELSV_1EEEEEENS5_6LayoutISF_NS6_IJSE_SM_SM_EEEEENS6_IJNS5_10UnderscoreES11_S11_EEEEENS5_13SM90_TMA_LOADENS5_14ComposedLayoutINS5_7SwizzleILi3ELi4ELi3EEENS5_18smem_ptr_flag_bitsILi16EEENSY_INS6_IJNSC_ILi8EEESJ_EEENS6_IJSJ_SE_EEEEEEEvNS5_8identityENS5_23SM90_TMA_LOAD_MULTICASTES1E_vS1F_EENS_8epilogue10collective18CollectiveEpilogueINS1I_30Sm90PtrArrayTmaWarpSpecializedILi4ELi2ELi16ELb1ELb0ELi2EEEJSK_NS6_IJNSC_ILi128EEENSC_ILi32EEEEEESL_PNS6_IJSE_lSM_EEESL_S1R_NS1I_6fusion15FusionCallbacksIS1M_NS1S_17LinearCombinationISL_fSL_fLNS_15FloatRoundStyleE2EEESK_S1P_JEEES14_NS15_IS17_S19_NSY_INS6_IJSJ_S1A_EEENS6_IJSE_SJ_EEEEEEENS5_17SM75_U16x8_LDSM_TENS5_14SM90_TMA_STOREES21_NS5_17SM90_U16x8_STSM_TENS5_9Copy_AtomIJNS5_17SM90_U32x4_STSM_NESL_EEEvEEEvvEEEEvNT_6ParamsE)
        .other          _ZN7cutlass13device_kernelINS_4gemm6kernel13GemmUniversalINS1_17GroupProblemShapeIN4cute5tupleIJiiiEEEEENS1_10collective13CollectiveMmaINS1_39MainloopSm90ArrayTmaGmmaWarpSpecializedILi3ENS6_IJNS5_1CILi2EEENSC_ILi1EEESE_EEENS1_43KernelPtrArrayTmaWarpSpecializedCooperativeEEENS6_IJNSC_ILi256EEESI_NSC_ILi64EEEEEENS_6half_tEPNS6_IJlSE_NSC_ILi0EEEEEESL_SO_NS5_8TiledMMAINS5_8MMA_AtomIJNS5_4SM904GMMA26MMA_64x256x16_F32F16F16_SSILNSS_5MajorE0ELSU_0ELNSS_7ScaleInE1ELSV_1EEEEEENS5_6LayoutISF_NS6_IJSE_SM_SM_EEEEENS6_IJNS5_10UnderscoreES11_S11_EEEEENS5_13SM90_TMA_LOADENS5_14ComposedLayoutINS5_7SwizzleILi3ELi4ELi3EEENS5_18smem_ptr_flag_bitsILi16EEENSY_INS6_IJNSC_ILi8EEESJ_EEENS6_IJSJ_SE_EEEEEEEvNS5_8identityENS5_23SM90_TMA_LOAD_MULTICASTES1E_vS1F_EENS_8epilogue10collective18CollectiveEpilogueINS1I_30Sm90PtrArrayTmaWarpSpecializedILi4ELi2ELi16ELb1ELb0ELi2EEEJSK_NS6_IJNSC_ILi128EEENSC_ILi32EEEEEESL_PNS6_IJSE_lSM_EEESL_S1R_NS1I_6fusion15FusionCallbacksIS1M_NS1S_17LinearCombinationISL_fSL_fLNS_15FloatRoundStyleE2EEESK_S1P_JEEES14_NS15_IS17_S19_NSY_INS6_IJSJ_S1A_EEENS6_IJSE_SJ_EEEEEEENS5_17SM75_U16x8_LDSM_TENS5_14SM90_TMA_STOREES21_NS5_17SM90_U16x8_STSM_TENS5_9Copy_AtomIJNS5_17SM90_U32x4_STSM_NESL_EEEvEEEvvEEEEvNT_6ParamsE,@"STO_CUDA_ENTRY STV_DEFAULT"
_ZN7cutlass13device_kernelINS_4gemm6kernel13GemmUniversalINS1_17GroupProblemShapeIN4cute5tupleIJiiiEEEEENS1_10collective13CollectiveMmaINS1_39MainloopSm90ArrayTmaGmmaWarpSpecializedILi3ENS6_IJNS5_1CILi2EEENSC_ILi1EEESE_EEENS1_43KernelPtrArrayTmaWarpSpecializedCooperativeEEENS6_IJNSC_ILi256EEESI_NSC_ILi64EEEEEENS_6half_tEPNS6_IJlSE_NSC_ILi0EEEEEESL_SO_NS5_8TiledMMAINS5_8MMA_AtomIJNS5_4SM904GMMA26MMA_64x256x16_F32F16F16_SSILNSS_5MajorE0ELSU_0ELNSS_7ScaleInE1ELSV_1EEEEEENS5_6LayoutISF_NS6_IJSE_SM_SM_EEEEENS6_IJNS5_10UnderscoreES11_S11_EEEEENS5_13SM90_TMA_LOADENS5_14ComposedLayoutINS5_7SwizzleILi3ELi4ELi3EEENS5_18smem_ptr_flag_bitsILi16EEENSY_INS6_IJNSC_ILi8EEESJ_EEENS6_IJSJ_SE_EEEEEEEvNS5_8identityENS5_23SM90_TMA_LOAD_MULTICASTES1E_vS1F_EENS_8epilogue10collective18CollectiveEpilogueINS1I_30Sm90PtrArrayTmaWarpSpecializedILi4ELi2ELi16ELb1ELb0ELi2EEEJSK_NS6_IJNSC_ILi128EEENSC_ILi32EEEEEESL_PNS6_IJSE_lSM_EEESL_S1R_NS1I_6fusion15FusionCallbacksIS1M_NS1S_17LinearCombinationISL_fSL_fLNS_15FloatRoundStyleE2EEESK_S1P_JEEES14_NS15_IS17_S19_NSY_INS6_IJSJ_S1A_EEENS6_IJSE_SJ_EEEEEEENS5_17SM75_U16x8_LDSM_TENS5_14SM90_TMA_STOREES21_NS5_17SM90_U16x8_STSM_TENS5_9Copy_AtomIJNS5_17SM90_U32x4_STSM_NESL_EEEvEEEvvEEEEvNT_6ParamsE:
[----:B------:R-:W1:Y:S02]  /*0000*/  LDC R1, c[0x0][0x28] ;  /* 0x00000a00ff017b82 */ /* 0x000e640000000800 */
[----:B-1----:R-:W-:-:S06]  /*0010*/  VIADD R1, R1, 0xfffff800 ;  /* 0xfffff80001017836 */ /* 0x002fcc0000000000 */
[----:B------:R-:W1:Y:S01]  /*0020*/  LDC.64 R4, c[0x0][0x918] ;  /* 0x00024600ff047b82 */ /* 0x000e620000000a00 */
[----:B------:R-:W-:Y:S01]  /*0030*/  ULDC.64 UR56, c[0x0][0x208] ;  /* 0x0000820000387ab9 */ /* 0x000fe20000000a00 */
[----:B------:R-:W2:Y:S01]  /*0040*/  S2R R21, SR_TID.X ;  /* 0x0000000000157919 */ /* 0x000ea20000002100 */
[----:B------:R-:W-:Y:S01]  /*0050*/  ULDC UR4, c[0x0][0x910] ;  /* 0x0002440000047ab9 */ /* 0x000fe20000000800 */
[----:B------:R-:W-:Y:S01]  /*0060*/  ULDC.64 UR20, c[0x0][0x8d0] ;  /* 0x0002340000147ab9 */ /* 0x000fe20000000a00 */
[----:B------:R-:W-:Y:S01]  /*0070*/  ULDC.64 UR14, c[0x0][0x8c8] ;  /* 0x00023200000e7ab9 */ /* 0x000fe20000000a00 */
[----:B------:R-:W-:Y:S01]  /*0080*/  MOV R8, RZ ;  /* 0x000000ff00087202 */ /* 0x000fe20000000f00 */
[----:B------:R-:W-:Y:S01]  /*0090*/  IMAD.MOV.U32 R0, RZ, RZ, RZ ;  /* 0x000000ffff007224 */ /* 0x000fe200078e00ff */
[----:B------:R-:W3:Y:S01]  /*00a0*/  S2UR UR8, SR_CTAID.Y ;  /* 0x00000000000879c3 */ /* 0x000ee20000002600 */
[----:B------:R-:W-:Y:S01]  /*00b0*/  ULDC.64 UR16, c[0x0][0x8e0] ;  /* 0x0002380000107ab9 */ /* 0x000fe20000000a00 */
[----:B------:R-:W-:Y:S01]  /*00c0*/  ULDC.64 UR22, c[0x0][0x8e8] ;  /* 0x00023a0000167ab9 */ /* 0x000fe20000000a00 */
[----:B-1----:R-:W4:Y:S01]  /*00d0*/  LDG.E R7, desc[UR56][R4.64] ;  /* 0x0000003804077981 */ /* 0x002f22000c1e1900 */
[----:B------:R-:W-:-:S03]  /*00e0*/  IMAD.U32 R11, RZ, RZ, UR4 ;  /* 0x00000004ff0b7e24 */ /* 0x000fc6000f8e00ff */
[----:B------:R-:W4:Y:S01]  /*00f0*/  LDG.E R6, desc[UR56][R4.64+0x4] ;  /* 0x0000043804067981 */ /* 0x000f22000c1e1900 */
[----:B--2---:R-:W-:Y:S01]  /*0100*/  LOP3.LUT R20, R21, 0x1f, RZ, 0xc0, !PT ;  /* 0x0000001f15147812 */ /* 0x004fe200078ec0ff */
[----:B------:R-:W-:Y:S01]  /*0110*/  UISETP.NE.U32.AND UP0, UPT, UR20, URZ, UPT ;  /* 0x0000003f1400728c */ /* 0x000fe2000bf05070 */
[----:B------:R-:W1:Y:S01]  /*0120*/  S2UR UR40, SR_CTAID.X ;  /* 0x00000000002879c3 */ /* 0x000e620000002500 */
[----:B------:R-:W-:Y:S01]  /*0130*/  ULDC UR4, c[0x0][0x908] ;  /* 0x0002420000047ab9 */ /* 0x000fe20000000800 */
[----:B------:R-:W-:Y:S01]  /*0140*/  ISETP.GE.AND P0, PT, R20, R11, PT ;  /* 0x0000000b1400720c */ /* 0x000fe20003f06270 */
[----:B------:R-:W-:Y:S02]  /*0150*/  UISETP.NE.AND.EX UP0, UPT, UR21, URZ, UPT, UP0 ;  /* 0x0000003f1500728c */ /* 0x000fe4000bf05300 */
[----:B------:R-:W-:-:S09]  /*0160*/  UISETP.NE.AND UP3, UPT, UR4, 0x1, UPT ;  /* 0x000000010400788c */ /* 0x000fd2000bf65270 */
[----:B------:R-:W-:Y:S01]  /*0170*/  @UP0 ULDC UR10, c[0x0][0x8dc] ;  /* 0x00023700000a0ab9 */ /* 0x000fe20000000800 */
[----:B------:R-:W2:Y:S01]  /*0180*/  @!P0 LDC.64 R2, c[0x0][0x918] ;  /* 0x00024600ff028b82 */ /* 0x000ea20000000a00 */
[----:B---3--:R-:W-:Y:S01]  /*0190*/  @UP3 UMOV UR6, UR8 ;  /* 0x0000000800063c82 */ /* 0x008fe20008000000 */
[----:B------:R-:W-:Y:S01]  /*01a0*/  @UP3 ULDC UR18, c[0x0][0x10] ;  /* 0x0000040000123ab9 */ /* 0x000fe20000000800 */
[----:B------:R-:W-:Y:S01]  /*01b0*/  @UP3 UMOV UR4, UR6 ;  /* 0x0000000600043c82 */ /* 0x000fe20008000000 */
[----:B------:R-:W-:Y:S01]  /*01c0*/  @UP3 UMOV UR5, URZ ;  /* 0x0000003f00053c82 */ /* 0x000fe20008000000 */
[----:B------:R-:W-:Y:S01]  /*01d0*/  @!UP3 UMOV UR6, UR8 ;  /* 0x000000080006bc82 */ /* 0x000fe20008000000 */
[----:B-1----:R-:W-:Y:S01]  /*01e0*/  @UP3 UIMAD.WIDE.U32 UR18, UR40, UR18, UR4 ;  /* 0x00000012281232a5 */ /* 0x002fe2000f8e0004 */
[----:B------:R-:W-:Y:S01]  /*01f0*/  @UP3 UMOV UR9, URZ ;  /* 0x0000003f00093c82 */ /* 0x000fe20008000000 */
[----:B--2---:R-:W-:-:S05]  /*0200*/  @!P0 IMAD.WIDE.U32 R2, R20, 0xc, R2 ;  /* 0x0000000c14028825 */ /* 0x004fca00078e0002 */
[----:B------:R1:W5:Y:S04]  /*0210*/  @!P0 LDG.E R8, desc[UR56][R2.64] ;  /* 0x0000003802088981 */ /* 0x000368000c1e1900 */
[----:B------:R1:W5:Y:S01]  /*0220*/  @!P0 LDG.E R0, desc[UR56][R2.64+0x4] ;  /* 0x0000043802008981 */ /* 0x000362000c1e1900 */
[----:B------:R-:W-:Y:S01]  /*0230*/  ISETP.NE.U32.AND P0, PT, RZ, UR22, PT ;  /* 0x00000016ff007c0c */ /* 0x000fe2000bf05070 */
[----:B------:R-:W-:-:S03]  /*0240*/  @!UP3 ULDC UR7, c[0x0][0xc] ;  /* 0x000003000007bab9 */ /* 0x000fc60000000800 */
[----:B------:R-:W-:Y:S01]  /*0250*/  ISETP.NE.AND.EX P0, PT, RZ, UR23, PT, P0 ;  /* 0x00000017ff007c0c */ /* 0x000fe2000bf05300 */
[----:B------:R-:W-:Y:S01]  /*0260*/  UMOV UR41, URZ ;  /* 0x0000003f00297c82 */ /* 0x000fe20008000000 */
[----:B------:R-:W-:Y:S01]  /*0270*/  @UP3 UIADD3 UR9, UR19, UR9, URZ ;  /* 0x0000000913093290 */ /* 0x000fe2000fffe03f */
[----:B----4-:R-:W-:Y:S02]  /*0280*/  R2UR UR12, R7 ;  /* 0x00000000070c72ca */ /* 0x010fe400000e0000 */
[----:B------:R-:W-:-:S11]  /*0290*/  R2UR UR26, R6 ;  /* 0x00000000061a72ca */ /* 0x000fd600000e0000 */
[----:B------:R-:W-:-:S04]  /*02a0*/  UIADD3 UR11, UP1, UR12, UR14, URZ ;  /* 0x0000000e0c0b7290 */ /* 0x000fc8000ff3e03f */
[----:B------:R-:W-:Y:S02]  /*02b0*/  ULEA.HI.X.SX32 UR12, UR12, UR15, 0x1, UP1 ;  /* 0x0000000f0c0c7291 */ /* 0x000fe400088f0e3f */
[----:B------:R-:W-:-:S04]  /*02c0*/  UIADD3 UR11, UP1, UR11, -0x1, URZ ;  /* 0xffffffff0b0b7890 */ /* 0x000fc8000ff3e03f */
[----:B------:R-:W-:Y:S02]  /*02d0*/  UIADD3.X UR12, UR12, -0x1, URZ, UP1, !UPT ;  /* 0xffffffff0c0c7890 */ /* 0x000fe40008ffe43f */
[----:B------:R-:W-:-:S04]  /*02e0*/  @UP0 UIADD3 UR10, UP1, UR11, UR10, URZ ;  /* 0x0000000a0b0a0290 */ /* 0x000fc8000ff3e03f */
[----:B------:R-:W-:Y:S02]  /*02f0*/  @UP0 UIADD3.X UR28, URZ, UR12, URZ, UP1, !UPT ;  /* 0x0000000c3f1c0290 */ /* 0x000fe40008ffe43f */
[----:B------:R-:W-:Y:S02]  /*0300*/  UIADD3 UR13, UP1, UR26, UR16, URZ ;  /* 0x000000101a0d7290 */ /* 0x000fe4000ff3e03f */
[----:B------:R-:W-:Y:S02]  /*0310*/  @UP0 UIMAD.WIDE.U32 UR24, UR28, UR20, URZ ;  /* 0x000000141c1802a5 */ /* 0x000fe4000f8e003f */
[----:B------:R-:W-:Y:S02]  /*0320*/  ULEA.HI.X.SX32 UR8, UR26, UR17, 0x1, UP1 ;  /* 0x000000111a087291 */ /* 0x000fe400088f0e3f */
[----:B------:R-:W-:Y:S02]  /*0330*/  @UP0 UIMAD.WIDE.U32 UR24, UP1, UR10, UR21, UR24 ;  /* 0x000000150a1802a5 */ /* 0x000fe4000f820018 */
[----:B------:R-:W-:-:S02]  /*0340*/  @UP0 UIMAD.WIDE.U32 UR4, UR10, UR20, URZ ;  /* 0x000000140a0402a5 */ /* 0x000fc4000f8e003f */
[----:B------:R-:W-:Y:S02]  /*0350*/  @UP0 UIADD3.X UR27, URZ, URZ, URZ, UP1, !UPT ;  /* 0x0000003f3f1b0290 */ /* 0x000fe40008ffe43f */
[----:B------:R-:W-:Y:S01]  /*0360*/  @UP0 UIADD3 URZ, UP1, UR5, UR24, URZ ;  /* 0x00000018053f0290 */ /* 0x000fe2000ff3e03f */
[----:B------:R-:W-:Y:S01]  /*0370*/  @UP0 UMOV UR26, UR25 ;  /* 0x00000019001a0c82 */ /* 0x000fe20008000000 */
[----:B------:R-:W-:Y:S02]  /*0380*/  @!UP3 UIMAD.WIDE.U32 UR4, UR7, UR6, UR40 ;  /* 0x000000060704b2a5 */ /* 0x000fe4000f8e0028 */
[----:B------:R-:W-:Y:S02]  /*0390*/  @UP0 UIMAD.WIDE.U32.X UR24, UR28, UR21, UR26, UP1 ;  /* 0x000000151c1802a5 */ /* 0x000fe400088e041a */
[----:B------:R-:W-:Y:S01]  /*03a0*/  UIADD3 UR13, UP2, UR13, -0x1, URZ ;  /* 0xffffffff0d0d7890 */ /* 0x000fe2000ff5e03f */
[----:B------:R-:W-:Y:S02]  /*03b0*/  @UP3 UMOV UR10, UR18 ;  /* 0x00000012000a3c82 */ /* 0x000fe40008000000 */
[----:B------:R-:W-:Y:S01]  /*03c0*/  @!UP3 UMOV UR10, UR4 ;  /* 0x00000004000abc82 */ /* 0x000fe20008000000 */
[----:B------:R-:W-:Y:S01]  /*03d0*/  UIADD3.X UR19, UR8, -0x1, URZ, UP2, !UPT ;  /* 0xffffffff08137890 */ /* 0x000fe200097fe43f */
[----:B------:R-:W-:Y:S01]  /*03e0*/  @!UP3 UMOV UR9, UR5 ;  /* 0x000000050009bc82 */ /* 0x000fe20008000000 */
[----:B------:R-:W-:Y:S01]  /*03f0*/  @UP0 UMOV UR11, UR24 ;  /* 0x00000018000b0c82 */ /* 0x000fe20008000000 */
[----:B------:R-:W-:Y:S01]  /*0400*/  @UP0 UMOV UR12, UR25 ;  /* 0x00000019000c0c82 */ /* 0x000fe20008000000 */
[----:B-1----:R-:W-:Y:S08]  /*0410*/  @!P0 BRA `(.L_x_0) ;  /* 0x0000000000308947 */ /* 0x002ff00003800000 */
[----:B------:R-:W-:Y:S02]  /*0420*/  ULDC UR7, c[0x0][0x8f4] ;  /* 0x00023d0000077ab9 */ /* 0x000fe40000000800 */
[----:B------:R-:W-:-:S04]  /*0430*/  UIADD3 UR7, UP1, UR13, UR7, URZ ;  /* 0x000000070d077290 */ /* 0x000fc8000ff3e03f */
[----:B------:R-:W-:-:S04]  /*0440*/  UIADD3.X UR8, URZ, UR19, URZ, UP1, !UPT ;  /* 0x000000133f087290 */ /* 0x000fc80008ffe43f */
[----:B------:R-:W-:-:S04]  /*0450*/  UIMAD.WIDE.U32 UR4, UR8, UR22, URZ ;  /* 0x00000016080472a5 */ /* 0x000fc8000f8e003f */
[----:B------:R-:W-:Y:S02]  /*0460*/  UIMAD.WIDE.U32 UR18, UP1, UR7, UR23, UR4 ;  /* 0x00000017071272a5 */ /* 0x000fe4000f820004 */
[----:B------:R-:W-:Y:S02]  /*0470*/  UIMAD.WIDE.U32 UR4, UR7, UR22, URZ ;  /* 0x00000016070472a5 */ /* 0x000fe4000f8e003f */
[----:B------:R-:W-:Y:S02]  /*0480*/  UIADD3.X UR25, URZ, URZ, URZ, UP1, !UPT ;  /* 0x0000003f3f197290 */ /* 0x000fe40008ffe43f */
[----:B------:R-:W-:Y:S01]  /*0490*/  UIADD3 URZ, UP1, UR5, UR18, URZ ;  /* 0x00000012053f7290 */ /* 0x000fe2000ff3e03f */
[----:B------:R-:W-:-:S03]  /*04a0*/  UMOV UR24, UR19 ;  /* 0x0000001300187c82 */ /* 0x000fc60008000000 */
[----:B------:R-:W-:-:S07]  /*04b0*/  UIMAD.WIDE.U32.X UR4, UR8, UR23, UR24, UP1 ;  /* 0x00000017080472a5 */ /* 0x000fce00088e0418 */
[----:B------:R-:W-:Y:S01]  /*04c0*/  UMOV UR13, UR4 ;  /* 0x00000004000d7c82 */ /* 0x000fe20008000000 */
[----:B------:R-:W-:-:S05]  /*04d0*/  UMOV UR19, UR5 ;  /* 0x0000000500137c82 */ /* 0x000fca0008000000 */
.L_x_0:
[----:B------:R-:W-:Y:S01]  /*04e0*/  ULDC UR8, c[0x0][0x934] ;  /* 0x00024d0000087ab9 */ /* 0x000fe20000000800 */
[----:B------:R-:W-:Y:S01]  /*04f0*/  ULDC UR7, c[0x0][0x904] ;  /* 0x0002410000077ab9 */ /* 0x000fe20000000800 */
[----:B------:R-:W-:Y:S01]  /*0500*/  ULDC UR4, c[0x0][0x938] ;  /* 0x00024e0000047ab9 */ /* 0x000fe20000000800 */
[----:B------:R-:W-:Y:S02]  /*0510*/  USHF.L.U32 UR8, UR8, UR7, URZ ;  /* 0x0000000708087299 */ /* 0x000fe4000800063f */
[----:B------:R-:W-:Y:S01]  /*0520*/  USHF.L.U32 UR7, UR4, UR7, URZ ;  /* 0x0000000704077299 */ /* 0x000fe2000800063f */
[----:B------:R-:W-:Y:S01]  /*0530*/  ULDC UR26, c[0x0][0x8d8] ;  /* 0x00023600001a7ab9 */ /* 0x000fe20000000800 */
[----:B------:R-:W-:Y:S02]  /*0540*/  ULDC UR30, c[0x0][0x8f0] ;  /* 0x00023c00001e7ab9 */ /* 0x000fe40000000800 */
[----:B------:R-:W-:Y:S01]  /*0550*/  IMAD.U32 R10, RZ, RZ, UR8 ;  /* 0x00000008ff0a7e24 */ /* 0x000fe2000f8e00ff */
[----:B------:R-:W-:Y:S01]  /*0560*/  USHF.R.U64 UR18, UR11, UR26, UR12 ;  /* 0x0000001a0b127299 */ /* 0x000fe2000800120c */
[----:B------:R-:W-:Y:S01]  /*0570*/  MOV R9, UR7 ;  /* 0x0000000700097c02 */ /* 0x000fe20008000f00 */
[----:B------:R-:W-:-:S02]  /*0580*/  USHF.R.U64 UR11, UR13, UR30, UR19 ;  /* 0x0000001e0d0b7299 */ /* 0x000fc40008001213 */
[----:B------:R-:W-:Y:S01]  /*0590*/  IABS R2, R10 ;  /* 0x0000000a00027213 */ /* 0x000fe20000000000 */
[----:B------:R-:W-:Y:S01]  /*05a0*/  UIADD3 UR18, UR18, -0x1, UR8 ;  /* 0xffffffff12127890 */ /* 0x000fe2000fffe008 */
[----:B------:R-:W-:Y:S01]  /*05b0*/  IABS R3, R9 ;  /* 0x0000000900037213 */ /* 0x000fe20000000000 */
[----:B------:R-:W-:Y:S01]  /*05c0*/  UIADD3 UR11, UR11, -0x1, UR7 ;  /* 0xffffffff0b0b7890 */ /* 0x000fe2000fffe007 */
[----:B------:R-:W-:Y:S01]  /*05d0*/  R2UR UR28, R2 ;  /* 0x00000000021c72ca */ /* 0x000fe200000e0000 */
[----:B------:R-:W-:Y:S01]  /*05e0*/  UMOV UR12, URZ ;  /* 0x0000003f000c7c82 */ /* 0x000fe20008000000 */
[----:B------:R-:W-:Y:S01]  /*05f0*/  UISETP.GE.AND UP5, UPT, UR18, URZ, UPT ;  /* 0x0000003f1200728c */ /* 0x000fe2000bfa6270 */
[----:B------:R-:W-:Y:S01]  /*0600*/  IMAD.MOV.U32 R2, RZ, RZ, R3 ;  /* 0x000000ffff027224 */ /* 0x000fe200078e0003 */
[----:B------:R-:W-:Y:S01]  /*0610*/  UISETP.NE.AND UP4, UPT, UR8, URZ, UPT ;  /* 0x0000003f0800728c */ /* 0x000fe2000bf85270 */
[----:B------:R-:W-:-:S03]  /*0620*/  UMOV UR53, 0x1 ;  /* 0x0000000100357882 */ /* 0x000fc60000000000 */
[----:B------:R-:W-:-:S05]  /*0630*/  R2UR UR27, R2 ;  /* 0x00000000021b72ca */ /* 0x000fca00000e0000 */
[----:B------:R-:W1:Y:S08]  /*0640*/  I2F.RP R2, UR28 ;  /* 0x0000001c00027d06 */ /* 0x000e700008209400 */
[----:B------:R-:W2:Y:S08]  /*0650*/  I2F.RP R4, UR27 ;  /* 0x0000001b00047d06 */ /* 0x000eb00008209400 */
[----:B-1----:R-:W1:Y:S08]  /*0660*/  MUFU.RCP R2, R2 ;  /* 0x0000000200027308 */ /* 0x002e700000001000 */
[----:B--2---:R-:W2:Y:S01]  /*0670*/  MUFU.RCP R4, R4 ;  /* 0x0000000400047308 */ /* 0x004ea20000001000 */
[----:B-1----:R-:W-:-:S02]  /*0680*/  VIADD R3, R2, 0xffffffe ;  /* 0x0ffffffe02037836 */ /* 0x002fc40000000000 */
[----:B------:R-:W-:-:S05]  /*0690*/  IMAD.U32 R2, RZ, RZ, UR18 ;  /* 0x00000012ff027e24 */ /* 0x000fca000f8e00ff */
[----:B------:R-:W1:Y:S01]  /*06a0*/  F2I.FTZ.U32.TRUNC.NTZ R3, R3 ;  /* 0x0000000300037305 */ /* 0x000e62000021f000 */
[----:B------:R-:W-:Y:S02]  /*06b0*/  IABS R2, R2 ;  /* 0x0000000200027213 */ /* 0x000fe40000000000 */
[----:B--2---:R-:W-:Y:S02]  /*06c0*/  IADD3 R5, R4, 0xffffffe, RZ ;  /* 0x0ffffffe04057810 */ /* 0x004fe40007ffe0ff */
[----:B------:R-:W-:Y:S02]  /*06d0*/  IABS R4, R10 ;  /* 0x0000000a00047213 */ /* 0x000fe40000000000 */
[----:B------:R-:W-:Y:S02]  /*06e0*/  R2UR UR32, R2 ;  /* 0x00000000022072ca */ /* 0x000fe400000e0000 */
[----:B------:R-:W2:Y:S01]  /*06f0*/  F2I.FTZ.U32.TRUNC.NTZ R5, R5 ;  /* 0x0000000500057305 */ /* 0x000ea2000021f000 */
[----:B------:R-:W-:-:S02]  /*0700*/  IADD3 R4, RZ, -R4, RZ ;  /* 0x80000004ff047210 */ /* 0x000fc40007ffe0ff */
[----:B-1----:R-:W-:Y:S01]  /*0710*/  R2UR UR13, R3 ;  /* 0x00000000030d72ca */ /* 0x002fe200000e0000 */
[----:B------:R-:W-:Y:S01]  /*0720*/  IMAD.U32 R3, RZ, RZ, UR11 ;  /* 0x0000000bff037e24 */ /* 0x000fe2000f8e00ff */
[----:B--2---:R-:W-:-:S04]  /*0730*/  R2UR UR5, R5 ;  /* 0x00000000050572ca */ /* 0x004fc800000e0000 */
[----:B------:R-:W-:Y:S01]  /*0740*/  IABS R5, R3 ;  /* 0x0000000300057213 */ /* 0x000fe20000000000 */
[----:B------:R-:W-:Y:S01]  /*0750*/  IMAD.MOV.U32 R3, RZ, RZ, R4 ;  /* 0x000000ffff037224 */ /* 0x000fe200078e0004 */
[----:B------:R-:W-:-:S05]  /*0760*/  IABS R4, R9 ;  /* 0x0000000900047213 */ /* 0x000fca0000000000 */
[----:B------:R-:W-:Y:S01]  /*0770*/  UIADD3 UR4, URZ, -UR13, URZ ;  /* 0x8000000d3f047290 */ /* 0x000fe2000fffe03f */
[----:B------:R-:W-:Y:S01]  /*0780*/  IMAD.MOV.U32 R2, RZ, RZ, R5 ;  /* 0x000000ffff027224 */ /* 0x000fe200078e0005 */
[----:B------:R-:W-:Y:S02]  /*0790*/  IADD3 R4, RZ, -R4, RZ ;  /* 0x80000004ff047210 */ /* 0x000fe40007ffe0ff */
[----:B------:R-:W-:Y:S01]  /*07a0*/  UIMAD UR4, UR4, UR28, URZ ;  /* 0x0000001c040472a4 */ /* 0x000fe2000f8e023f */
[----:B------:R-:W-:Y:S02]  /*07b0*/  R2UR UR29, R3 ;  /* 0x00000000031d72ca */ /* 0x000fe400000e0000 */
[----:B------:R-:W-:Y:S01]  /*07c0*/  R2UR UR33, R2 ;  /* 0x00000000022172ca */ /* 0x000fe200000e0000 */
[----:B------:R-:W-:Y:S01]  /*07d0*/  UIADD3 UR24, URZ, -UR5, URZ ;  /* 0x800000053f187290 */ /* 0x000fe2000fffe03f */
[----:B------:R-:W-:Y:S01]  /*07e0*/  IMAD.MOV.U32 R2, RZ, RZ, R4 ;  /* 0x000000ffff027224 */ /* 0x000fe200078e0004 */
[----:B------:R-:W-:Y:S01]  /*07f0*/  UIMAD.WIDE.U32 UR12, UR13, UR4, UR12 ;  /* 0x000000040d0c72a5 */ /* 0x000fe2000f8e000c */
[----:B------:R-:W-:Y:S01]  /*0800*/  SHF.R.U32.HI R3, RZ, 0x5, R21 ;  /* 0x00000005ff037819 */ /* 0x000fe20000011615 */
[----:B------:R-:W-:Y:S01]  /*0810*/  UIMAD UR24, UR24, UR27, URZ ;  /* 0x0000001b181872a4 */ /* 0x000fe2000f8e023f */
[----:B------:R-:W-:Y:S01]  /*0820*/  UMOV UR4, URZ ;  /* 0x0000003f00047c82 */ /* 0x000fe20008000000 */
[----:B------:R-:W-:-:S02]  /*0830*/  R2UR UR31, R2 ;  /* 0x00000000021f72ca */ /* 0x000fc400000e0000 */
[----:B------:R-:W-:Y:S01]  /*0840*/  UIMAD.WIDE.U32 UR24, UR5, UR24, UR4 ;  /* 0x00000018051872a5 */ /* 0x000fe2000f8e0004 */
[----:B------:R-:W1:Y:S01]  /*0850*/  SHFL.IDX PT, R4, R3, RZ, 0x1f ;  /* 0x00001fff03047589 */ /* 0x000e6200000e0000 */
[----:B------:R-:W-:Y:S01]  /*0860*/  UIMAD.WIDE.U32 UR4, UR13, UR32, URZ ;  /* 0x000000200d0472a5 */ /* 0x000fe2000f8e003f */
[----:B------:R-:W-:-:S03]  /*0870*/  SHF.R.U32.HI R2, RZ, 0x7, R21 ;  /* 0x00000007ff027819 */ /* 0x000fc60000011615 */
[----:B------:R-:W-:Y:S01]  /*0880*/  UIMAD UR5, UR5, UR29, UR32 ;  /* 0x0000001d050572a4 */ /* 0x000fe2000f8e0220 */
[----:B------:R-:W-:Y:S02]  /*0890*/  UMOV UR19, UR25 ;  /* 0x0000001900137c82 */ /* 0x000fe40008000000 */
[----:B------:R-:W2:Y:S01]  /*08a0*/  SHFL.IDX PT, R2, R2, RZ, 0x1f ;  /* 0x00001fff02027589 */ /* 0x000ea200000e0000 */
[----:B------:R-:W-:Y:S02]  /*08b0*/  UIMAD.WIDE.U32 UR24, UR19, UR33, URZ ;  /* 0x00000021131872a5 */ /* 0x000fe4000f8e003f */
[----:B------:R-:W-:Y:S02]  /*08c0*/  UISETP.GT.U32.AND UP1, UPT, UR28, UR5, UPT ;  /* 0x000000051c00728c */ /* 0x000fe4000bf24070 */
[----:B------:R-:W-:Y:S02]  /*08d0*/  UIMAD UR25, UR25, UR31, UR33 ;  /* 0x0000001f191972a4 */ /* 0x000fe4000f8e0221 */
[----:B------:R-:W-:-:S02]  /*08e0*/  ULOP3.LUT UR32, URZ, UR8, URZ, 0x33, !UPT ;  /* 0x000000083f207292 */ /* 0x000fc4000f8e333f */
[----:B------:R-:W-:Y:S02]  /*08f0*/  UISETP.GT.U32.AND UP2, UPT, UR27, UR25, UPT ;  /* 0x000000191b00728c */ /* 0x000fe4000bf44070 */
[----:B------:R-:W-:-:S03]  /*0900*/  ULOP3.LUT UR33, URZ, UR7, URZ, 0x33, !UPT ;  /* 0x000000073f217292 */ /* 0x000fc6000f8e333f */
[----:B------:R-:W-:Y:S01]  /*0910*/  @!UP1 UIADD3 UR5, UR5, -UR28, URZ ;  /* 0x8000001c05059290 */ /* 0x000fe2000fffe03f */
[----:B-1----:R-:W-:-:S03]  /*0920*/  R2UR UR34, R4 ;  /* 0x00000000042272ca */ /* 0x002fc600000e0000 */
[----:B------:R-:W-:Y:S02]  /*0930*/  UISETP.GT.U32.AND UP6, UPT, UR28, UR5, UPT ;  /* 0x000000051c00728c */ /* 0x000fe4000bfc4070 */
[----:B------:R-:W-:Y:S02]  /*0940*/  @!UP2 UIADD3 UR25, UR25, -UR27, URZ ;  /* 0x8000001b1919a290 */ /* 0x000fe4000fffe03f */
[----:B------:R-:W-:Y:S02]  /*0950*/  UISETP.NE.AND UP2, UPT, UR7, URZ, UPT ;  /* 0x0000003f0700728c */ /* 0x000fe4000bf45270 */
[----:B------:R-:W-:Y:S01]  /*0960*/  UISETP.GT.U32.AND UP1, UPT, UR27, UR25, UPT ;  /* 0x000000191b00728c */ /* 0x000fe2000bf24070 */
[----:B--2---:R-:W-:-:S04]  /*0970*/  R2UR UR12, R2 ;  /* 0x00000000020c72ca */ /* 0x004fc800000e0000 */
[----:B------:R-:W-:Y:S01]  /*0980*/  @!UP6 UIADD3 UR5, UR5, -UR28, URZ ;  /* 0x8000001c0505e290 */ /* 0x000fe2000fffe03f */
[----:B------:R-:W-:Y:S01]  /*0990*/  ISETP.NE.AND P1, PT, RZ, UR34, PT ;  /* 0x00000022ff007c0c */ /* 0x000fe2000bf25270 */
[----:B------:R-:W-:Y:S02]  /*09a0*/  UISETP.GE.AND UP6, UPT, UR11, URZ, UPT ;  /* 0x0000003f0b00728c */ /* 0x000fe4000bfc6270 */
[----:B------:R-:W-:Y:S02]  /*09b0*/  USHF.R.S32.HI UR4, URZ, 0x1f, UR34 ;  /* 0x0000001f3f047899 */ /* 0x000fe40008011422 */
[----:B------:R-:W-:Y:S02]  /*09c0*/  @!UP1 UIADD3 UR25, UR25, -UR27, URZ ;  /* 0x8000001b19199290 */ /* 0x000fe4000fffe03f */
[----:B------:R-:W-:Y:S02]  /*09d0*/  @!UP5 UIADD3 UR5, -UR5, URZ, URZ ;  /* 0x0000003f0505d290 */ /* 0x000fe4000fffe13f */
[----:B------:R-:W-:-:S02]  /*09e0*/  ULEA.HI UR4, UR4, UR34, URZ, 0x2 ;  /* 0x0000002204047291 */ /* 0x000fc4000f8f103f */
[----:B------:R-:W-:Y:S02]  /*09f0*/  USEL UR5, UR32, UR5, !UP4 ;  /* 0x0000000520057287 */ /* 0x000fe4000e000000 */
[----:B------:R-:W-:Y:S02]  /*0a00*/  @!UP6 UIADD3 UR25, -UR25, URZ, URZ ;  /* 0x0000003f1919e290 */ /* 0x000fe4000fffe13f */
[----:B------:R-:W-:Y:S02]  /*0a10*/  ULOP3.LUT UR4, UR4, 0xfffffffc, URZ, 0xc0, !UPT ;  /* 0xfffffffc04047892 */ /* 0x000fe4000f8ec03f */
[----:B------:R-:W-:Y:S02]  /*0a20*/  USEL UR25, UR33, UR25, !UP2 ;  /* 0x0000001921197287 */ /* 0x000fe4000d000000 */
[----:B------:R-:W-:Y:S02]  /*0a30*/  UIADD3 UR5, UR18, -UR5, URZ ;  /* 0x8000000512057290 */ /* 0x000fe4000fffe03f */
[----:B------:R-:W-:-:S02]  /*0a40*/  UIADD3 UR25, UR11, -UR25, URZ ;  /* 0x800000190b197290 */ /* 0x000fc4000fffe03f */
[----:B------:R-:W-:Y:S02]  /*0a50*/  UIADD3 UR54, UR34, -UR4, URZ ;  /* 0x8000000422367290 */ /* 0x000fe4000fffe03f */
[----:B------:R-:W-:Y:S02]  /*0a60*/  UIMAD UR24, UR5, UR25, URZ ;  /* 0x00000019051872a4 */ /* 0x000fe4000f8e023f */
[----:B------:R-:W-:Y:S02]  /*0a70*/  USEL UR4, UR25, UR5, !UP3 ;  /* 0x0000000519047287 */ /* 0x000fe4000d800000 */
[----:B------:R-:W-:Y:S02]  /*0a80*/  UISETP.NE.AND UP1, UPT, UR12, URZ, UPT ;  /* 0x0000003f0c00728c */ /* 0x000fe4000bf25270 */
[----:B------:R-:W-:Y:S02]  /*0a90*/  USHF.R.S32.HI UR25, URZ, 0x1f, UR24 ;  /* 0x0000001f3f197899 */ /* 0x000fe40008011418 */
[----:B------:R-:W-:Y:S01]  /*0aa0*/  IMAD.U32 R6, RZ, RZ, UR24 ;  /* 0x00000018ff067e24 */ /* 0x000fe2000f8e00ff */
[----:B------:R-:W-:-:S02]  /*0ab0*/  USHF.R.S32.HI UR5, URZ, 0x1f, UR4 ;  /* 0x0000001f3f057899 */ /* 0x000fc40008011404 */
[----:B------:R-:W-:Y:S01]  /*0ac0*/  IMAD.U32 R4, RZ, RZ, UR4 ;  /* 0x00000004ff047e24 */ /* 0x000fe2000f8e00ff */
[----:B------:R-:W-:Y:S01]  /*0ad0*/  UISETP.EQ.AND UP5, UPT, UR54, 0x3, !UP1 ;  /* 0x000000033600788c */ /* 0x000fe2000cfa2270 */
[----:B------:R-:W-:-:S03]  /*0ae0*/  MOV R7, UR25 ;  /* 0x0000001900077c02 */ /* 0x000fc60008000f00 */
[----:B------:R-:W-:Y:S01]  /*0af0*/  USEL UR53, UR53, 0x2, UP5 ;  /* 0x0000000235357887 */ /* 0x000fe2000a800000 */
[----:B------:R-:W-:Y:S01]  /*0b00*/  IMAD.U32 R5, RZ, RZ, UR5 ;  /* 0x00000005ff057e24 */ /* 0x000fe2000f8e00ff */
[----:B------:R-:W-:Y:S10]  /*0b10*/  @P1 BRA `(.L_x_1) ;  /* 0x0000000000841947 */ /* 0x000ff40003800000 */
[----:B------:R-:W-:Y:S01]  /*0b20*/  ELECT P1, URZ, PT ;  /* 0x00000000003f782f */ /* 0x000fe20003820000 */
[----:B------:R-:W-:-:S12]  /*0b30*/  BSSY B0, `(.L_x_1) ;  /* 0x000001f000007945 */ /* 0x000fd80003800000 */
[----:B------:R-:W-:Y:S05]  /*0b40*/  @!P1 BRA `(.L_x_2) ;  /* 0x0000000000749947 */ /* 0x000fea0003800000 */
[----:B------:R-:W1:Y:S01]  /*0b50*/  S2UR UR11, SR_CgaCtaId ;  /* 0x00000000000b79c3 */ /* 0x000e620000008800 */
[----:B------:R-:W-:Y:S01]  /*0b60*/  UMOV UR4, 0x400 ;  /* 0x0000040000047882 */ /* 0x000fe20000000000 */
[----:B------:R-:W-:Y:S01]  /*0b70*/  UMOV UR5, 0x1 ;  /* 0x0000000100057882 */ /* 0x000fe20000000000 */
[----:B------:R-:W-:Y:S02]  /*0b80*/  UMOV UR24, 0x140 ;  /* 0x0000014000187882 */ /* 0x000fe40000000000 */
[----:B------:R-:W-:-:S04]  /*0b90*/  UIADD3 UR24, -UR24, 0x100000, URZ ;  /* 0x0010000018187890 */ /* 0x000fc8000fffe13f */
[----:B------:R-:W-:Y:S02]  /*0ba0*/  USHF.L.U32 UR25, UR24, 0xb, URZ ;  /* 0x0000000b18197899 */ /* 0x000fe4000800063f */
[----:B------:R-:W-:Y:S02]  /*0bb0*/  USHF.L.U32 UR24, UR24, 0x1, URZ ;  /* 0x0000000118187899 */ /* 0x000fe4000800063f */
[----:B-1----:R-:W-:Y:S02]  /*0bc0*/  ULEA UR11, UR11, UR4, 0x18 ;  /* 0x000000040b0b7291 */ /* 0x002fe4000f8ec03f */
[----:B------:R-:W-:-:S04]  /*0bd0*/  UIADD3 UR4, -UR5, 0x100000, URZ ;  /* 0x0010000005047890 */ /* 0x000fc8000fffe13f */
[----:B------:R-:W-:Y:S02]  /*0be0*/  USHF.L.U32 UR5, UR4, 0xb, URZ ;  /* 0x0000000b04057899 */ /* 0x000fe4000800063f */
[----:B------:R-:W-:Y:S01]  /*0bf0*/  USHF.L.U32 UR4, UR4, 0x1, URZ ;  /* 0x0000000104047899 */ /* 0x000fe2000800063f */
[----:B------:R-:W1:Y:S11]  /*0c00*/  FENCE.VIEW.ASYNC.S ;  /* 0x00000000000073c6 */ /* 0x000e760000000000 */
[----:B-1----:R1:W2:Y:S01]  /*0c10*/  SYNCS.EXCH.64 URZ, [UR11+0x38400], UR4 ;  /* 0x038400040b3f75b2 */ /* 0x0022a20008000100 */
[----:B------:R1:W3:Y:S01]  /*0c20*/  SYNCS.EXCH.64 URZ, [UR11+0x38440], UR24 ;  /* 0x038440180b3f75b2 */ /* 0x0002e20008000100 */
[----:B------:R1:W4:Y:S01]  /*0c30*/  SYNCS.EXCH.64 URZ, [UR11+0x38408], UR4 ;  /* 0x038408040b3f75b2 */ /* 0x0003220008000100 */
[----:B------:R1:W1:Y:S01]  /*0c40*/  SYNCS.EXCH.64 URZ, [UR11+0x38448], UR24 ;  /* 0x038448180b3f75b2 */ /* 0x0002620008000100 */
        /* <DEDUP_REMOVED lines=12> */
[----:B------:R-:W-:Y:S01]  /*0d10*/  NOP ;  /* 0x0000000000007918 */ /* 0x000fe20000000000 */
.L_x_2:
[----:B-1----:R-:W-:Y:S05]  /*0d20*/  BSYNC B0 ;  /* 0x0000000000007941 */ /* 0x002fea0003800000 */
.L_x_1:
[----:B------:R-:W1:Y:S01]  /*0d30*/  SHFL.IDX PT, R12, R3, RZ, 0x1f ;  /* 0x00001fff030c7589 */ /* 0x000e6200000e0000 */
[----:B------:R-:W-:Y:S01]  /*0d40*/  UIADD3 UR18, UR12, -0x1, URZ ;  /* 0xffffffff0c127890 */ /* 0x000fe2000fffe03f */
[----:B------:R-:W-:Y:S01]  /*0d50*/  I2FP.F32.U32 R2, UR6 ;  /* 0x0000000600027c45 */ /* 0x000fe20008201000 */
[----:B------:R-:W-:Y:S01]  /*0d60*/  UISETP.LT.U32.AND UP6, UPT, UR54, 0x2, !UP1 ;  /* 0x000000023600788c */ /* 0x000fe2000cfc1070 */
[----:B------:R-:W-:Y:S01]  /*0d70*/  NOP ;  /* 0x0000000000007918 */ /* 0x000fe20000000000 */
[----:B------:R-:W-:Y:S02]  /*0d80*/  UISETP.GE.U32.AND UP5, UPT, UR18, 0x2, UPT ;  /* 0x000000021200788c */ /* 0x000fe4000bfa6070 */
[----:B------:R-:W-:-:S04]  /*0d90*/  USEL UR52, URZ, 0x1, !UP6 ;  /* 0x000000013f347887 */ /* 0x000fc8000f000000 */
[----:B------:R-:W-:Y:S01]  /*0da0*/  USEL UR52, UR52, 0x2, UP5 ;  /* 0x0000000234347887 */ /* 0x000fe2000a800000 */
[----:B-1----:R-:W-:-:S13]  /*0db0*/  ISETP.NE.AND P1, PT, R12, RZ, PT ;  /* 0x000000ff0c00720c */ /* 0x002fda0003f25270 */
[----:B------:R-:W-:Y:S05]  /*0dc0*/  @P1 BRA `(.L_x_3) ;  /* 0x0000000000501947 */ /* 0x000fea0003800000 */
[----:B------:R-:W1:Y:S01]  /*0dd0*/  S2UR UR5, SR_CgaCtaId ;  /* 0x00000000000579c3 */ /* 0x000e620000008800 */
[----:B------:R-:W-:Y:S01]  /*0de0*/  UMOV UR4, 0x400 ;  /* 0x0000040000047882 */ /* 0x000fe20000000000 */
[----:B------:R-:W-:Y:S01]  /*0df0*/  UMOV UR24, 0x1 ;  /* 0x0000000100187882 */ /* 0x000fe20000000000 */
[----:B------:R-:W-:Y:S01]  /*0e00*/  UMOV UR25, 0x4 ;  /* 0x0000000400197882 */ /* 0x000fe20000000000 */
[----:B------:R-:W-:Y:S01]  /*0e10*/  ELECT P1, URZ, PT ;  /* 0x00000000003f782f */ /* 0x000fe20003820000 */
[----:B-1----:R-:W-:Y:S02]  /*0e20*/  ULEA UR11, UR5, UR4, 0x18 ;  /* 0x00000004050b7291 */ /* 0x002fe4000f8ec03f */
[----:B------:R-:W-:-:S04]  /*0e30*/  UIADD3 UR4, -UR24, 0x100000, URZ ;  /* 0x0010000018047890 */ /* 0x000fc8000fffe13f */
[----:B------:R-:W-:Y:S02]  /*0e40*/  USHF.L.U32 UR5, UR4, 0xb, URZ ;  /* 0x0000000b04057899 */ /* 0x000fe4000800063f */
[----:B------:R-:W-:Y:S02]  /*0e50*/  USHF.L.U32 UR4, UR4, 0x1, URZ ;  /* 0x0000000104047899 */ /* 0x000fe4000800063f */
[----:B------:R-:W-:-:S04]  /*0e60*/  UIADD3 UR24, -UR25, 0x100000, URZ ;  /* 0x0010000019187890 */ /* 0x000fc8000fffe13f */
[----:B------:R-:W-:Y:S02]  /*0e70*/  USHF.L.U32 UR25, UR24, 0xb, URZ ;  /* 0x0000000b18197899 */ /* 0x000fe4000800063f */
[----:B------:R-:W-:Y:S01]  /*0e80*/  USHF.L.U32 UR24, UR24, 0x1, URZ ;  /* 0x0000000118187899 */ /* 0x000fe2000800063f */
[----:B------:R-:W1:Y:S03]  /*0e90*/  FENCE.VIEW.ASYNC.S ;  /* 0x00000000000073c6 */ /* 0x000e660000000000 */
[----:B-1----:R1:W1:Y:S08]  /*0ea0*/  SYNCS.EXCH.64 URZ, [UR11+0x38480], UR4 ;  /* 0x038480040b3f75b2 */ /* 0x0022700008000100 */
[----:B------:R1:W1:Y:S01]  /*0eb0*/  SYNCS.EXCH.64 URZ, [UR11+0x38498], UR24 ;  /* 0x038498180b3f75b2 */ /* 0x0002620008000100 */
[----:B------:R1:W1:Y:S01]  /*0ec0*/  SYNCS.EXCH.64 URZ, [UR11+0x38488], UR4 ;  /* 0x038488040b3f75b2 */ /* 0x0002620008000100 */
[----:B------:R1:W1:Y:S01]  /*0ed0*/  SYNCS.EXCH.64 URZ, [UR11+0x384a0], UR24 ;  /* 0x0384a0180b3f75b2 */ /* 0x0002620008000100 */
[----:B------:R1:W1:Y:S01]  /*0ee0*/  SYNCS.EXCH.64 URZ, [UR11+0x38490], UR4 ;  /* 0x038490040b3f75b2 */ /* 0x0002620008000100 */
[----:B------:R1:W1:Y:S01]  /*0ef0*/  SYNCS.EXCH.64 URZ, [UR11+0x384a8], UR24 ;  /* 0x0384a8180b3f75b2 */ /* 0x0002620008000100 */
[----:B------:R-:W-:Y:S01]  /*0f00*/  NOP ;  /* 0x0000000000007918 */ /* 0x000fe20000000000 */
.L_x_3:
[----:B------:R-:W2:Y:S01]  /*0f10*/  SHFL.IDX PT, R15, R3, RZ, 0x1f ;  /* 0x00001fff030f7589 */ /* 0x000ea200000e0000 */
[----:B-1----:R-:W-:Y:S01]  /*0f20*/  ULDC UR4, c[0x0][0x154] ;  /* 0x0000550000047ab9 */ /* 0x002fe20000000800 */
[----:B------:R-:W1:Y:S01]  /*0f30*/  LDC R14, c[0x0][0x148] ;  /* 0x00005200ff0e7b82 */ /* 0x000e620000000800 */
[----:B------:R-:W-:Y:S01]  /*0f40*/  FMUL R13, R2, UR4 ;  /* 0x00000004020d7c20 */ /* 0x000fe20008400000 */
[----:B------:R-:W-:Y:S01]  /*0f50*/  UISETP.EQ.AND UP6, UPT, UR54, 0x2, !UP1 ;  /* 0x000000023600788c */ /* 0x000fe2000cfc2270 */
[----:B------:R-:W-:Y:S01]  /*0f60*/  I2FP.F32.U32 R2, UR40 ;  /* 0x0000002800027c45 */ /* 0x000fe20008201000 */
[----:B------:R-:W-:Y:S01]  /*0f70*/  ULDC UR4, c[0x0][0x150] ;  /* 0x0000540000047ab9 */ /* 0x000fe20000000800 */
[----:B------:R-:W-:Y:S01]  /*0f80*/  NOP ;  /* 0x0000000000007918 */ /* 0x000fe20000000000 */
[----:B------:R-:W-:Y:S01]  /*0f90*/  USEL UR51, URZ, 0x1, !UP6 ;  /* 0x000000013f337887 */ /* 0x000fe2000f000000 */
[----:B------:R-:W3:Y:S01]  /*0fa0*/  F2I.U32.TRUNC.NTZ R13, R13 ;  /* 0x0000000d000d7305 */ /* 0x000ee2000020f000 */
[----:B------:R-:W-:-:S02]  /*0fb0*/  FMUL R17, R2, UR4 ;  /* 0x0000000402117c20 */ /* 0x000fc40008400000 */
[----:B------:R-:W-:Y:S01]  /*0fc0*/  USEL UR51, UR51, 0x2, UP5 ;  /* 0x0000000233337887 */ /* 0x000fe2000a800000 */
[----:B--2---:R-:W-:Y:S02]  /*0fd0*/  ISETP.NE.AND P1, PT, R15, RZ, PT ;  /* 0x000000ff0f00720c */ /* 0x004fe40003f25270 */
[----:B---3--:R-:W-:-:S05]  /*0fe0*/  IADD3 R19, -R13, RZ, RZ ;  /* 0x000000ff0d137210 */ /* 0x008fca0007ffe1ff */
[----:B-1----:R-:W-:-:S06]  /*0ff0*/  IMAD R19, R14, R19, UR6 ;  /* 0x000000060e137e24 */ /* 0x002fcc000f8e0213 */
[----:B------:R-:W-:Y:S05]  /*1000*/  @P1 BRA `(.L_x_4) ;  /* 0x0000000000581947 */ /* 0x000fea0003800000 */
[----:B------:R-:W1:Y:S01]  /*1010*/  S2UR UR5, SR_CgaCtaId ;  /* 0x00000000000579c3 */ /* 0x000e620000008800 */
[----:B------:R-:W-:Y:S01]  /*1020*/  UMOV UR4, 0x400 ;  /* 0x0000040000047882 */ /* 0x000fe20000000000 */
[----:B------:R-:W-:Y:S01]  /*1030*/  UMOV UR11, 0x20 ;  /* 0x00000020000b7882 */ /* 0x000fe20000000000 */
[----:B------:R-:W-:Y:S01]  /*1040*/  UMOV UR24, 0x100 ;  /* 0x0000010000187882 */ /* 0x000fe20000000000 */
[----:B------:R-:W-:Y:S01]  /*1050*/  ELECT P1, URZ, PT ;  /* 0x00000000003f782f */ /* 0x000fe20003820000 */
        /* <DEDUP_REMOVED lines=10> */
[----:B------:R1:W1:Y:S01]  /*1100*/  SYNCS.EXCH.64 URZ, [UR6+0x384b8], UR4 ;  /* 0x0384b804063f75b2 */ /* 0x0002620008000100 */
[----:B------:R1:W1:Y:S01]  /*1110*/  SYNCS.EXCH.64 URZ, [UR6+0x384d8], UR24 ;  /* 0x0384d818063f75b2 */ /* 0x0002620008000100 */
[----:B------:R1:W1:Y:S01]  /*1120*/  SYNCS.EXCH.64 URZ, [UR6+0x384c0], UR4 ;  /* 0x0384c004063f75b2 */ /* 0x0002620008000100 */
[----:B------:R1:W1:Y:S01]  /*1130*/  SYNCS.EXCH.64 URZ, [UR6+0x384e0], UR24 ;  /* 0x0384e018063f75b2 */ /* 0x0002620008000100 */
[----:B------:R1:W1:Y:S01]  /*1140*/  SYNCS.EXCH.64 URZ, [UR6+0x384c8], UR4 ;  /* 0x0384c804063f75b2 */ /* 0x0002620008000100 */
[----:B------:R1:W1:Y:S01]  /*1150*/  SYNCS.EXCH.64 URZ, [UR6+0x384e8], UR24 ;  /* 0x0384e818063f75b2 */ /* 0x0002620008000100 */
[----:B------:R-:W-:Y:S01]  /*1160*/  NOP ;  /* 0x0000000000007918 */ /* 0x000fe20000000000 */
.L_x_4:
[----:B------:R-:W-:Y:S01]  /*1170*/  SHF.R.S32.HI R2, RZ, 0x1f, R21 ;  /* 0x0000001fff027819 */ /* 0x000fe20000011415 */
[----:B------:R-:W4:Y:S01]  /*1180*/  SHFL.IDX PT, R15, R3, RZ, 0x1f ;  /* 0x00001fff030f7589 */ /* 0x000f2200000e0000 */
[----:B------:R-:W-:Y:S01]  /*1190*/  ELECT P1, URZ, PT ;  /* 0x00000000003f782f */ /* 0x000fe20003820000 */
[----:B------:R-:W2:Y:S01]  /*11a0*/  LDC R18, c[0x0][0x144] ;  /* 0x00005100ff127b82 */ /* 0x000ea20000000800 */
[----:B------:R-:W-:Y:S01]  /*11b0*/  LEA.HI R13, R2, R21, RZ, 0x7 ;  /* 0x00000015020d7211 */ /* 0x000fe200078f38ff */
[----:B------:R-:W3:Y:S01]  /*11c0*/  F2I.U32.TRUNC.NTZ R17, R17 ;  /* 0x0000001100117305 */ /* 0x000ee2000020f000 */
[----:B-1----:R-:W-:Y:S01]  /*11d0*/  UMOV UR4, 0x20 ;  /* 0x0000002000047882 */ /* 0x002fe20000000000 */
[----:B------:R-:W-:Y:S01]  /*11e0*/  NOP ;  /* 0x0000000000007918 */ /* 0x000fe20000000000 */
[----:B------:R-:W-:Y:S01]  /*11f0*/  LOP3.LUT R14, R13, 0xffffff80, RZ, 0xc0, !PT ;  /* 0xffffff800d0e7812 */ /* 0x000fe200078ec0ff */
[----:B------:R-:W-:Y:S01]  /*1200*/  IMAD.MOV.U32 R22, RZ, RZ, 0x1 ;  /* 0x00000001ff167424 */ /* 0x000fe200078e00ff */
[----:B------:R-:W-:-:S03]  /*1210*/  ULDC UR39, c[0x0][0xc] ;  /* 0x0000030000277ab9 */ /* 0x000fc60000000800 */
[----:B------:R-:W-:-:S05]  /*1220*/  IMAD.IADD R14, R21, 0x1, -R14 ;  /* 0x00000001150e7824 */ /* 0x000fca00078e0a0e */
[----:B------:R-:W-:-:S04]  /*1230*/  SHF.R.S32.HI R13, RZ, 0x1f, R14 ;  /* 0x0000001fff0d7819 */ /* 0x000fc8000001140e */
[----:B------:R-:W-:Y:S02]  /*1240*/  LEA.HI R13, R13, R14, RZ, 0x3 ;  /* 0x0000000e0d0d7211 */ /* 0x000fe400078f18ff */
[----:B----4-:R-:W-:Y:S02]  /*1250*/  ISETP.NE.OR P1, PT, R15, RZ, !P1 ;  /* 0x000000ff0f00720c */ /* 0x010fe40004f25670 */
[--C-:B------:R-:W-:Y:S02]  /*1260*/  SHF.R.S32.HI R15, RZ, 0x3, R13.reuse ;  /* 0x00000003ff0f7819 */ /* 0x100fe4000001140d */
[----:B------:R-:W-:Y:S02]  /*1270*/  SHF.R.S32.HI R16, RZ, 0x1f, R13 ;  /* 0x0000001fff107819 */ /* 0x000fe4000001140d */
[----:B------:R-:W-:Y:S02]  /*1280*/  SHF.R.S32.HI R13, RZ, 0x1f, R12 ;  /* 0x0000001fff0d7819 */ /* 0x000fe4000001140c */
[----:B------:R-:W-:-:S02]  /*1290*/  LEA.HI R16, R16, R15, RZ, 0x2 ;  /* 0x0000000f10107211 */ /* 0x000fc400078f10ff */
[----:B------:R-:W-:Y:S02]  /*12a0*/  LEA.HI R13, R13, R12, RZ, 0x2 ;  /* 0x0000000c0d0d7211 */ /* 0x000fe400078f10ff */
[----:B------:R-:W-:Y:S01]  /*12b0*/  LOP3.LUT R16, R16, 0xfffffffc, RZ, 0xc0, !PT ;  /* 0xfffffffc10107812 */ /* 0x000fe200078ec0ff */
[----:B------:R-:W-:Y:S01]  /*12c0*/  VOTEU.ALL UP5, P1 ;  /* 0x00000000003f7886 */ /* 0x000fe200008a0000 */
[----:B------:R-:W-:Y:S01]  /*12d0*/  LOP3.LUT R13, R13, 0x3ffffffc, RZ, 0xc0, !PT ;  /* 0x3ffffffc0d0d7812 */ /* 0x000fe200078ec0ff */
[----:B------:R-:W-:Y:S02]  /*12e0*/  VOTEU.ALL UP6, P1 ;  /* 0x00000000003f7886 */ /* 0x000fe400008c0000 */
[----:B------:R-:W-:Y:S01]  /*12f0*/  IMAD.IADD R16, R15, 0x1, -R16 ;  /* 0x000000010f107824 */ /* 0x000fe200078e0a10 */
[----:B------:R-:W-:Y:S01]  /*1300*/  IADD3 R13, R12, -R13, RZ ;  /* 0x8000000d0c0d7210 */ /* 0x000fe20007ffe0ff */
[----:B---3--:R-:W-:Y:S01]  /*1310*/  IMAD.MOV R15, RZ, RZ, -R17 ;  /* 0x000000ffff0f7224 */ /* 0x008fe200078e0a11 */
[----:B------:R-:W1:Y:S01]  /*1320*/  @!UP5 S2UR UR11, SR_CgaCtaId ;  /* 0x00000000000bd9c3 */ /* 0x000e620000008800 */
[----:B------:R-:W-:Y:S01]  /*1330*/  @!UP5 UMOV UR6, 0x400 ;  /* 0x000004000006d882 */ /* 0x000fe20000000000 */
[----:B------:R-:W-:-:S04]  /*1340*/  @!UP5 UIADD3 UR4, -UR4, 0x100000, URZ ;  /* 0x001000000404d890 */ /* 0x000fc8000fffe13f */
[----:B------:R-:W-:Y:S02]  /*1350*/  @!UP5 USHF.L.U32 UR5, UR4, 0xb, URZ ;  /* 0x0000000b0405d899 */ /* 0x000fe4000800063f */
[----:B------:R-:W-:Y:S01]  /*1360*/  @!UP5 USHF.L.U32 UR4, UR4, 0x1, URZ ;  /* 0x000000010404d899 */ /* 0x000fe2000800063f */
[----:B------:R-:W-:Y:S02]  /*1370*/  IMAD R13, R13, 0x4, R16 ;  /* 0x000000040d0d7824 */ /* 0x000fe400078e0210 */
[----:B--2---:R-:W-:-:S03]  /*1380*/  IMAD R15, R18, R15, UR40 ;  /* 0x00000028120f7e24 */ /* 0x004fc6000f8e020f */
[----:B------:R-:W-:-:S04]  /*1390*/  LEA.HI R12, R13, R13, RZ, 0x1 ;  /* 0x0000000d0d0c7211 */ /* 0x000fc800078f08ff */
[----:B------:R-:W-:-:S04]  /*13a0*/  LOP3.LUT R12, R12, 0xfffffffe, RZ, 0xc0, !PT ;  /* 0xfffffffe0c0c7812 */ /* 0x000fc800078ec0ff */
[----:B------:R-:W-:-:S04]  /*13b0*/  IADD3 R12, R13, -R12, RZ ;  /* 0x8000000c0d0c7210 */ /* 0x000fc80007ffe0ff */
[----:B------:R-:W-:Y:S01]  /*13c0*/  ISETP.NE.AND P2, PT, R12, R15, PT ;  /* 0x0000000f0c00720c */ /* 0x000fe20003f45270 */
[----:B------:R-:W-:Y:S01]  /*13d0*/  IMAD.SHL.U32 R12, R13, 0x4, RZ ;  /* 0x000000040d0c7824 */ /* 0x000fe200078e00ff */
[----:B------:R-:W2:Y:S01]  /*13e0*/  LDC R15, c[0x0][0x140] ;  /* 0x00005000ff0f7b82 */ /* 0x000ea20000000800 */
[----:B-1----:R-:W-:-:S03]  /*13f0*/  @!UP5 ULEA UR6, UR11, UR6, 0x18 ;  /* 0x000000060b06d291 */ /* 0x002fc6000f8ec03f */
[----:B------:R-:W-:Y:S01]  /*1400*/  LOP3.LUT R23, R13, 0xc, R12, 0x78, !PT ;  /* 0x0000000c0d177812 */ /* 0x000fe200078e780c */
[----:B------:R-:W-:Y:S01]  /*1410*/  VOTEU.ALL UP5, P1 ;  /* 0x00000000003f7886 */ /* 0x000fe200008a0000 */
[----:B------:R-:W-:-:S04]  /*1420*/  LOP3.LUT P1, RZ, R14, 0x7, RZ, 0xc0, !PT ;  /* 0x000000070eff7812 */ /* 0x000fc8000782c0ff */
[C---:B------:R-:W-:Y:S02]  /*1430*/  ISETP.LT.U32.AND P1, PT, R23.reuse, 0x2, !P1 ;  /* 0x000000021700780c */ /* 0x040fe40004f21070 */
[----:B------:R-:W-:Y:S01]  /*1440*/  @P2 LEA.HI R12, R23, R23, RZ, 0x1 ;  /* 0x00000017170c2211 */ /* 0x000fe200078f08ff */
[----:B------:R-:W1:Y:S02]  /*1450*/  FENCE.VIEW.ASYNC.S ;  /* 0x00000000000073c6 */ /* 0x000e640000000000 */
[----:B-1----:R-:W1:Y:S01]  /*1460*/  @!UP5 SYNCS.EXCH.64 URZ, [UR6+0x384f0], UR4 ;  /* 0x0384f004063fd5b2 */ /* 0x002e620008000100 */
[----:B------:R-:W-:Y:S02]  /*1470*/  SEL R13, RZ, 0x1, !P1 ;  /* 0x00000001ff0d7807 */ /* 0x000fe40004800000 */
[----:B------:R-:W-:-:S04]  /*1480*/  @P2 SHF.R.S32.HI R12, RZ, 0x1, R12 ;  /* 0x00000001ff0c2819 */ /* 0x000fc8000001140c */
[----:B------:R-:W-:Y:S02]  /*1490*/  @P2 ISETP.NE.AND P3, PT, R12, R19, PT ;  /* 0x000000130c00220c */ /* 0x000fe40003f65270 */
[----:B--2---:R-:W-:Y:S02]  /*14a0*/  ISETP.EQ.U32.AND P4, PT, R15, 0x1, PT ;  /* 0x000000010f00780c */ /* 0x004fe40003f82070 */
[----:B------:R-:W-:Y:S01]  /*14b0*/  @P2 SEL R22, RZ, 0x1, P3 ;  /* 0x00000001ff162807 */ /* 0x000fe20001800000 */
[----:B------:R2:W3:Y:S03]  /*14c0*/  @!UP6 SYNCS.EXCH.64 URZ, [UR6+0x384f8], UR4 ;  /* 0x0384f804063fe5b2 */ /* 0x0004e60008000100 */
[----:B------:R-:W-:Y:S01]  /*14d0*/  LOP3.LUT R22, R22, R13, RZ, 0xc0, !PT ;  /* 0x0000000d16167212 */ /* 0x000fe200078ec0ff */
[----:B------:R-:W-:Y:S01]  /*14e0*/  NOP ;  /* 0x0000000000007918 */ /* 0x000fe20000000000 */
[----:B--2---:R-:W-:-:S05]  /*14f0*/  ULDC.U8 UR4, c[0x0][0x900] ;  /* 0x0002400000047ab9 */ /* 0x004fca0000000000 */
[----:B-1----:R-:W-:Y:S05]  /*1500*/  @!P4 BRA `(.L_x_5) ;  /* 0x000000000008c947 */ /* 0x002fea0003800000 */
[----:B---3--:R-:W-:Y:S01]  /*1510*/  UCGABAR_ARV ;  /* 0x00000000000079c7 */ /* 0x008fe20008000000 */
[----:B------:R-:W-:Y:S05]  /*1520*/  BRA `(.L_x_6) ;  /* 0x0000000000047947 */ /* 0x000fea0003800000 */
.L_x_5:
[----:B---3--:R-:W-:Y:S01]  /*1530*/  NOP ;  /* 0x0000000000007918 */ /* 0x008fe20000000000 */
.L_x_6:
[----:B------:R-:W-:Y:S05]  /*1540*/  @!P4 BRA `(.L_x_7) ;  /* 0x00000000000cc947 */ /* 0x000fea0003800000 */
[----:B------:R-:W-:Y:S01]  /*1550*/  UCGABAR_WAIT ;  /* 0x0000000000007dc7 */ /* 0x000fe20008000000 */
[----:B------:R-:W-:Y:S01]  /*1560*/  CCTL.IVALL ;  /* 0x00000000ff00798f */ /* 0x000fe20002000000 */
[----:B------:R-:W-:Y:S05]  /*1570*/  BRA `(.L_x_8) ;  /* 0x0000000000047947 */ /* 0x000fea0003800000 */
.L_x_7:
[----:B------:R-:W-:Y:S06]  /*1580*/  BAR.SYNC.DEFER_BLOCKING 0x0 ;  /* 0x0000000000007b1d */ /* 0x000fec0000010000 */
.L_x_8:
[----:B------:R-:W1:Y:S01]  /*1590*/  LDC.64 R14, c[0x0][0x8f8] ;  /* 0x00023e00ff0e7b82 */ /* 0x000e620000000a00 */
[----:B------:R-:W-:Y:S01]  /*15a0*/  MOV R12, UR9 ;  /* 0x00000009000c7c02 */ /* 0x000fe20008000f00 */
[----:B------:R-:W-:Y:S01]  /*15b0*/  UMOV UR6, URZ ;  /* 0x0000003f00067c82 */ /* 0x000fe20008000000 */
[----:B------:R-:W-:Y:S01]  /*15c0*/  ISETP.NE.AND P2, PT, RZ, UR4, PT ;  /* 0x00000004ff007c0c */ /* 0x000fe2000bf45270 */
[----:B------:R-:W-:Y:S01]  /*15d0*/  UMOV UR5, URZ ;  /* 0x0000003f00057c82 */ /* 0x000fe20008000000 */
[----:B------:R-:W-:Y:S01]  /*15e0*/  UMOV UR4, URZ ;  /* 0x0000003f00047c82 */ /* 0x000fe20008000000 */
[----:B------:R-:W-:Y:S01]  /*15f0*/  UMOV UR11, URZ ;  /* 0x0000003f000b7c82 */ /* 0x000fe20008000000 */
[----:B------:R-:W-:Y:S01]  /*1600*/  IMAD.MOV.U32 R16, RZ, RZ, -0x1 ;  /* 0xffffffffff107424 */ /* 0x000fe200078e00ff */
[----:B------:R-:W-:Y:S01]  /*1610*/  MOV R18, 0xffffffff ;  /* 0xffffffff00127802 */ /* 0x000fe20000000f00 */
[----:B------:R-:W-:Y:S01]  /*1620*/  IMAD.MOV.U32 R17, RZ, RZ, -0x1 ;  /* 0xffffffffff117424 */ /* 0x000fe200078e00ff */
[----:B-1----:R-:W-:-:S04]  /*1630*/  ISETP.LE.U32.AND P1, PT, R14, UR10, PT ;  /* 0x0000000a0e007c0c */ /* 0x002fc8000bf23070 */
[----:B------:R-:W-:Y:S02]  /*1640*/  ISETP.GE.U32.AND.EX P1, PT, R12, R15, PT, P1 ;  /* 0x0000000f0c00720c */ /* 0x000fe40003f26110 */
[----:B------:R-:W-:-:S11]  /*1650*/  P2R R15, PR, RZ, 0x4 ;  /* 0x00000004ff0f7803 */ /* 0x000fd60000000000 */
[----:B------:R-:W-:Y:S05]  /*1660*/  @P2 BRA P1, `(.L_x_9) ;  /* 0x0000001400f82947 */ /* 0x000fea0000800000 */
[----:B------:R-:W-:Y:S01]  /*1670*/  IMAD.U32 R13, RZ, RZ, UR9 ;  /* 0x00000009ff0d7e24 */ /* 0x000fe2000f8e00ff */
[----:B------:R-:W-:Y:S01]  /*1680*/  ISETP.LE.U32.AND P1, PT, R6, UR10, PT ;  /* 0x0000000a06007c0c */ /* 0x000fe2000bf23070 */
[----:B------:R-:W-:Y:S01]  /*1690*/  UMOV UR5, URZ ;  /* 0x0000003f00057c82 */ /* 0x000fe20008000000 */
[----:B------:R-:W-:Y:S01]  /*16a0*/  UMOV UR4, URZ ;  /* 0x0000003f00047c82 */ /* 0x000fe20008000000 */
[----:B------:R-:W-:Y:S01]  /*16b0*/  UMOV UR11, URZ ;  /* 0x0000003f000b7c82 */ /* 0x000fe20008000000 */
[----:B------:R-:W-:Y:S01]  /*16c0*/  ISETP.GE.U32.AND.EX P1, PT, R13, R7, PT, P1 ;  /* 0x000000070d00720c */ /* 0x000fe20003f26110 */
[----:B------:R-:W-:-:S12]  /*16d0*/  UMOV UR6, URZ ;  /* 0x0000003f00067c82 */ /* 0x000fd80008000000 */
[----:B------:R-:W-:Y:S05]  /*16e0*/  @!P1 BRA `(.L_x_10) ;  /* 0x0000001000c49947 */ /* 0x000fea0003800000 */
[----:B------:R-:W-:Y:S01]  /*16f0*/  VIADD R12, R20, 0x20 ;  /* 0x00000020140c7836 */ /* 0x000fe20000000000 */
[----:B------:R-:W-:Y:S01]  /*1700*/  MOV R6, R20 ;  /* 0x0000001400067202 */ /* 0x000fe20000000f00 */
[----:B-----5:R-:W-:Y:S01]  /*1710*/  IMAD.MOV.U32 R14, RZ, RZ, R8 ;  /* 0x000000ffff0e7224 */ /* 0x020fe200078e0008 */
[----:B------:R-:W-:Y:S02]  /*1720*/  MOV R17, R0 ;  /* 0x0000000000117202 */ /* 0x000fe40000000f00 */
[----:B------:R-:W-:-:S13]  /*1730*/  ISETP.GE.AND P1, PT, R12, R11, PT ;  /* 0x0000000b0c00720c */ /* 0x000fda0003f26270 */
[----:B------:R-:W1:Y:S01]  /*1740*/  @!P1 LDC.64 R18, c[0x0][0x918] ;  /* 0x00024600ff129b82 */ /* 0x000e620000000a00 */
[----:B------:R-:W-:Y:S01]  /*1750*/  @!P1 VIADD R7, R6, 0x20 ;  /* 0x0000002006079836 */ /* 0x000fe20000000000 */
[----:B------:R-:W-:Y:S02]  /*1760*/  UIADD3 UR16, UP5, UR16, -0x1, URZ ;  /* 0xffffffff10107890 */ /* 0x000fe4000ffbe03f */
[----:B------:R-:W-:Y:S01]  /*1770*/  UIADD3 UR14, UP6, UR14, -0x1, URZ ;  /* 0xffffffff0e0e7890 */ /* 0x000fe2000ffde03f */
[----:B------:R-:W-:Y:S01]  /*1780*/  BSSY B0, `(.L_x_11) ;  /* 0x0000050000007945 */ /* 0x000fe20003800000 */
[----:B------:R-:W-:Y:S01]  /*1790*/  UIADD3.X UR17, UR17, -0x1, URZ, UP5, !UPT ;  /* 0xffffffff11117890 */ /* 0x000fe2000affe43f */
[----:B-1----:R-:W-:-:S05]  /*17a0*/  @!P1 IMAD.WIDE R18, R7, 0xc, R18 ;  /* 0x0000000c07129825 */ /* 0x002fca00078e0212 */
[----:B------:R1:W5:Y:S04]  /*17b0*/  @!P1 LDG.E R8, desc[UR56][R18.64] ;  /* 0x0000003812089981 */ /* 0x000368000c1e1900 */
[----:B------:R1:W5:Y:S01]  /*17c0*/  @!P1 LDG.E R0, desc[UR56][R18.64+0x4] ;  /* 0x0000043812009981 */ /* 0x000362000c1e1900 */
[----:B------:R-:W-:Y:S01]  /*17d0*/  ISETP.GE.AND P1, PT, R6, R11, PT ;  /* 0x0000000b0600720c */ /* 0x000fe20003f26270 */
[----:B------:R-:W-:Y:S01]  /*17e0*/  UIADD3.X UR15, UR15, -0x1, URZ, UP6, !UPT ;  /* 0xffffffff0f0f7890 */ /* 0x000fe2000b7fe43f */
[----:B------:R-:W-:Y:S01]  /*17f0*/  IMAD.MOV.U32 R13, RZ, RZ, RZ ;  /* 0x000000ffff0d7224 */ /* 0x000fe200078e00ff */
[----:B------:R-:W-:Y:S01]  /*1800*/  UIADD3 UR4, UR8, -0x1, URZ ;  /* 0xffffffff08047890 */ /* 0x000fe2000fffe03f */
[----:B------:R-:W-:Y:S01]  /*1810*/  IMAD.MOV.U32 R7, RZ, RZ, RZ ;  /* 0x000000ffff077224 */ /* 0x000fe200078e00ff */
[----:B------:R-:W-:Y:S01]  /*1820*/  UIADD3 UR5, UR7, -0x1, URZ ;  /* 0xffffffff07057890 */ /* 0x000fe2000fffe03f */
[----:B------:R-:W-:Y:S01]  /*1830*/  MOV R28, 0x7fffffff ;  /* 0x7fffffff001c7802 */ /* 0x000fe20000000f00 */
[----:B------:R-:W-:-:S06]  /*1840*/  IMAD.MOV.U32 R29, RZ, RZ, RZ ;  /* 0x000000ffff1d7224 */ /* 0x000fcc00078e00ff */
[----:B-1----:R-:W-:Y:S05]  /*1850*/  @P1 BRA `(.L_x_12) ;  /* 0x0000000400081947 */ /* 0x002fea0003800000 */
[----:B------:R-:W-:Y:S02]  /*1860*/  PLOP3.LUT P3, PT, PT, PT, UP0, 0x80, 0x0 ;  /* 0x000000000000781c */ /* 0x000fe40003f6f008 */
[C---:B------:R-:W-:Y:S02]  /*1870*/  IADD3 R26, P2, R17.reuse, UR16, RZ ;  /* 0x00000010111a7c10 */ /* 0x040fe4000ff5e0ff */
[C---:B------:R-:W-:Y:S02]  /*1880*/  IADD3 R28, P1, R14.reuse, UR14, RZ ;  /* 0x0000000e0e1c7c10 */ /* 0x040fe4000ff3e0ff */
[----:B------:R-:W-:Y:S02]  /*1890*/  LEA.HI.X.SX32 R27, R17, UR17, 0x1, P2 ;  /* 0x00000011111b7c11 */ /* 0x000fe400090f0eff */
[----:B------:R-:W-:-:S05]  /*18a0*/  LEA.HI.X.SX32 R29, R14, UR15, 0x1, P1 ;  /* 0x0000000f0e1d7c11 */ /* 0x000fca00088f0eff */
[----:B------:R-:W-:Y:S05]  /*18b0*/  @!P3 BRA `(.L_x_13) ;  /* 0x000000000030b947 */ /* 0x000fea0003800000 */
[----:B------:R-:W-:Y:S02]  /*18c0*/  ULDC UR6, c[0x0][0x8dc] ;  /* 0x0002370000067ab9 */ /* 0x000fe40000000800 */
[----:B------:R-:W-:-:S05]  /*18d0*/  IADD3 R17, P1, R28, UR6, RZ ;  /* 0x000000061c117c10 */ /* 0x000fca000ff3e0ff */
[----:B------:R-:W-:-:S04]  /*18e0*/  IMAD.X R29, RZ, RZ, R29, P1 ;  /* 0x000000ffff1d7224 */ /* 0x000fc800008e061d */
[----:B------:R-:W-:-:S04]  /*18f0*/  IMAD.WIDE.U32 R4, R29, UR20, RZ ;  /* 0x000000141d047c25 */ /* 0x000fc8000f8e00ff */
[----:B------:R-:W-:-:S04]  /*1900*/  IMAD.WIDE.U32 R18, P1, R17, UR21, R4 ;  /* 0x0000001511127c25 */ /* 0x000fc8000f820004 */
[----:B------:R-:W-:Y:S01]  /*1910*/  IMAD.WIDE.U32 R4, R17, UR20, RZ ;  /* 0x0000001411047c25 */ /* 0x000fe2000f8e00ff */
[----:B------:R-:W-:-:S03]  /*1920*/  IADD3.X R25, RZ, RZ, RZ, P1, !PT ;  /* 0x000000ffff197210 */ /* 0x000fc60000ffe4ff */
[----:B------:R-:W-:Y:S01]  /*1930*/  IMAD.MOV.U32 R24, RZ, RZ, R19 ;  /* 0x000000ffff187224 */ /* 0x000fe200078e0013 */
[----:B------:R-:W-:-:S05]  /*1940*/  IADD3 RZ, P1, R5, R18, RZ ;  /* 0x0000001205ff7210 */ /* 0x000fca0007f3e0ff */
[----:B------:R-:W-:-:S04]  /*1950*/  IMAD.WIDE.U32.X R4, R29, UR21, R24, P1 ;  /* 0x000000151d047c25 */ /* 0x000fc800088e0418 */
[----:B------:R-:W-:Y:S01]  /*1960*/  IMAD.MOV.U32 R28, RZ, RZ, R4 ;  /* 0x000000ffff1c7224 */ /* 0x000fe200078e0004 */
[----:B------:R-:W-:-:S07]  /*1970*/  MOV R29, R5 ;  /* 0x00000005001d7202 */ /* 0x000fce0000000f00 */
.L_x_13:
[----:B------:R-:W-:Y:S05]  /*1980*/  @!P0 BRA `(.L_x_14) ;  /* 0x0000000000308947 */ /* 0x000fea0003800000 */
[----:B------:R-:W-:Y:S02]  /*1990*/  ULDC UR6, c[0x0][0x8f4] ;  /* 0x00023d0000067ab9 */ /* 0x000fe40000000800 */
[----:B------:R-:W-:-:S05]  /*19a0*/  IADD3 R17, P1, R26, UR6, RZ ;  /* 0x000000061a117c10 */ /* 0x000fca000ff3e0ff */
[----:B------:R-:W-:-:S04]  /*19b0*/  IMAD.X R27, RZ, RZ, R27, P1 ;  /* 0x000000ffff1b7224 */ /* 0x000fc800008e061b */
[----:B------:R-:W-:-:S04]  /*19c0*/  IMAD.WIDE.U32 R4, R27, UR22, RZ ;  /* 0x000000161b047c25 */ /* 0x000fc8000f8e00ff */
[----:B------:R-:W-:-:S04]  /*19d0*/  IMAD.WIDE.U32 R18, P1, R17, UR23, R4 ;  /* 0x0000001711127c25 */ /* 0x000fc8000f820004 */
[----:B------:R-:W-:Y:S01]  /*19e0*/  IMAD.WIDE.U32 R4, R17, UR22, RZ ;  /* 0x0000001611047c25 */ /* 0x000fe2000f8e00ff */
[----:B------:R-:W-:-:S03]  /*19f0*/  MOV R24, R19 ;  /* 0x0000001300187202 */ /* 0x000fc60000000f00 */
[----:B------:R-:W-:Y:S01]  /*1a00*/  IMAD.X R25, RZ, RZ, RZ, P1 ;  /* 0x000000ffff197224 */ /* 0x000fe200008e06ff */
[----:B------:R-:W-:-:S05]  /*1a10*/  IADD3 RZ, P1, R5, R18, RZ ;  /* 0x0000001205ff7210 */ /* 0x000fca0007f3e0ff */
[----:B------:R-:W-:-:S04]  /*1a20*/  IMAD.WIDE.U32.X R4, R27, UR23, R24, P1 ;  /* 0x000000171b047c25 */ /* 0x000fc800088e0418 */
[----:B------:R-:W-:Y:S02]  /*1a30*/  IMAD.MOV.U32 R26, RZ, RZ, R4 ;  /* 0x000000ffff1a7224 */ /* 0x000fe400078e0004 */
[----:B------:R-:W-:-:S07]  /*1a40*/  IMAD.MOV.U32 R27, RZ, RZ, R5 ;  /* 0x000000ffff1b7224 */ /* 0x000fce00078e0005 */
.L_x_14:
[----:B------:R-:W-:Y:S02]  /*1a50*/  SHF.R.U64 R4, R26, UR30, R27 ;  /* 0x0000001e1a047c19 */ /* 0x000fe4000800121b */
[----:B------:R-:W-:-:S03]  /*1a60*/  SHF.R.U64 R5, R28, UR26, R29 ;  /* 0x0000001a1c057c19 */ /* 0x000fc6000800121d */
[----:B------:R-:W-:Y:S01]  /*1a70*/  VIADD R18, R4, UR5 ;  /* 0x0000000504127c36 */ /* 0x000fe20008000000 */
[----:B------:R-:W-:-:S04]  /*1a80*/  IADD3 R19, R5, UR4, RZ ;  /* 0x0000000405137c10 */ /* 0x000fc8000fffe0ff */
[----:B------:R-:W-:Y:S02]  /*1a90*/  IABS R17, R19 ;  /* 0x0000001300117213 */ /* 0x000fe40000000000 */
[----:B------:R-:W-:-:S03]  /*1aa0*/  IABS R14, R18 ;  /* 0x00000012000e7213 */ /* 0x000fc60000000000 */
[----:B------:R-:W-:-:S04]  /*1ab0*/  IMAD.HI.U32 R4, R17, UR13, RZ ;  /* 0x0000000d11047c27 */ /* 0x000fc8000f8e00ff */
[----:B------:R-:W-:-:S04]  /*1ac0*/  IMAD.HI.U32 R5, R14, UR19, RZ ;  /* 0x000000130e057c27 */ /* 0x000fc8000f8e00ff */
[----:B------:R-:W-:Y:S01]  /*1ad0*/  IMAD R4, R4, UR29, R17 ;  /* 0x0000001d04047c24 */ /* 0x000fe2000f8e0211 */
[----:B------:R-:W-:Y:S01]  /*1ae0*/  MOV R17, UR32 ;  /* 0x0000002000117c02 */ /* 0x000fe20008000f00 */
[----:B------:R-:W-:Y:S02]  /*1af0*/  IMAD R5, R5, UR31, R14 ;  /* 0x0000001f05057c24 */ /* 0x000fe4000f8e020e */
[----:B------:R-:W-:Y:S01]  /*1b00*/  IMAD.U32 R14, RZ, RZ, UR33 ;  /* 0x00000021ff0e7e24 */ /* 0x000fe2000f8e00ff */
[----:B------:R-:W-:Y:S02]  /*1b10*/  ISETP.LT.U32.AND P1, PT, R4, UR28, PT ;  /* 0x0000001c04007c0c */ /* 0x000fe4000bf21070 */
[----:B------:R-:W-:-:S11]  /*1b20*/  ISETP.LT.U32.AND P2, PT, R5, UR27, PT ;  /* 0x0000001b05007c0c */ /* 0x000fd6000bf41070 */
[----:B------:R-:W-:Y:S01]  /*1b30*/  @!P1 VIADD R4, R4, -UR28 ;  /* 0x8000001c04049c36 */ /* 0x000fe20008000000 */
[----:B------:R-:W-:Y:S02]  /*1b40*/  ISETP.GE.AND P1, PT, R18, RZ, PT ;  /* 0x000000ff1200720c */ /* 0x000fe40003f26270 */
[----:B------:R-:W-:Y:S02]  /*1b50*/  @!P2 IADD3 R5, R5, -UR27, RZ ;  /* 0x8000001b0505ac10 */ /* 0x000fe4000fffe0ff */
[----:B------:R-:W-:Y:S02]  /*1b60*/  ISETP.LT.U32.AND P3, PT, R4, UR28, PT ;  /* 0x0000001c04007c0c */ /* 0x000fe4000bf61070 */
[----:B------:R-:W-:Y:S02]  /*1b70*/  ISETP.LT.U32.AND P4, PT, R5, UR27, PT ;  /* 0x0000001b05007c0c */ /* 0x000fe4000bf81070 */
[----:B------:R-:W-:-:S09]  /*1b80*/  ISETP.GE.AND P2, PT, R19, RZ, PT ;  /* 0x000000ff1300720c */ /* 0x000fd20003f46270 */
[----:B------:R-:W-:Y:S01]  /*1b90*/  @!P3 VIADD R4, R4, -UR28 ;  /* 0x8000001c0404bc36 */ /* 0x000fe20008000000 */
[----:B------:R-:W-:Y:S01]  /*1ba0*/  PLOP3.LUT P3, PT, PT, PT, UP4, 0x80, 0x0 ;  /* 0x000000000000781c */ /* 0x000fe20003f6f048 */
[----:B------:R-:W-:Y:S01]  /*1bb0*/  @!P4 VIADD R5, R5, -UR27 ;  /* 0x8000001b0505cc36 */ /* 0x000fe20008000000 */
[----:B------:R-:W-:Y:S01]  /*1bc0*/  PLOP3.LUT P4, PT, PT, PT, UP2, 0x80, 0x0 ;  /* 0x000000000000781c */ /* 0x000fe20003f8f028 */
[----:B------:R-:W-:-:S03]  /*1bd0*/  @!P2 IMAD.MOV R4, RZ, RZ, -R4 ;  /* 0x000000ffff04a224 */ /* 0x000fc600078e0a04 */
[----:B------:R-:W-:Y:S02]  /*1be0*/  @!P1 IADD3 R5, -R5, RZ, RZ ;  /* 0x000000ff05059210 */ /* 0x000fe40007ffe1ff */
[----:B------:R-:W-:Y:S02]  /*1bf0*/  SEL R4, R17, R4, !P3 ;  /* 0x0000000411047207 */ /* 0x000fe40005800000 */
[----:B------:R-:W-:Y:S02]  /*1c00*/  SEL R5, R14, R5, !P4 ;  /* 0x000000050e057207 */ /* 0x000fe40006000000 */
[----:B------:R-:W-:Y:S01]  /*1c10*/  PLOP3.LUT P1, PT, PT, PT, UP3, 0x80, 0x0 ;  /* 0x000000000000781c */ /* 0x000fe20003f2f038 */
[----:B------:R-:W-:Y:S02]  /*1c20*/  IMAD.IADD R28, R19, 0x1, -R4 ;  /* 0x00000001131c7824 */ /* 0x000fe400078e0a04 */
[----:B------:R-:W-:-:S05]  /*1c30*/  IMAD.IADD R5, R18, 0x1, -R5 ;  /* 0x0000000112057824 */ /* 0x000fca00078e0a05 */
[----:B------:R-:W-:Y:S01]  /*1c40*/  SEL R4, R5, R28, !P1 ;  /* 0x0000001c05047207 */ /* 0x000fe20004800000 */
[----:B------:R-:W-:-:S03]  /*1c50*/  IMAD R28, R28, R5, RZ ;  /* 0x000000051c1c7224 */ /* 0x000fc600078e02ff */
[----:B------:R-:W-:Y:S02]  /*1c60*/  SHF.R.S32.HI R5, RZ, 0x1f, R4 ;  /* 0x0000001fff057819 */ /* 0x000fe40000011404 */
[----:B------:R-:W-:-:S07]  /*1c70*/  SHF.R.S32.HI R29, RZ, 0x1f, R28 ;  /* 0x0000001fff1d7819 */ /* 0x000fce000001141c */
.L_x_12:
[----:B------:R-:W-:Y:S05]  /*1c80*/  BSYNC B0 ;  /* 0x0000000000007941 */ /* 0x000fea0003800000 */
.L_x_11:
[----:B------:R-:W1:Y:S01]  /*1c90*/  SHFL.UP PT, R17, R28, 0x1, RZ ;  /* 0x042000001c117989 */ /* 0x000e6200000e00ff */
[C---:B------:R-:W-:Y:S02]  /*1ca0*/  ISETP.NE.AND P2, PT, R20.reuse, RZ, PT ;  /* 0x000000ff1400720c */ /* 0x040fe40003f45270 */
[C---:B------:R-:W-:Y:S01]  /*1cb0*/  ISETP.GE.U32.AND P3, PT, R20.reuse, 0x2, PT ;  /* 0x000000021400780c */ /* 0x040fe20003f66070 */
[----:B------:R-:W2:Y:S01]  /*1cc0*/  SHFL.UP PT, R14, R29, 0x1, RZ ;  /* 0x042000001d0e7989 */ /* 0x000ea200000e00ff */
[C---:B------:R-:W-:Y:S02]  /*1cd0*/  ISETP.GE.U32.AND P4, PT, R20.reuse, 0x4, PT ;  /* 0x000000041400780c */ /* 0x040fe40003f86070 */
[C---:B------:R-:W-:Y:S02]  /*1ce0*/  ISETP.GE.U32.AND P5, PT, R20.reuse, 0x8, PT ;  /* 0x000000081400780c */ /* 0x040fe40003fa6070 */
[----:B------:R-:W-:Y:S02]  /*1cf0*/  ISETP.GE.U32.AND P6, PT, R20, 0x10, PT ;  /* 0x000000101400780c */ /* 0x000fe40003fc6070 */
[----:B-1----:R-:W-:-:S02]  /*1d00*/  SEL R17, R17, RZ, P2 ;  /* 0x000000ff11117207 */ /* 0x002fc40001000000 */
[----:B--2---:R-:W-:Y:S02]  /*1d10*/  SEL R14, R14, RZ, P2 ;  /* 0x000000ff0e0e7207 */ /* 0x004fe40001000000 */
[----:B------:R-:W-:-:S04]  /*1d20*/  IADD3 R24, P1, R17, R28, RZ ;  /* 0x0000001c11187210 */ /* 0x000fc80007f3e0ff */
[----:B------:R-:W-:Y:S01]  /*1d30*/  IADD3.X R25, R14, R29, RZ, P1, !PT ;  /* 0x0000001d0e197210 */ /* 0x000fe20000ffe4ff */
[----:B------:R-:W1:Y:S04]  /*1d40*/  SHFL.UP PT, R17, R24, 0x2, RZ ;  /* 0x0440000018117989 */ /* 0x000e6800000e00ff */
[----:B------:R-:W2:Y:S01]  /*1d50*/  SHFL.UP PT, R14, R25, 0x2, RZ ;  /* 0x04400000190e7989 */ /* 0x000ea200000e00ff */
[----:B-1----:R-:W-:-:S04]  /*1d60*/  SEL R17, R17, RZ, P3 ;  /* 0x000000ff11117207 */ /* 0x002fc80001800000 */
[----:B------:R-:W-:Y:S02]  /*1d70*/  IADD3 R18, P1, R17, R24, RZ ;  /* 0x0000001811127210 */ /* 0x000fe40007f3e0ff */
[----:B--2---:R-:W-:-:S03]  /*1d80*/  SEL R14, R14, RZ, P3 ;  /* 0x000000ff0e0e7207 */ /* 0x004fc60001800000 */
[----:B------:R-:W1:Y:S02]  /*1d90*/  SHFL.UP PT, R17, R18, 0x4, RZ ;  /* 0x0480000012117989 */ /* 0x000e6400000e00ff */
[----:B------:R-:W-:-:S05]  /*1da0*/  IMAD.X R19, R14, 0x1, R25, P1 ;  /* 0x000000010e137824 */ /* 0x000fca00008e0619 */
        /* <DEDUP_REMOVED lines=10> */
[----:B------:R-:W1:Y:S01]  /*1e50*/  SHFL.UP PT, R17, R18, 0x10, RZ ;  /* 0x0600000012117989 */ /* 0x000e6200000e00ff */
[----:B------:R-:W-:-:S05]  /*1e60*/  IADD3.X R19, R14, R25, RZ, P1, !PT ;  /* 0x000000190e137210 */ /* 0x000fca0000ffe4ff */
[----:B------:R-:W2:Y:S01]  /*1e70*/  SHFL.UP PT, R14, R19, 0x10, RZ ;  /* 0x06000000130e7989 */ /* 0x000ea200000e00ff */
[----:B-1----:R-:W-:-:S04]  /*1e80*/  SEL R17, R17, RZ, P6 ;  /* 0x000000ff11117207 */ /* 0x002fc80003000000 */
[----:B------:R-:W-:Y:S02]  /*1e90*/  IADD3 R26, P1, R17, R18, RZ ;  /* 0x00000012111a7210 */ /* 0x000fe40007f3e0ff */
[----:B--2---:R-:W-:-:S05]  /*1ea0*/  SEL R14, R14, RZ, P6 ;  /* 0x000000ff0e0e7207 */ /* 0x004fca0003000000 */
[----:B------:R-:W-:Y:S01]  /*1eb0*/  IMAD.X R24, R14, 0x1, R19, P1 ;  /* 0x000000010e187824 */ /* 0x000fe200008e0613 */
[----:B------:R-:W-:-:S04]  /*1ec0*/  ISETP.GT.U32.AND P1, PT, R26, UR10, PT ;  /* 0x0000000a1a007c0c */ /* 0x000fc8000bf24070 */
[----:B------:R-:W-:-:S13]  /*1ed0*/  ISETP.GT.U32.AND.EX P1, PT, R24, UR9, PT, P1 ;  /* 0x0000000918007c0c */ /* 0x000fda000bf24110 */
[----:B------:R-:W-:-:S04]  /*1ee0*/  VOTE.ANY R14, PT, P1 ;  /* 0x00000000000e7806 */ /* 0x000fc800008e0100 */
[----:B------:R-:W-:-:S13]  /*1ef0*/  ISETP.NE.AND P1, PT, R14, RZ, PT ;  /* 0x000000ff0e00720c */ /* 0x000fda0003f25270 */
[----:B------:R-:W-:Y:S05]  /*1f00*/  @P1 BRA `(.L_x_15) ;  /* 0x00000008006c1947 */ /* 0x000fea0003800000 */
[----:B------:R-:W1:Y:S01]  /*1f10*/  LDC R11, c[0x0][0x910] ;  /* 0x00024400ff0b7b82 */ /* 0x000e620000000800 */
[----:B------:R-:W-:Y:S01]  /*1f20*/  IMAD.MOV.U32 R25, RZ, RZ, R24 ;  /* 0x000000ffff197224 */ /* 0x000fe200078e0018 */
[----:B------:R-:W-:Y:S01]  /*1f30*/  ULDC UR13, c[0x0][0x8f4] ;  /* 0x00023d00000d7ab9 */ /* 0x000fe20000000800 */
[----:B------:R-:W-:Y:S01]  /*1f40*/  ULDC UR6, c[0x0][0x8dc] ;  /* 0x0002370000067ab9 */ /* 0x000fe20000000800 */
[----:B------:R-:W-:Y:S01]  /*1f50*/  ULDC UR19, c[0x0][0x8d8] ;  /* 0x0002360000137ab9 */ /* 0x000fe20000000800 */
[----:B------:R-:W-:Y:S01]  /*1f60*/  ULDC UR24, c[0x0][0x8f0] ;  /* 0x00023c0000187ab9 */ /* 0x000fe20000000800 */
[----:B------:R-:W-:Y:S01]  /*1f70*/  ULDC.64 UR20, c[0x0][0x8d0] ;  /* 0x0002340000147ab9 */ /* 0x000fe20000000a00 */
[----:B------:R-:W-:-:S05]  /*1f80*/  ULDC.64 UR22, c[0x0][0x8e8] ;  /* 0x00023a0000167ab9 */ /* 0x000fca0000000a00 */
.L_x_20:
[----:B------:R-:W-:Y:S01]  /*1f90*/  MOV R6, R12 ;  /* 0x0000000c00067202 */ /* 0x000fe20000000f00 */
[----:B------:R-:W-:Y:S01]  /*1fa0*/  VIADD R12, R12, 0x20 ;  /* 0x000000200c0c7836 */ /* 0x000fe20000000000 */
[----:B-----5:R-:W-:Y:S01]  /*1fb0*/  MOV R14, R8 ;  /* 0x00000008000e7202 */ /* 0x020fe20000000f00 */
[----:B------:R-:W-:-:S03]  /*1fc0*/  IMAD.MOV.U32 R17, RZ, RZ, R0 ;  /* 0x000000ffff117224 */ /* 0x000fc600078e0000 */
[----:B-1----:R-:W-:-:S13]  /*1fd0*/  ISETP.GE.AND P1, PT, R12, R11, PT ;  /* 0x0000000b0c00720c */ /* 0x002fda0003f26270 */
[----:B------:R-:W1:Y:S01]  /*1fe0*/  @!P1 LDC.64 R18, c[0x0][0x918] ;  /* 0x00024600ff129b82 */ /* 0x000e620000000a00 */
[----:B------:R-:W-:Y:S01]  /*1ff0*/  @!P1 VIADD R7, R6, 0x20 ;  /* 0x0000002006079836 */ /* 0x000fe20000000000 */
[----:B------:R2:W3:Y:S01]  /*2000*/  SHFL.IDX PT, R13, R26, 0x1f, 0x1f ;  /* 0x03e01f001a0d7f89 */ /* 0x0004e200000e0000 */
[----:B------:R-:W-:Y:S02]  /*2010*/  BSSY B0, `(.L_x_16) ;  /* 0x0000064000007945 */ /* 0x000fe40003800000 */
[----:B-1----:R-:W-:-:S05]  /*2020*/  @!P1 IMAD.WIDE R18, R7, 0xc, R18 ;  /* 0x0000000c07129825 */ /* 0x002fca00078e0212 */
[----:B------:R2:W5:Y:S04]  /*2030*/  @!P1 LDG.E R8, desc[UR56][R18.64] ;  /* 0x0000003812089981 */ /* 0x000568000c1e1900 */
[----:B------:R2:W5:Y:S01]  /*2040*/  @!P1 LDG.E R0, desc[UR56][R18.64+0x4] ;  /* 0x0000043812009981 */ /* 0x000562000c1e1900 */
[----:B------:R-:W-:Y:S01]  /*2050*/  ISETP.GE.AND P1, PT, R6, R11, PT ;  /* 0x0000000b0600720c */ /* 0x000fe20003f26270 */
[----:B------:R-:W-:Y:S01]  /*2060*/  IMAD.MOV.U32 R28, RZ, RZ, 0x7fffffff ;  /* 0x7fffffffff1c7424 */ /* 0x000fe200078e00ff */
[----:B------:R-:W-:Y:S01]  /*2070*/  MOV R29, RZ ;  /* 0x000000ff001d7202 */ /* 0x000fe20000000f00 */
[----:B------:R2:W1:Y:S10]  /*2080*/  SHFL.IDX PT, R7, R25, 0x1f, 0x1f ;  /* 0x03e01f0019077f89 */ /* 0x00047400000e0000 */
[----:B--23--:R-:W-:Y:S05]  /*2090*/  @P1 BRA `(.L_x_17) ;  /* 0x00000004006c1947 */ /* 0x00cfea0003800000 */
[----:B------:R-:W-:Y:S02]  /*20a0*/  IABS R31, R9 ;  /* 0x00000009001f7213 */ /* 0x000fe40000000000 */
[C---:B------:R-:W-:Y:S02]  /*20b0*/  IADD3 R26, P1, R14.reuse, UR14, RZ ;  /* 0x0000000e0e1a7c10 */ /* 0x040fe4000ff3e0ff */
[----:B------:R-:W2:Y:S02]  /*20c0*/  I2F.RP R4, R31 ;  /* 0x0000001f00047306 */ /* 0x000ea40000209400 */
[----:B------:R-:W-:Y:S02]  /*20d0*/  LEA.HI.X.SX32 R27, R14, UR15, 0x1, P1 ;  /* 0x0000000f0e1b7c11 */ /* 0x000fe400088f0eff */
[----:B------:R-:W-:-:S04]  /*20e0*/  IADD3 R14, P1, R17, UR16, RZ ;  /* 0x00000010110e7c10 */ /* 0x000fc8000ff3e0ff */
[----:B------:R-:W-:Y:S02]  /*20f0*/  LEA.HI.X.SX32 R17, R17, UR17, 0x1, P1 ;  /* 0x0000001111117c11 */ /* 0x000fe400088f0eff */
[----:B------:R-:W-:Y:S01]  /*2100*/  PLOP3.LUT P1, PT, PT, PT, UP0, 0x80, 0x0 ;  /* 0x000000000000781c */ /* 0x000fe20003f2f008 */
[----:B--2---:R-:W2:Y:S02]  /*2110*/  MUFU.RCP R4, R4 ;  /* 0x0000000400047308 */ /* 0x004ea40000001000 */
[----:B--2---:R-:W-:-:S06]  /*2120*/  VIADD R5, R4, 0xffffffe ;  /* 0x0ffffffe04057836 */ /* 0x004fcc0000000000 */
[----:B------:R-:W2:Y:S02]  /*2130*/  F2I.FTZ.U32.TRUNC.NTZ R33, R5 ;  /* 0x0000000500217305 */ /* 0x000ea4000021f000 */
[----:B--2---:R-:W-:Y:S02]  /*2140*/  IMAD.MOV R28, RZ, RZ, -R33 ;  /* 0x000000ffff1c7224 */ /* 0x004fe400078e0a21 */
[----:B------:R-:W-:Y:S05]  /*2150*/  @!P1 BRA `(.L_x_18) ;  /* 0x00000000002c9947 */ /* 0x000fea0003800000 */
[----:B------:R-:W-:-:S04]  /*2160*/  IADD3 R29, P1, R26, UR6, RZ ;  /* 0x000000061a1d7c10 */ /* 0x000fc8000ff3e0ff */
[----:B------:R-:W-:-:S05]  /*2170*/  IADD3.X R27, RZ, R27, RZ, P1, !PT ;  /* 0x0000001bff1b7210 */ /* 0x000fca0000ffe4ff */
[----:B------:R-:W-:-:S04]  /*2180*/  IMAD.WIDE.U32 R4, R27, UR20, RZ ;  /* 0x000000141b047c25 */ /* 0x000fc8000f8e00ff */
[----:B------:R-:W-:-:S04]  /*2190*/  IMAD.WIDE.U32 R18, P1, R29, UR21, R4 ;  /* 0x000000151d127c25 */ /* 0x000fc8000f820004 */
[----:B------:R-:W-:-:S04]  /*21a0*/  IMAD.WIDE.U32 R4, R29, UR20, RZ ;  /* 0x000000141d047c25 */ /* 0x000fc8000f8e00ff */
[----:B------:R-:W-:Y:S01]  /*21b0*/  IMAD.X R25, RZ, RZ, RZ, P1 ;  /* 0x000000ffff197224 */ /* 0x000fe200008e06ff */
[----:B------:R-:W-:Y:S01]  /*21c0*/  IADD3 RZ, P1, R5, R18, RZ ;  /* 0x0000001205ff7210 */ /* 0x000fe20007f3e0ff */
[----:B------:R-:W-:-:S04]  /*21d0*/  IMAD.MOV.U32 R24, RZ, RZ, R19 ;  /* 0x000000ffff187224 */ /* 0x000fc800078e0013 */
[----:B------:R-:W-:-:S04]  /*21e0*/  IMAD.WIDE.U32.X R4, R27, UR21, R24, P1 ;  /* 0x000000151b047c25 */ /* 0x000fc800088e0418 */
[----:B------:R-:W-:Y:S01]  /*21f0*/  IMAD.MOV.U32 R27, RZ, RZ, R5 ;  /* 0x000000ffff1b7224 */ /* 0x000fe200078e0005 */
[----:B------:R-:W-:-:S07]  /*2200*/  MOV R26, R4 ;  /* 0x00000004001a7202 */ /* 0x000fce0000000f00 */
.L_x_18:
[----:B------:R-:W-:Y:S05]  /*2210*/  @!P0 BRA `(.L_x_19) ;  /* 0x00000000002c8947 */ /* 0x000fea0003800000 */
        /* <DEDUP_REMOVED lines=11> */
.L_x_19:
[----:B------:R-:W-:Y:S01]  /*22d0*/  SHF.R.U64 R14, R14, UR24, R17 ;  /* 0x000000180e0e7c19 */ /* 0x000fe20008001211 */
[----:B------:R-:W-:Y:S01]  /*22e0*/  IMAD.MOV.U32 R4, RZ, RZ, R28 ;  /* 0x000000ffff047224 */ /* 0x000fe200078e001c */
[----:B------:R-:W-:Y:S02]  /*22f0*/  IABS R5, R9 ;  /* 0x0000000900057213 */ /* 0x000fe40000000000 */
[----:B------:R-:W-:Y:S01]  /*2300*/  SHF.R.U64 R26, R26, UR19, R27 ;  /* 0x000000131a1a7c19 */ /* 0x000fe2000800121b */
[----:B------:R-:W-:Y:S01]  /*2310*/  VIADD R17, R14, UR5 ;  /* 0x000000050e117c36 */ /* 0x000fe20008000000 */
[----:B------:R-:W-:Y:S01]  /*2320*/  IADD3 R19, RZ, -R5, RZ ;  /* 0x80000005ff137210 */ /* 0x000fe20007ffe0ff */
[----:B------:R-:W-:Y:S01]  /*2330*/  IMAD R14, R4, R31, RZ ;  /* 0x0000001f040e7224 */ /* 0x000fe200078e02ff */
[----:B------:R-:W-:Y:S01]  /*2340*/  IABS R28, R10 ;  /* 0x0000000a001c7213 */ /* 0x000fe20000000000 */
[----:B------:R-:W-:Y:S01]  /*2350*/  IMAD.MOV.U32 R4, RZ, RZ, RZ ;  /* 0x000000ffff047224 */ /* 0x000fe200078e00ff */
[----:B------:R-:W-:Y:S01]  /*2360*/  IABS R18, R17 ;  /* 0x0000001100127213 */ /* 0x000fe20000000000 */
[----:B------:R-:W-:-:S02]  /*2370*/  IMAD.MOV.U32 R5, RZ, RZ, R33 ;  /* 0x000000ffff057224 */ /* 0x000fc400078e0021 */
[----:B------:R-:W-:Y:S02]  /*2380*/  VIADD R26, R26, UR4 ;  /* 0x000000041a1a7c36 */ /* 0x000fe40008000000 */
[----:B------:R-:W-:Y:S01]  /*2390*/  IMAD.HI.U32 R4, R33, R14, R4 ;  /* 0x0000000e21047227 */ /* 0x000fe200078e0004 */
[----:B------:R-:W-:Y:S02]  /*23a0*/  MOV R5, R18 ;  /* 0x0000001200057202 */ /* 0x000fe40000000f00 */
[----:B------:R-:W-:Y:S01]  /*23b0*/  IABS R18, R10 ;  /* 0x0000000a00127213 */ /* 0x000fe20000000000 */
[----:B------:R-:W-:Y:S01]  /*23c0*/  IMAD.MOV.U32 R14, RZ, RZ, R19 ;  /* 0x000000ffff0e7224 */ /* 0x000fe200078e0013 */
[----:B------:R-:W-:Y:S01]  /*23d0*/  IABS R27, R26 ;  /* 0x0000001a001b7213 */ /* 0x000fe20000000000 */
[----:B------:R-:W-:Y:S01]  /*23e0*/  IMAD.HI.U32 R4, R4, R5, RZ ;  /* 0x0000000504047227 */ /* 0x000fe200078e00ff */
[----:B------:R-:W2:Y:S03]  /*23f0*/  I2F.RP R19, R18 ;  /* 0x0000001200137306 */ /* 0x000ea60000209400 */
[----:B------:R-:W-:-:S05]  /*2400*/  IMAD R14, R4, R14, R5 ;  /* 0x0000000e040e7224 */ /* 0x000fca00078e0205 */
[----:B------:R-:W-:Y:S01]  /*2410*/  ISETP.GT.U32.AND P1, PT, R31, R14, PT ;  /* 0x0000000e1f00720c */ /* 0x000fe20003f24070 */
[----:B--2---:R-:W2:-:S12]  /*2420*/  MUFU.RCP R19, R19 ;  /* 0x0000001300137308 */ /* 0x004e980000001000 */
[----:B------:R-:W-:Y:S01]  /*2430*/  @!P1 IMAD.IADD R14, R14, 0x1, -R31 ;  /* 0x000000010e0e9824 */ /* 0x000fe200078e0a1f */
[----:B--2---:R-:W-:Y:S01]  /*2440*/  IADD3 R4, R19, 0xffffffe, RZ ;  /* 0x0ffffffe13047810 */ /* 0x004fe20007ffe0ff */
[----:B------:R-:W-:-:S03]  /*2450*/  IMAD.MOV R19, RZ, RZ, -R28 ;  /* 0x000000ffff137224 */ /* 0x000fc600078e0a1c */
[----:B------:R2:W3:Y:S02]  /*2460*/  F2I.FTZ.U32.TRUNC.NTZ R5, R4 ;  /* 0x0000000400057305 */ /* 0x0004e4000021f000 */
[----:B--2---:R-:W-:Y:S01]  /*2470*/  MOV R4, RZ ;  /* 0x000000ff00047202 */ /* 0x004fe20000000f00 */
[----:B---3--:R-:W-:-:S04]  /*2480*/  IMAD.MOV R25, RZ, RZ, -R5 ;  /* 0x000000ffff197224 */ /* 0x008fc800078e0a05 */
[----:B------:R-:W-:-:S04]  /*2490*/  IMAD R25, R25, R18, RZ ;  /* 0x0000001219197224 */ /* 0x000fc800078e02ff */
[----:B------:R-:W-:-:S04]  /*24a0*/  IMAD.HI.U32 R24, R5, R25, R4 ;  /* 0x0000001905187227 */ /* 0x000fc800078e0004 */
[----:B------:R-:W-:-:S04]  /*24b0*/  IMAD.MOV.U32 R5, RZ, RZ, R27 ;  /* 0x000000ffff057224 */ /* 0x000fc800078e001b */
[----:B------:R-:W-:-:S04]  /*24c0*/  IMAD.HI.U32 R4, R24, R5, RZ ;  /* 0x0000000518047227 */ /* 0x000fc800078e00ff */
[----:B------:R-:W-:-:S05]  /*24d0*/  IMAD R5, R4, R19, R5 ;  /* 0x0000001304057224 */ /* 0x000fca00078e0205 */
[----:B------:R-:W-:-:S13]  /*24e0*/  ISETP.GT.U32.AND P1, PT, R18, R5, PT ;  /* 0x000000051200720c */ /* 0x000fda0003f24070 */
[----:B------:R-:W-:Y:S02]  /*24f0*/  @!P1 IADD3 R5, R5, -R18, RZ ;  /* 0x8000001205059210 */ /* 0x000fe40007ffe0ff */
[----:B------:R-:W-:-:S13]  /*2500*/  ISETP.GT.U32.AND P1, PT, R31, R14, PT ;  /* 0x0000000e1f00720c */ /* 0x000fda0003f24070 */
[----:B------:R-:W-:Y:S01]  /*2510*/  @!P1 IMAD.IADD R14, R14, 0x1, -R31 ;  /* 0x000000010e0e9824 */ /* 0x000fe200078e0a1f */
[----:B------:R-:W-:-:S04]  /*2520*/  ISETP.GT.U32.AND P1, PT, R18, R5, PT ;  /* 0x000000051200720c */ /* 0x000fc80003f24070 */
[----:B------:R-:W-:-:S09]  /*2530*/  MOV R4, R14 ;  /* 0x0000000e00047202 */ /* 0x000fd20000000f00 */
[----:B------:R-:W-:Y:S01]  /*2540*/  @!P1 IMAD.IADD R5, R5, 0x1, -R18 ;  /* 0x0000000105059824 */ /* 0x000fe200078e0a12 */
[----:B------:R-:W-:-:S13]  /*2550*/  ISETP.GE.AND P1, PT, R17, RZ, PT ;  /* 0x000000ff1100720c */ /* 0x000fda0003f26270 */
[----:B------:R-:W-:Y:S01]  /*2560*/  @!P1 IMAD.MOV R4, RZ, RZ, -R4 ;  /* 0x000000ffff049224 */ /* 0x000fe200078e0a04 */
[----:B------:R-:W-:-:S13]  /*2570*/  ISETP.GE.AND P1, PT, R26, RZ, PT ;  /* 0x000000ff1a00720c */ /* 0x000fda0003f26270 */
[----:B------:R-:W-:Y:S01]  /*2580*/  @!P1 IMAD.MOV R5, RZ, RZ, -R5 ;  /* 0x000000ffff059224 */ /* 0x000fe200078e0a05 */
[----:B------:R-:W-:-:S13]  /*2590*/  ISETP.NE.AND P1, PT, RZ, UR7, PT ;  /* 0x00000007ff007c0c */ /* 0x000fda000bf25270 */
[----:B------:R-:W-:Y:S02]  /*25a0*/  @!P1 LOP3.LUT R4, RZ, UR7, RZ, 0x33, !PT ;  /* 0x00000007ff049c12 */ /* 0x000fe4000f8e33ff */
[----:B------:R-:W-:Y:S02]  /*25b0*/  ISETP.NE.AND P1, PT, RZ, UR8, PT ;  /* 0x00000008ff007c0c */ /* 0x000fe4000bf25270 */
[----:B------:R-:W-:-:S11]  /*25c0*/  IADD3 R4, -R4, R17, RZ ;  /* 0x0000001104047210 */ /* 0x000fd60007ffe1ff */
[----:B------:R-:W-:Y:S02]  /*25d0*/  @!P1 LOP3.LUT R5, RZ, UR8, RZ, 0x33, !PT ;  /* 0x00000008ff059c12 */ /* 0x000fe4000f8e33ff */
[----:B------:R-:W-:-:S03]  /*25e0*/  PLOP3.LUT P1, PT, PT, PT, UP3, 0x80, 0x0 ;  /* 0x000000000000781c */ /* 0x000fc60003f2f038 */
[----:B------:R-:W-:-:S04]  /*25f0*/  IMAD.IADD R5, R26, 0x1, -R5 ;  /* 0x000000011a057824 */ /* 0x000fc800078e0a05 */
[CC--:B------:R-:W-:Y:S01]  /*2600*/  IMAD R28, R4.reuse, R5.reuse, RZ ;  /* 0x00000005041c7224 */ /* 0x0c0fe200078e02ff */
[----:B------:R-:W-:-:S04]  /*2610*/  SEL R17, R4, R5, !P1 ;  /* 0x0000000504117207 */ /* 0x000fc80004800000 */
[--C-:B------:R-:W-:Y:S01]  /*2620*/  SHF.R.S32.HI R5, RZ, 0x1f, R17.reuse ;  /* 0x0000001fff057819 */ /* 0x100fe20000011411 */
[----:B------:R-:W-:Y:S01]  /*2630*/  IMAD.MOV.U32 R4, RZ, RZ, R17 ;  /* 0x000000ffff047224 */ /* 0x000fe200078e0011 */
[----:B------:R-:W-:-:S07]  /*2640*/  SHF.R.S32.HI R29, RZ, 0x1f, R28 ;  /* 0x0000001fff1d7819 */ /* 0x000fce000001141c */
.L_x_17:
[----:B------:R-:W-:Y:S05]  /*2650*/  BSYNC B0 ;  /* 0x0000000000007941 */ /* 0x000fea0003800000 */
.L_x_16:
[----:B------:R-:W2:Y:S04]  /*2660*/  SHFL.UP PT, R17, R28, 0x1, RZ ;  /* 0x042000001c117989 */ /* 0x000ea800000e00ff */
[----:B------:R-:W3:Y:S01]  /*2670*/  SHFL.UP PT, R14, R29, 0x1, RZ ;  /* 0x042000001d0e7989 */ /* 0x000ee200000e00ff */
[----:B--2---:R-:W-:Y:S02]  /*2680*/  SEL R17, R17, RZ, P2 ;  /* 0x000000ff11117207 */ /* 0x004fe40001000000 */
[----:B---3--:R-:W-:Y:S02]  /*2690*/  SEL R14, R14, RZ, P2 ;  /* 0x000000ff0e0e7207 */ /* 0x008fe40001000000 */
[----:B------:R-:W-:-:S04]  /*26a0*/  IADD3 R26, P1, R17, R28, RZ ;  /* 0x0000001c111a7210 */ /* 0x000fc80007f3e0ff */
[----:B------:R-:W-:Y:S01]  /*26b0*/  IADD3.X R19, R14, R29, RZ, P1, !PT ;  /* 0x0000001d0e137210 */ /* 0x000fe20000ffe4ff */
[----:B------:R-:W2:Y:S04]  /*26c0*/  SHFL.UP PT, R17, R26, 0x2, RZ ;  /* 0x044000001a117989 */ /* 0x000ea800000e00ff */
[----:B------:R-:W3:Y:S01]  /*26d0*/  SHFL.UP PT, R14, R19, 0x2, RZ ;  /* 0x04400000130e7989 */ /* 0x000ee200000e00ff */
[----:B--2---:R-:W-:Y:S02]  /*26e0*/  SEL R17, R17, RZ, P3 ;  /* 0x000000ff11117207 */ /* 0x004fe40001800000 */
[----:B---3--:R-:W-:Y:S02]  /*26f0*/  SEL R14, R14, RZ, P3 ;  /* 0x000000ff0e0e7207 */ /* 0x008fe40001800000 */
[----:B------:R-:W-:-:S05]  /*2700*/  IADD3 R18, P1, R17, R26, RZ ;  /* 0x0000001a11127210 */ /* 0x000fca0007f3e0ff */
[----:B------:R-:W-:Y:S01]  /*2710*/  IMAD.X R27, R14, 0x1, R19, P1 ;  /* 0x000000010e1b7824 */ /* 0x000fe200008e0613 */
        /* <DEDUP_REMOVED lines=18> */
[----:B------:R-:W-:-:S05]  /*2840*/  IADD3 R26, P1, R18, R13, RZ ;  /* 0x0000000d121a7210 */ /* 0x000fca0007f3e0ff */
[----:B-1----:R-:W-:Y:S01]  /*2850*/  IMAD.X R25, R24, 0x1, R7, P1 ;  /* 0x0000000118197824 */ /* 0x002fe200008e0607 */
[----:B------:R-:W-:-:S04]  /*2860*/  ISETP.GT.U32.AND P1, PT, R26, UR10, PT ;  /* 0x0000000a1a007c0c */ /* 0x000fc8000bf24070 */
[----:B------:R-:W-:-:S13]  /*2870*/  ISETP.GT.U32.AND.EX P1, PT, R25, UR9, PT, P1 ;  /* 0x0000000919007c0c */ /* 0x000fda000bf24110 */
[----:B------:R-:W-:-:S04]  /*2880*/  VOTE.ANY R14, PT, P1 ;  /* 0x00000000000e7806 */ /* 0x000fc800008e0100 */
[----:B------:R-:W-:-:S13]  /*2890*/  ISETP.NE.AND P1, PT, R14, RZ, PT ;  /* 0x000000ff0e00720c */ /* 0x000fda0003f25270 */
[----:B------:R-:W-:Y:S05]  /*28a0*/  @!P1 BRA `(.L_x_20) ;  /* 0xfffffff400b89947 */ /* 0x000fea000383ffff */
[----:B------:R-:W-:-:S07]  /*28b0*/  MOV R26, R18 ;  /* 0x00000012001a7202 */ /* 0x000fce0000000f00 */
.L_x_15:
[----:B------:R-:W1:Y:S08]  /*28c0*/  BREV R14, R14 ;  /* 0x0000000e000e7301 */ /* 0x000e700000000000 */
[----:B-1----:R-:W1:Y:S02]  /*28d0*/  FLO.U32.SH R17, R14 ;  /* 0x0000000e00117300 */ /* 0x002e6400000e0400 */
[----:B-1----:R-:W1:Y:S02]  /*28e0*/  SHFL.IDX PT, R6, R6, R17, 0x1f ;  /* 0x00001f1106067589 */ /* 0x002e6400000e0000 */
[----:B-1----:R-:W-:-:S13]  /*28f0*/  R2UR UR6, R6 ;  /* 0x00000000060672ca */ /* 0x002fda00000e0000 */
[----:B------:R-:W-:-:S05]  /*2900*/  VIADD R12, R20, UR6 ;  /* 0x00000006140c7c36 */ /* 0x000fca0008000000 */
[----:B------:R-:W-:-:S13]  /*2910*/  ISETP.GE.AND P1, PT, R12, R11, PT ;  /* 0x0000000b0c00720c */ /* 0x000fda0003f26270 */
[----:B------:R-:W1:Y:S02]  /*2920*/  @!P1 LDC.64 R18, c[0x0][0x918] ;  /* 0x00024600ff129b82 */ /* 0x000e640000000a00 */
[----:B-1----:R-:W-:-:S05]  /*2930*/  @!P1 IMAD.WIDE R18, R12, 0xc, R18 ;  /* 0x0000000c0c129825 */ /* 0x002fca00078e0212 */
[----:B-----5:R1:W5:Y:S04]  /*2940*/  @!P1 LDG.E R8, desc[UR56][R18.64] ;  /* 0x0000003812089981 */ /* 0x020368000c1e1900 */
[----:B------:R1:W5:Y:S01]  /*2950*/  @!P1 LDG.E R0, desc[UR56][R18.64+0x4] ;  /* 0x0000043812009981 */ /* 0x000362000c1e1900 */
[----:B------:R-:W-:-:S03]  /*2960*/  IADD3 R12, P1, P2, R26, R13, -R28 ;  /* 0x0000000d1a0c7210 */ /* 0x000fc60007a3e81c */
[----:B------:R-:W-:Y:S01]  /*2970*/  SHFL.IDX PT, R6, R28, R17, 0x1f ;  /* 0x00001f111c067589 */ /* 0x000fe200000e0000 */
[----:B------:R-:W-:-:S03]  /*2980*/  IADD3.X R24, R24, R7, ~R29, P1, P2 ;  /* 0x0000000718187210 */ /* 0x000fc60000fe4c1d */
[----:B------:R-:W2:Y:S04]  /*2990*/  SHFL.IDX PT, R12, R12, R17, 0x1f ;  /* 0x00001f110c0c7589 */ /* 0x000ea800000e0000 */
[----:B------:R-:W3:Y:S04]  /*29a0*/  SHFL.IDX PT, R24, R24, R17, 0x1f ;  /* 0x00001f1118187589 */ /* 0x000ee800000e0000 */
[----:B------:R1:W4:Y:S04]  /*29b0*/  SHFL.IDX PT, R7, R29, R17, 0x1f ;  /* 0x00001f111d077589 */ /* 0x00032800000e0000 */
[----:B------:R1:W1:Y:S04]  /*29c0*/  SHFL.IDX PT, R5, R5, R17, 0x1f ;  /* 0x00001f1105057589 */ /* 0x00026800000e0000 */
[----:B------:R1:W1:Y:S01]  /*29d0*/  SHFL.IDX PT, R4, R4, R17, 0x1f ;  /* 0x00001f1104047589 */ /* 0x00026200000e0000 */
[----:B--2---:R-:W-:-:S02]  /*29e0*/  R2UR UR5, R12 ;  /* 0x000000000c0572ca */ /* 0x004fc400000e0000 */
[----:B---3--:R-:W-:-:S15]  /*29f0*/  R2UR UR4, R24 ;  /* 0x00000000180472ca */ /* 0x008fde00000e0000 */
.L_x_10:
[----:B------:R-:W-:Y:S01]  /*2a00*/  ISETP.LE.AND P1, PT, R11, UR6, PT ;  /* 0x000000060b007c0c */ /* 0x000fe2000bf23270 */
[----:B-1----:R-:W-:Y:S01]  /*2a10*/  IMAD.MOV.U32 R17, RZ, RZ, -0x1 ;  /* 0xffffffffff117424 */ /* 0x002fe200078e00ff */
[----:B------:R-:W-:-:S11]  /*2a20*/  MOV R18, 0xffffffff ;  /* 0xffffffff00127802 */ /* 0x000fd60000000f00 */
[----:B------:R-:W-:Y:S05]  /*2a30*/  @P1 BRA `(.L_x_9) ;  /* 0x0000000400041947 */ /* 0x000fea0003800000 */
[----:B------:R-:W-:Y:S01]  /*2a40*/  UIADD3 UR15, UP2, -UR5, UR10, URZ ;  /* 0x0000000a050f7290 */ /* 0x000fe2000ff5e13f */
[----:B------:R-:W1:Y:S01]  /*2a50*/  S2UR UR19, SR_CTAID.Y ;  /* 0x00000000001379c3 */ /* 0x000e620000002600 */
[----:B------:R-:W-:Y:S01]  /*2a60*/  ULDC UR17, c[0x0][0x8c0] ;  /* 0x0002300000117ab9 */ /* 0x000fe20000000800 */
[----:B------:R-:W-:Y:S01]  /*2a70*/  ULDC UR21, c[0x0][0x8b0] ;  /* 0x00022c0000157ab9 */ /* 0x000fe20000000800 */
[----:B------:R-:W-:Y:S01]  /*2a80*/  UIADD3.X UR11, ~UR4, UR9, URZ, UP2, !UPT ;  /* 0x00000009040b7290 */ /* 0x000fe200097fe53f */
[--C-:B------:R-:W-:Y:S01]  /*2a90*/  SHF.R.U32.HI R25, RZ, UR21, R5.reuse ;  /* 0x00000015ff197c19 */ /* 0x100fe20008011605 */
[----:B------:R-:W-:Y:S01]  /*2aa0*/  ULDC UR20, c[0x0][0x904] ;  /* 0x0002410000147ab9 */ /* 0x000fe20000000800 */
[----:B------:R-:W-:Y:S01]  /*2ab0*/  ULDC UR13, c[0x0][0x8a8] ;  /* 0x00022a00000d7ab9 */ /* 0x000fe20000000800 */
[----:B------:R-:W-:Y:S01]  /*2ac0*/  USHF.R.U32.HI UR16, URZ, UR17, UR11 ;  /* 0x000000113f107299 */ /* 0x000fe2000801160b */
[----:B------:R-:W-:Y:S01]  /*2ad0*/  SHF.R.U64 R24, R4, UR21, R5 ;  /* 0x0000001504187c19 */ /* 0x000fe20008001205 */
[----:B------:R-:W-:-:S02]  /*2ae0*/  USHF.R.U64 UR15, UR15, UR17, UR11 ;  /* 0x000000110f0f7299 */ /* 0x000fc4000800120b */
[----:B------:R-:W-:Y:S02]  /*2af0*/  USHF.R.U32.HI UR14, URZ, UR21, UR16 ;  /* 0x000000153f0e7299 */ /* 0x000fe40008011610 */
[----:B------:R-:W-:Y:S02]  /*2b00*/  UIADD3 UR13, UR13, -0x1, URZ ;  /* 0xffffffff0d0d7890 */ /* 0x000fe4000fffe03f */
[----:B------:R-:W-:Y:S02]  /*2b10*/  USHF.R.U32.HI UR22, URZ, UR20, UR14 ;  /* 0x000000143f167299 */ /* 0x000fe4000801160e */
[----:B------:R-:W-:Y:S02]  /*2b20*/  USHF.R.U64 UR16, UR15, UR21, UR16 ;  /* 0x000000150f107299 */ /* 0x000fe40008001210 */
[----:B------:R-:W-:Y:S02]  /*2b30*/  ULOP3.LUT UR15, UR15, UR13, URZ, 0xc0, !UPT ;  /* 0x0000000d0f0f7292 */ /* 0x000fe4000f8ec03f */
[----:B------:R-:W-:Y:S01]  /*2b40*/  LOP3.LUT R11, R25, UR22, RZ, 0xfc, !PT ;  /* 0x00000016190b7c12 */ /* 0x000fe2000f8efcff */
[----:B------:R-:W-:-:S02]  /*2b50*/  USHF.R.U64 UR14, UR16, UR20, UR14 ;  /* 0x00000014100e7299 */ /* 0x000fc4000800120e */
[----:B-1----:R-:W-:Y:S01]  /*2b60*/  USEL UR11, UR40, UR19, !UP3 ;  /* 0x00000013280b7287 */ /* 0x002fe2000d800000 */
[----:B------:R-:W-:-:S13]  /*2b70*/  ISETP.NE.U32.AND P1, PT, R11, RZ, PT ;  /* 0x000000ff0b00720c */ /* 0x000fda0003f25070 */
[----:B------:R-:W-:Y:S05]  /*2b80*/  @!P1 BRA `(.L_x_21) ;  /* 0x0000000000149947 */ /* 0x000fea0003800000 */
[----:B------:R-:W-:-:S07]  /*2b90*/  MOV R12, 0x2bb0 ;  /* 0x00002bb0000c7802 */ /* 0x000fce0000000f00 */
[----:B----45:R-:W-:Y:S05]  /*2ba0*/  CALL.REL.NOINC `($__internal_0_$__cuda_sm20_div_u64) ;  /* 0x0000019000b07944 */ /* 0x030fea0003c00000 */
[----:B------:R-:W-:-:S04]  /*2bb0*/  IMAD.MOV R13, RZ, RZ, -R11 ;  /* 0x000000ffff0d7224 */ /* 0x000fc800078e0a0b */
[----:B------:R-:W-:Y:S01]  /*2bc0*/  IMAD R13, R24, R13, UR14 ;  /* 0x0000000e180d7e24 */ /* 0x000fe2000f8e020d */
[----:B------:R-:W-:Y:S06]  /*2bd0*/  BRA `(.L_x_22) ;  /* 0x0000000000507947 */ /* 0x000fec0003800000 */
.L_x_21:
[----:B------:R-:W1:Y:S01]  /*2be0*/  I2F.U32.RP R11, R24 ;  /* 0x00000018000b7306 */ /* 0x000e620000209000 */
[----:B------:R-:W-:-:S07]  /*2bf0*/  ISETP.NE.U32.AND P3, PT, R24, RZ, PT ;  /* 0x000000ff1800720c */ /* 0x000fce0003f65070 */
[----:B-1----:R-:W1:Y:S02]  /*2c00*/  MUFU.RCP R11, R11 ;  /* 0x0000000b000b7308 */ /* 0x002e640000001000 */
[----:B-1----:R-:W-:-:S06]  /*2c10*/  VIADD R12, R11, 0xffffffe ;  /* 0x0ffffffe0b0c7836 */ /* 0x002fcc0000000000 */
[----:B------:R1:W2:Y:S02]  /*2c20*/  F2I.FTZ.U32.TRUNC.NTZ R13, R12 ;  /* 0x0000000c000d7305 */ /* 0x0002a4000021f000 */
[----:B-1----:R-:W-:Y:S01]  /*2c30*/  IMAD.MOV.U32 R12, RZ, RZ, RZ ;  /* 0x000000ffff0c7224 */ /* 0x002fe200078e00ff */
[----:B--2---:R-:W-:-:S05]  /*2c40*/  IADD3 R17, RZ, -R13, RZ ;  /* 0x8000000dff117210 */ /* 0x004fca0007ffe0ff */
[----:B------:R-:W-:-:S04]  /*2c50*/  IMAD R17, R17, R24, RZ ;  /* 0x0000001811117224 */ /* 0x000fc800078e02ff */
[----:B------:R-:W-:-:S06]  /*2c60*/  IMAD.HI.U32 R13, R13, R17, R12 ;  /* 0x000000110d0d7227 */ /* 0x000fcc00078e000c */
[----:B------:R-:W-:-:S04]  /*2c70*/  IMAD.HI.U32 R11, R13, UR14, RZ ;  /* 0x0000000e0d0b7c27 */ /* 0x000fc8000f8e00ff */
[----:B------:R-:W-:-:S04]  /*2c80*/  IMAD.MOV R13, RZ, RZ, -R11 ;  /* 0x000000ffff0d7224 */ /* 0x000fc800078e0a0b */
[----:B------:R-:W-:-:S05]  /*2c90*/  IMAD R13, R24, R13, UR14 ;  /* 0x0000000e180d7e24 */ /* 0x000fca000f8e020d */
[----:B------:R-:W-:-:S13]  /*2ca0*/  ISETP.GE.U32.AND P1, PT, R13, R24, PT ;  /* 0x000000180d00720c */ /* 0x000fda0003f26070 */
[----:B------:R-:W-:Y:S01]  /*2cb0*/  @P1 IADD3 R13, R13, -R24, RZ ;  /* 0x800000180d0d1210 */ /* 0x000fe20007ffe0ff */
[----:B------:R-:W-:-:S03]  /*2cc0*/  @P1 VIADD R11, R11, 0x1 ;  /* 0x000000010b0b1836 */ /* 0x000fc60000000000 */
[----:B------:R-:W-:-:S13]  /*2cd0*/  ISETP.GE.U32.AND P2, PT, R13, R24, PT ;  /* 0x000000180d00720c */ /* 0x000fda0003f46070 */
[----:B------:R-:W-:Y:S01]  /*2ce0*/  @P2 VIADD R11, R11, 0x1 ;  /* 0x000000010b0b2836 */ /* 0x000fe20000000000 */
[----:B------:R-:W-:-:S04]  /*2cf0*/  @!P3 LOP3.LUT R11, RZ, R24, RZ, 0x33, !PT ;  /* 0x00000018ff0bb212 */ /* 0x000fc800078e33ff */
[----:B------:R-:W-:-:S05]  /*2d00*/  IADD3 R13, -R11, RZ, RZ ;  /* 0x000000ff0b0d7210 */ /* 0x000fca0007ffe1ff */
[----:B------:R-:W-:-:S07]  /*2d10*/  IMAD R13, R24, R13, UR14 ;  /* 0x0000000e180d7e24 */ /* 0x000fce000f8e020d */
.L_x_22:
[----:B------:R-:W1:Y:S01]  /*2d20*/  LDC R16, c[0x0][0x8a8] ;  /* 0x00022a00ff107b82 */ /* 0x000e620000000800 */
[----:B------:R-:W-:Y:S01]  /*2d30*/  ULDC UR14, c[0x0][0x904] ;  /* 0x00024100000e7ab9 */ /* 0x000fe20000000800 */
[----:B------:R-:W-:Y:S01]  /*2d40*/  UMOV UR13, 0xffffffff ;  /* 0xffffffff000d7882 */ /* 0x000fe20000000000 */
[----:B------:R-:W-:Y:S01]  /*2d50*/  PLOP3.LUT P1, PT, PT, PT, UP3, 0x80, 0x0 ;  /* 0x000000000000781c */ /* 0x000fe20003f2f038 */
[----:B------:R-:W-:-:S04]  /*2d60*/  USHF.L.U32 UR13, UR13, UR14, URZ ;  /* 0x0000000e0d0d7299 */ /* 0x000fc8000800063f */
[----:B------:R-:W2:Y:S02]  /*2d70*/  LDC R14, c[0x0][0x8b8] ;  /* 0x00022e00ff0e7b82 */ /* 0x000ea40000000800 */
[----:B------:R-:W-:Y:S01]  /*2d80*/  LOP3.LUT R12, RZ, UR13, RZ, 0x33, !PT ;  /* 0x0000000dff0c7c12 */ /* 0x000fe2000f8e33ff */
[----:B------:R-:W-:Y:S02]  /*2d90*/  UMOV UR13, 0x1 ;  /* 0x00000001000d7882 */ /* 0x000fe40000000000 */
[----:B------:R-:W-:Y:S01]  /*2da0*/  USHF.L.U32 UR13, UR13, UR14, URZ ;  /* 0x0000000e0d0d7299 */ /* 0x000fe2000800063f */
[----:B------:R-:W-:Y:S02]  /*2db0*/  LOP3.LUT R12, R12, UR16, RZ, 0xc0, !PT ;  /* 0x000000100c0c7c12 */ /* 0x000fe4000f8ec0ff */
[----:B------:R-:W-:Y:S01]  /*2dc0*/  @P1 IMAD.U32 R18, RZ, RZ, UR6 ;  /* 0x00000006ff121e24 */ /* 0x000fe2000f8e00ff */
[----:B------:R-:W-:Y:S02]  /*2dd0*/  @!P1 MOV R18, UR6 ;  /* 0x0000000600129c02 */ /* 0x000fe40008000f00 */
[----:B------:R-:W-:-:S02]  /*2de0*/  IMAD R11, R11, UR13, R12 ;  /* 0x0000000d0b0b7c24 */ /* 0x000fc4000f8e020c */
[----:B-1----:R-:W-:-:S04]  /*2df0*/  IMAD R13, R13, R16, UR15 ;  /* 0x0000000f0d0d7e24 */ /* 0x002fc8000f8e0210 */
[----:B------:R-:W-:Y:S02]  /*2e00*/  @P1 IMAD.MOV.U32 R16, RZ, RZ, R13 ;  /* 0x000000ffff101224 */ /* 0x000fe400078e000d */
[----:B--2---:R-:W-:Y:S01]  /*2e10*/  IMAD R17, R11, R14, UR11 ;  /* 0x0000000b0b117e24 */ /* 0x004fe2000f8e020e */
[----:B------:R-:W-:-:S03]  /*2e20*/  UMOV UR11, 0x1 ;  /* 0x00000001000b7882 */ /* 0x000fc60000000000 */
[----:B------:R-:W-:Y:S01]  /*2e30*/  @!P1 IMAD.MOV.U32 R16, RZ, RZ, R17 ;  /* 0x000000ffff109224 */ /* 0x000fe200078e0011 */
[----:B------:R-:W-:-:S07]  /*2e40*/  @!P1 MOV R17, R13 ;  /* 0x0000000d00119202 */ /* 0x000fce0000000f00 */
.L_x_9:
[----:B------:R-:W-:-:S13]  /*2e50*/  ISETP.NE.AND P1, PT, RZ, UR11, PT ;  /* 0x0000000bff007c0c */ /* 0x000fda000bf25270 */
[----:B------:R-:W-:Y:S05]  /*2e60*/  @!P1 EXIT ;  /* 0x000000000000994d */ /* 0x000fea0003800000 */
[----:B------:R-:W1:Y:S02]  /*2e70*/  LDC.64 R24, c[0x0][0x290] ;  /* 0x0000a400ff187b82 */ /* 0x000e640000000a00 */
[----:B-1----:R-:W-:-:S05]  /*2e80*/  IMAD.WIDE R24, R18, 0xc, R24 ;  /* 0x0000000c12187825 */ /* 0x002fca00078e0218 */
[----:B------:R1:W5:Y:S04]  /*2e90*/  LDG.E R12, desc[UR56][R24.64] ;  /* 0x00000038180c7981 */ /* 0x000368000c1e1900 */
[----:B------:R1:W5:Y:S04]  /*2ea0*/  LDG.E R13, desc[UR56][R24.64+0x4] ;  /* 0x00000438180d7981 */ /* 0x000368000c1e1900 */
[----:B------:R1:W5:Y:S01]  /*2eb0*/  LDG.E R11, desc[UR56][R24.64+0x8] ;  /* 0x00000838180b7981 */ /* 0x000362000c1e1900 */
[----:B------:R-:W-:Y:S01]  /*2ec0*/  PLOP3.LUT P1, PT, PT, PT, UP1, 0x80, 0x0 ;  /* 0x000000000000781c */ /* 0x000fe20003f2f018 */
[----:B------:R-:W2:Y:S01]  /*2ed0*/  S2UR UR41, SR_CgaCtaId ;  /* 0x00000000002979c3 */ /* 0x000ea20000008800 */
[----:B------:R-:W-:-:S11]  /*2ee0*/  SHF.R.S32.HI R14, RZ, 0x1f, R18 ;  /* 0x0000001fff0e7819 */ /* 0x000fd60000011412 */
[----:B-1----:R-:W-:Y:S05]  /*2ef0*/  @!P1 BRA `(.L_x_23) ;  /* 0x0000010c00c89947 */ /* 0x002fea0003800000 */
[----:B------:R-:W-:-:S06]  /*2f00*/  UISETP.GT.U32.AND UP0, UPT, UR18, 0x1, UPT ;  /* 0x000000011200788c */ /* 0x000fcc000bf04070 */
[----:B------:R-:W-:-:S13]  /*2f10*/  PLOP3.LUT P0, PT, PT, PT, UP0, 0x80, 0x0 ;  /* 0x000000000000781c */ /* 0x000fda0003f0f008 */
[----:B--2---:R-:W-:Y:S05]  /*2f20*/  @P0 EXIT ;  /* 0x000000000000094d */ /* 0x004fea0003800000 */
.L_x_24:
[----:B------:R-:W-:-:S08]  /*2f30*/  NOP ;  /* 0x0000000000007918 */ /* 0x000fd00000000000 */
[----:B------:R-:W1:Y:S02]  /*2f40*/  USETMAXREG.TRY_ALLOC.CTAPOOL UP0, 0xe8 ;  /* 0x000000e8000079c8 */ /* 0x000e640008000600 */
[----:B-1----:R-:W-:-:S13]  /*2f50*/  PLOP3.LUT P0, PT, PT, PT, UP0, 0x80, 0x0 ;  /* 0x000000000000781c */ /* 0x002fda0003f0f008 */
[----:B------:R-:W-:Y:S05]  /*2f60*/  @!P0 BRA `(.L_x_24) ;  /* 0xfffffffc00f08947 */ /* 0x000fea000383ffff */
[----:B------:R-:W1:Y:S01]  /*2f70*/  SHFL.IDX PT, R3, R3, RZ, 0x1f ;  /* 0x00001fff03037589 */ /* 0x000e6200000e0000 */
[----:B------:R-:W2:Y:S01]  /*2f80*/  S2UR UR4, SR_CTAID.Y ;  /* 0x00000000000479c3 */ /* 0x000ea20000002600 */
[----:B------:R-:W-:Y:S01]  /*2f90*/  UMOV UR58, URZ ;  /* 0x0000003f003a7c82 */ /* 0x000fe20008000000 */
[----:B------:R-:W-:Y:S01]  /*2fa0*/  UMOV UR59, URZ ;  /* 0x0000003f003b7c82 */ /* 0x000fe20008000000 */
[----:B-1----:R-:W-:Y:S01]  /*2fb0*/  LOP3.LUT P0, RZ, R3, 0x3, RZ, 0xc0, !PT ;  /* 0x0000000303ff7812 */ /* 0x002fe2000780c0ff */
[----:B--2---:R-:W-:-:S12]  /*2fc0*/  UIMAD UR4, UR4, UR39, UR40 ;  /* 0x00000027040472a4 */ /* 0x004fd8000f8e0228 */
[----:B------:R-:W-:Y:S05]  /*2fd0*/  @P0 BRA `(.L_x_25) ;  /* 0x0000000000a40947 */ /* 0x000fea0003800000 */
[----:B------:R-:W-:Y:S01]  /*2fe0*/  ELECT P0, URZ, PT ;  /* 0x00000000003f782f */ /* 0x000fe20003800000 */
[----:B------:R-:W-:-:S12]  /*2ff0*/  BSSY B0, `(.L_x_26) ;  /* 0x0000020000007945 */ /* 0x000fd80003800000 */
[----:B------:R-:W-:Y:S05]  /*3000*/  @!P0 BRA `(.L_x_27) ;  /* 0x0000000000788947 */ /* 0x000fea0003800000 */
[----:B------:R-:W1:Y:S01]  /*3010*/  S2UR UR6, SR_CgaCtaId ;  /* 0x00000000000679c3 */ /* 0x000e620000008800 */
[----:B------:R-:W-:Y:S01]  /*3020*/  UISETP.NE.AND UP0, UPT, UR12, 0x1, UPT ;  /* 0x000000010c00788c */ /* 0x000fe2000bf05270 */
[----:B------:R-:W-:-:S06]  /*3030*/  UMOV UR5, 0x400 ;  /* 0x0000040000057882 */ /* 0x000fcc0000000000 */
[----:B------:R-:W2:Y:S08]  /*3040*/  LDC.64 R4, c[0x0][0x700] ;  /* 0x0001c000ff047b82 */ /* 0x000eb00000000a00 */
[----:B----4-:R-:W2:Y:S08]  /*3050*/  LDC.64 R6, c[0x0][0x708] ;  /* 0x0001c200ff067b82 */ /* 0x010eb00000000a00 */
[----:B-----5:R-:W3:Y:S01]  /*3060*/  LDC.64 R8, c[0x0][0x710] ;  /* 0x0001c400ff087b82 */ /* 0x020ee20000000a00 */
[----:B-1----:R-:W-:-:S04]  /*3070*/  ULEA UR5, UR6, UR5, 0x18 ;  /* 0x0000000506057291 */ /* 0x002fc8000f8ec03f */
[----:B------:R-:W-:Y:S02]  /*3080*/  UIADD3 UR6, UR5, 0x80, URZ ;  /* 0x0000008005067890 */ /* 0x000fe4000fffe03f */
[----:B------:R-:W-:Y:S01]  /*3090*/  @!UP0 UIADD3 UR6, UR5, URZ, URZ ;  /* 0x0000003f05068290 */ /* 0x000fe2000fffe03f */
[----:B------:R-:W3:Y:S08]  /*30a0*/  LDC.64 R10, c[0x0][0x718] ;  /* 0x0001c600ff0a7b82 */ /* 0x000ef00000000a00 */
[----:B------:R-:W1:Y:S01]  /*30b0*/  LDC.64 R24, c[0x0][0x720] ;  /* 0x0001c800ff187b82 */ /* 0x000e620000000a00 */
[----:B--2---:R2:W-:Y:S07]  /*30c0*/  STS.128 [UR6+0x38700], R4 ;  /* 0x03870004ff007988 */ /* 0x0045ee0008000c06 */
[----:B------:R-:W1:Y:S08]  /*30d0*/  LDC.64 R26, c[0x0][0x728] ;  /* 0x0001ca00ff1a7b82 */ /* 0x000e700000000a00 */
[----:B------:R-:W4:Y:S01]  /*30e0*/  LDC.64 R28, c[0x0][0x730] ;  /* 0x0001cc00ff1c7b82 */ /* 0x000f220000000a00 */
[----:B---3--:R2:W-:Y:S07]  /*30f0*/  STS.128 [UR6+0x38710], R8 ;  /* 0x03871008ff007988 */ /* 0x0085ee0008000c06 */
[----:B------:R-:W4:Y:S08]  /*3100*/  LDC.64 R30, c[0x0][0x738] ;  /* 0x0001ce00ff1e7b82 */ /* 0x000f300000000a00 */
[----:B------:R-:W3:Y:S01]  /*3110*/  LDC.64 R32, c[0x0][0x740] ;  /* 0x0001d000ff207b82 */ /* 0x000ee20000000a00 */
[----:B-1----:R2:W-:Y:S07]  /*3120*/  STS.128 [UR6+0x38720], R24 ;  /* 0x03872018ff007988 */ /* 0x0025ee0008000c06 */
[----:B------:R-:W3:Y:S08]  /*3130*/  LDC.64 R34, c[0x0][0x748] ;  /* 0x0001d200ff227b82 */ /* 0x000ef00000000a00 */
[----:B------:R-:W1:Y:S01]  /*3140*/  LDC.64 R36, c[0x0][0x750] ;  /* 0x0001d400ff247b82 */ /* 0x000e620000000a00 */
[----:B----4-:R2:W-:Y:S07]  /*3150*/  STS.128 [UR6+0x38730], R28 ;  /* 0x0387301cff007988 */ /* 0x0105ee0008000c06 */
[----:B------:R-:W1:Y:S08]  /*3160*/  LDC.64 R38, c[0x0][0x758] ;  /* 0x0001d600ff267b82 */ /* 0x000e700000000a00 */
[----:B------:R-:W4:Y:S01]  /*3170*/  LDC.64 R40, c[0x0][0x760] ;  /* 0x0001d800ff287b82 */ /* 0x000f220000000a00 */
[----:B---3--:R2:W-:Y:S07]  /*3180*/  STS.128 [UR6+0x38740], R32 ;  /* 0x03874020ff007988 */ /* 0x0085ee0008000c06 */
[----:B------:R-:W4:Y:S08]  /*3190*/  LDC.64 R42, c[0x0][0x768] ;  /* 0x0001da00ff2a7b82 */ /* 0x000f300000000a00 */
[----:B------:R-:W3:Y:S01]  /*31a0*/  LDC.64 R44, c[0x0][0x770] ;  /* 0x0001dc00ff2c7b82 */ /* 0x000ee20000000a00 */
[----:B-1----:R2:W-:Y:S07]  /*31b0*/  STS.128 [UR6+0x38750], R36 ;  /* 0x03875024ff007988 */ /* 0x0025ee0008000c06 */
[----:B------:R-:W3:Y:S01]  /*31c0*/  LDC.64 R46, c[0x0][0x778] ;  /* 0x0001de00ff2e7b82 */ /* 0x000ee20000000a00 */
[----:B----4-:R2:W-:Y:S04]  /*31d0*/  STS.128 [UR6+0x38760], R40 ;  /* 0x03876028ff007988 */ /* 0x0105e80008000c06 */
[----:B---3--:R2:W-:Y:S02]  /*31e0*/  STS.128 [UR6+0x38770], R44 ;  /* 0x0387702cff007988 */ /* 0x0085e40008000c06 */
.L_x_27:
[----:B------:R-:W-:Y:S05]  /*31f0*/  BSYNC B0 ;  /* 0x0000000000007941 */ /* 0x000fea0003800000 */
.L_x_26:
[----:B------:R-:W-:Y:S01]  /*3200*/  UISETP.NE.AND UP0, UPT, UR12, 0x1, UPT ;  /* 0x000000010c00788c */ /* 0x000fe2000bf05270 */
[----:B------:R-:W-:Y:S01]  /*3210*/  NOP ;  /* 0x0000000000007918 */ /* 0x000fe20000000000 */
[----:B------:R-:W-:Y:S01]  /*3220*/  ULDC UR5, c[0x0][0x884] ;  /* 0x0002210000057ab9 */ /* 0x000fe20000000800 */
[----:B------:R-:W-:Y:S01]  /*3230*/  ULDC.64 UR58, c[0x0][0x800] ;  /* 0x00020000003a7ab9 */ /* 0x000fe20000000a00 */
[----:B------:R-:W-:-:S04]  /*3240*/  USEL UR5, UR5, URZ, UP0 ;  /* 0x0000003f05057287 */ /* 0x000fc80008000000 */
[----:B------:R-:W-:-:S04]  /*3250*/  UIADD3 UR5, UR4, UR5, URZ ;  /* 0x0000000504057290 */ /* 0x000fc8000fffe03f */
[----:B------:R-:W-:-:S12]  /*3260*/  UIMAD.WIDE UR58, UR5, 0x80, UR58 ;  /* 0x00000080053a78a5 */ /* 0x000fd8000f8e023a */
.L_x_25:
[----:B------:R-:W-:-:S13]  /*3270*/  ISETP.NE.AND P0, PT, RZ, UR54, PT ;  /* 0x00000036ff007c0c */ /* 0x000fda000bf05270 */
[----:B------:R-:W-:Y:S05]  /*3280*/  @P0 BRA `(.L_x_28) ;  /* 0x00000004001c0947 */ /* 0x000fea0003800000 */
[----:B------:R-:W-:Y:S01]  /*3290*/  ELECT P0, URZ, PT ;  /* 0x00000000003f782f */ /* 0x000fe20003800000 */
[----:B------:R-:W-:-:S12]  /*32a0*/  BSSY B0, `(.L_x_29) ;  /* 0x0000030000007945 */ /* 0x000fd80003800000 */
[----:B------:R-:W-:Y:S05]  /*32b0*/  @!P0 BRA `(.L_x_30) ;  /* 0x0000000000b88947 */ /* 0x000fea0003800000 */
[C---:B--2---:R-:W-:Y:S01]  /*32c0*/  IMAD.SHL.U32 R4, R18.reuse, 0x8, RZ ;  /* 0x0000000812047824 */ /* 0x044fe200078e00ff */
[----:B------:R-:W-:Y:S01]  /*32d0*/  ULDC.64 UR4, c[0x0][0x820] ;  /* 0x0002080000047ab9 */ /* 0x000fe20000000a00 */
[----:B------:R-:W-:-:S03]  /*32e0*/  SHF.L.U64.HI R14, R18, 0x3, R14 ;  /* 0x00000003120e7819 */ /* 0x000fc6000001020e */
[----:B------:R-:W-:-:S04]  /*32f0*/  IADD3 R6, P0, R4, UR4, RZ ;  /* 0x0000000404067c10 */ /* 0x000fc8000ff1e0ff */
[----:B----4-:R-:W-:Y:S01]  /*3300*/  IADD3.X R7, R14, UR5, RZ, P0, !PT ;  /* 0x000000050e077c10 */ /* 0x010fe200087fe4ff */
[----:B------:R-:W-:-:S05]  /*3310*/  ULDC.64 UR4, c[0x0][0x818] ;  /* 0x0002060000047ab9 */ /* 0x000fca0000000a00 */
[----:B------:R-:W2:Y:S01]  /*3320*/  LDG.E.64 R6, desc[UR56][R6.64] ;  /* 0x0000003806067981 */ /* 0x000ea2000c1e1b00 */
[----:B------:R-:W-:-:S04]  /*3330*/  IADD3 R4, P0, R4, UR4, RZ ;  /* 0x0000000404047c10 */ /* 0x000fc8000ff1e0ff */
[----:B------:R-:W-:-:S06]  /*3340*/  IADD3.X R5, R14, UR5, RZ, P0, !PT ;  /* 0x000000050e057c10 */ /* 0x000fcc00087fe4ff */
[----:B------:R-:W3:Y:S01]  /*3350*/  LDG.E.64 R4, desc[UR56][R4.64] ;  /* 0x0000003804047981 */ /* 0x000ee2000c1e1b00 */
[----:B------:R-:W1:Y:S01]  /*3360*/  S2UR UR5, SR_CgaCtaId ;  /* 0x00000000000579c3 */ /* 0x000e620000008800 */
[----:B------:R-:W-:Y:S01]  /*3370*/  UISETP.NE.AND UP0, UPT, UR12, 0x1, UPT ;  /* 0x000000010c00788c */ /* 0x000fe2000bf05270 */
[----:B-----5:R-:W-:Y:S01]  /*3380*/  IADD3 R12, R12, -0x1, RZ ;  /* 0xffffffff0c0c7810 */ /* 0x020fe20007ffe0ff */
[----:B------:R-:W-:Y:S01]  /*3390*/  UMOV UR4, 0x400 ;  /* 0x0000040000047882 */ /* 0x000fe20000000000 */
[----:B------:R-:W-:Y:S01]  /*33a0*/  VIADD R13, R13, 0xffffffff ;  /* 0xffffffff0d0d7836 */ /* 0x000fe20000000000 */
[----:B------:R-:W-:Y:S01]  /*33b0*/  CS2R R14, SRZ ;  /* 0x00000000000e7805 */ /* 0x000fe2000001ff00 */
[----:B-1----:R-:W-:-:S04]  /*33c0*/  ULEA UR4, UR5, UR4, 0x18 ;  /* 0x0000000405047291 */ /* 0x002fc8000f8ec03f */
[----:B------:R-:W-:Y:S02]  /*33d0*/  UIADD3 UR5, UR4, 0x80, URZ ;  /* 0x0000008004057890 */ /* 0x000fe4000fffe03f */
[----:B------:R-:W-:-:S04]  /*33e0*/  @!UP0 UIADD3 UR5, UR4, URZ, URZ ;  /* 0x0000003f04058290 */ /* 0x000fc8000fffe03f */
[----:B------:R-:W-:-:S05]  /*33f0*/  UIADD3 UR4, UR5, 0x38700, URZ ;  /* 0x0003870005047890 */ /* 0x000fca000fffe03f */
[----:B------:R-:W1:Y:S01]  /*3400*/  LDS R0, [UR5+0x3871c] ;  /* 0x03871c05ff007984 */ /* 0x000e620008000800 */
[----:B------:R-:W-:-:S03]  /*3410*/  MOV R8, UR4 ;  /* 0x0000000400087c02 */ /* 0x000fc60008000f00 */
[----:B------:R-:W-:Y:S01]  /*3420*/  STS.128 [UR5+0x38720], R12 ;  /* 0x0387200cff007988 */ /* 0x000fe20008000c05 */
[----:B------:R-:W-:-:S03]  /*3430*/  SHF.R.U64 R8, R8, 0x4, RZ ;  /* 0x0000000408087819 */ /* 0x000fc600000012ff */
[----:B------:R-:W-:Y:S04]  /*3440*/  STS [UR5+0x38730], RZ ;  /* 0x038730ffff007988 */ /* 0x000fe80008000805 */
[----:B------:R-:W-:Y:S04]  /*3450*/  STS [UR5+0x38710], R8 ;  /* 0x03871008ff007988 */ /* 0x000fe80008000805 */
[----:B------:R-:W-:Y:S01]  /*3460*/  STS [UR5+0x38714], R8 ;  /* 0x03871408ff007988 */ /* 0x000fe20008000805 */
[----:B--2---:R-:W-:-:S04]  /*3470*/  SHF.L.U64.HI R11, R6, 0x1, R7 ;  /* 0x00000001060b7819 */ /* 0x004fc80000010207 */
[----:B------:R-:W-:-:S04]  /*3480*/  LOP3.LUT R11, R11, 0x1fffffff, RZ, 0xc0, !PT ;  /* 0x1fffffff0b0b7812 */ /* 0x000fc800078ec0ff */
[----:B------:R-:W-:Y:S01]  /*3490*/  SHF.R.U32.HI R3, RZ, 0x4, R11 ;  /* 0x00000004ff037819 */ /* 0x000fe2000001160b */
[----:B---3--:R-:W-:Y:S03]  /*34a0*/  STS.64 [UR5+0x38700], R4 ;  /* 0x03870004ff007988 */ /* 0x008fe60008000a05 */
[----:B-1----:R-:W-:-:S05]  /*34b0*/  LOP3.LUT R0, R0, 0xf, R3, 0xb8, !PT ;  /* 0x0000000f00007812 */ /* 0x002fca00078eb803 */
[----:B------:R1:W-:Y:S04]  /*34c0*/  STS [UR5+0x3871c], R0 ;  /* 0x03871c00ff007988 */ /* 0x0003e80008000805 */
[----:B------:R-:W2:Y:S01]  /*34d0*/  LDS R3, [UR5+0x3871c] ;  /* 0x03871c05ff037984 */ /* 0x000ea20008000800 */
[----:B-1----:R-:W-:-:S05]  /*34e0*/  IMAD.SHL.U32 R0, R6, 0x2, RZ ;  /* 0x0000000206007824 */ /* 0x002fca00078e00ff */
[----:B------:R-:W-:-:S04]  /*34f0*/  LOP3.LUT R0, R0, 0xfffffffe, RZ, 0xc0, !PT ;  /* 0xfffffffe00007812 */ /* 0x000fc800078ec0ff */
[----:B------:R-:W-:-:S05]  /*3500*/  SHF.R.U64 R0, R0, 0x4, R11 ;  /* 0x0000000400007819 */ /* 0x000fca000000120b */
[----:B------:R-:W-:Y:S01]  /*3510*/  STS [UR5+0x3870c], R0 ;  /* 0x03870c00ff007988 */ /* 0x000fe20008000805 */
[----:B--2---:R-:W-:-:S05]  /*3520*/  LOP3.LUT R3, R3, 0xf0, RZ, 0xb8, !PT ;  /* 0x000000f003037812 */ /* 0x004fca00078eb8ff */
[----:B------:R-:W-:Y:S04]  /*3530*/  STS [UR5+0x3871c], R3 ;  /* 0x03871c03ff007988 */ /* 0x000fe80008000805 */
[----:B------:R-:W1:Y:S02]  /*3540*/  LDS R7, [UR5+0x3871c] ;  /* 0x03871c05ff077984 */ /* 0x000e640008000800 */
[----:B-1----:R-:W-:-:S05]  /*3550*/  LOP3.LUT R9, R7, 0xf00, RZ, 0xb8, !PT ;  /* 0x00000f0007097812 */ /* 0x002fca00078eb8ff */
[----:B------:R-:W-:Y:S04]  /*3560*/  STS.64 [UR5+0x38718], R8 ;  /* 0x03871808ff007988 */ /* 0x000fe80008000a05 */
[----:B------:R-:W1:Y:S02]  /*3570*/  LDS R7, [UR5+0x3871c] ;  /* 0x03871c05ff077984 */ /* 0x000e640008000800 */
[----:B-1----:R-:W-:-:S05]  /*3580*/  LOP3.LUT R7, R7, 0xf000, RZ, 0xb8, !PT ;  /* 0x0000f00007077812 */ /* 0x002fca00078eb8ff */
[----:B------:R1:W-:Y:S02]  /*3590*/  STS [UR5+0x3871c], R7 ;  /* 0x03871c07ff007988 */ /* 0x0003e40008000805 */
.L_x_30:
[----:B------:R-:W-:Y:S05]  /*35a0*/  BSYNC B0 ;  /* 0x0000000000007941 */ /* 0x000fea0003800000 */
.L_x_29:
[----:B------:R-:W-:Y:S01]  /*35b0*/  ELECT P0, URZ, PT ;  /* 0x00000000003f782f */ /* 0x000fe20003800000 */
[----:B------:R-:W-:Y:S01]  /*35c0*/  NOP ;  /* 0x0000000000007918 */ /* 0x000fe20000000000 */
[----:B------:R-:W-:Y:S11]  /*35d0*/  BSSY B0, `(.L_x_31) ;  /* 0x0000004000007945 */ /* 0x000ff60003800000 */
[----:B------:R-:W-:Y:S05]  /*35e0*/  @!P0 BRA `(.L_x_32) ;  /* 0x0000000000088947 */ /* 0x000fea0003800000 */
[----:B------:R0:W-:Y:S01]  /*35f0*/  UTMACMDFLUSH ;  /* 0x00000000000079b7 */ /* 0x0001e20000000000 */
[----:B------:R-:W-:-:S04]  /*3600*/  DEPBAR.LE SB0, 0x0 ;  /* 0x000080000000791a */ /* 0x000fc80000000000 */
.L_x_32:
[----:B------:R-:W-:Y:S05]  /*3610*/  BSYNC B0 ;  /* 0x0000000000007941 */ /* 0x000fea0003800000 */
.L_x_31:
[----:B------:R-:W3:Y:S01]  /*3620*/  S2UR UR5, SR_CgaCtaId ;  /* 0x00000000000579c3 */ /* 0x000ee20000008800 */
[----:B-----5:R-:W1:Y:S01]  /*3630*/  S2R R0, SR_LANEID ;  /* 0x0000000000007919 */ /* 0x020e620000000000 */
[----:B------:R-:W-:Y:S01]  /*3640*/  UISETP.NE.AND UP0, UPT, UR12, 0x1, UPT ;  /* 0x000000010c00788c */ /* 0x000fe2000bf05270 */
[----:B------:R-:W-:Y:S02]  /*3650*/  UMOV UR4, 0x400 ;  /* 0x0000040000047882 */ /* 0x000fe40000000000 */
[----:B---3--:R-:W-:-:S04]  /*3660*/  ULEA UR4, UR5, UR4, 0x18 ;  /* 0x0000000405047291 */ /* 0x008fc8000f8ec03f */
[----:B------:R-:W-:-:S04]  /*3670*/  UIADD3 UR5, UR4, 0x80, URZ ;  /* 0x0000008004057890 */ /* 0x000fc8000fffe03f */
[----:B------:R-:W-:Y:S01]  /*3680*/  @!UP0 UIADD3 UR5, UR4, URZ, URZ ;  /* 0x0000003f04058290 */ /* 0x000fe2000fffe03f */
[----:B-1----:R-:W-:-:S05]  /*3690*/  SHF.L.U32 R0, R0, 0x2, RZ ;  /* 0x0000000200007819 */ /* 0x002fca00000006ff */
[----:B------:R-:W-:Y:S01]  /*36a0*/  IMAD.U32 R3, RZ, RZ, UR5 ;  /* 0x00000005ff037e24 */ /* 0x000fe2000f8e00ff */
[----:B--2---:R-:W-:-:S04]  /*36b0*/  IADD3 R4, P0, R0, UR58, RZ ;  /* 0x0000003a00047c10 */ /* 0x004fc8000ff1e0ff */
[----:B------:R-:W-:Y:S02]  /*36c0*/  IADD3 R3, R0, 0x38700, R3 ;  /* 0x0003870000037810 */ /* 0x000fe40007ffe003 */
[----:B------:R-:W-:-:S04]  /*36d0*/  IADD3.X R5, RZ, UR59, RZ, P0, !PT ;  /* 0x0000003bff057c10 */ /* 0x000fc800087fe4ff */
[----:B------:R-:W1:Y:S04]  /*36e0*/  LDS R3, [R3] ;  /* 0x0000000003037984 */ /* 0x000e680000000800 */
[----:B-1----:R1:W5:Y:S02]  /*36f0*/  ATOMG.E.EXCH.STRONG.GPU PT, RZ, [R4], R3 ;  /* 0x0000000304ff73a8 */ /* 0x00236400041ee100 */
.L_x_28:
[----:B------:R-:W-:Y:S01]  /*3700*/  LEA.HI R2, R2, R21, RZ, 0x8 ;  /* 0x0000001502027211 */ /* 0x000fe200078f40ff */
[----:B------:R-:W3:Y:S01]  /*3710*/  S2UR UR42, SR_CgaCtaId ;  /* 0x00000000002a79c3 */ /* 0x000ee20000008800 */
[----:B------:R-:W-:Y:S01]  /*3720*/  UISETP.NE.AND UP0, UPT, UR12, 0x1, UPT ;  /* 0x000000010c00788c */ /* 0x000fe2000bf05270 */
[----:B------:R-:W-:Y:S01]  /*3730*/  IMAD.MOV.U32 R153, RZ, RZ, RZ ;  /* 0x000000ffff997224 */ /* 0x000fe200078e00ff */
[----:B------:R-:W-:Y:S01]  /*3740*/  LOP3.LUT R2, R2, 0xffffff00, RZ, 0xc0, !PT ;  /* 0xffffff0002027812 */ /* 0x000fe200078ec0ff */
[----:B------:R-:W-:Y:S01]  /*3750*/  UMOV UR43, 0x400 ;  /* 0x00000400002b7882 */ /* 0x000fe20000000000 */
[----:B------:R-:W-:Y:S02]  /*3760*/  ULOP3.LUT UR50, UR52, 0x1, URZ, 0xfc, !UPT ;  /* 0x0000000134327892 */ /* 0x000fe4000f8efc3f */
[----:B------:R-:W-:Y:S01]  /*3770*/  ULOP3.LUT UR47, UR53, 0x1, URZ, 0xfc, !UPT ;  /* 0x00000001352f7892 */ /* 0x000fe2000f8efc3f */
[----:B------:R-:W-:Y:S01]  /*3780*/  IMAD.IADD R2, R21, 0x1, -R2 ;  /* 0x0000000115027824 */ /* 0x000fe200078e0a02 */
[----:B------:R-:W-:Y:S01]  /*3790*/  ULOP3.LUT UR48, UR51, 0x1, URZ, 0xfc, !UPT ;  /* 0x0000000133307892 */ /* 0x000fe2000f8efc3f */
[----:B------:R-:W-:Y:S01]  /*37a0*/  UMOV UR36, URZ ;  /* 0x0000003f00247c82 */ /* 0x000fe20008000000 */
[----:B------:R-:W-:-:S02]  /*37b0*/  UMOV UR60, URZ ;  /* 0x0000003f003c7c82 */ /* 0x000fc40008000000 */
[----:B-1----:R-:W-:Y:S01]  /*37c0*/  SHF.R.S32.HI R3, RZ, 0x1f, R2 ;  /* 0x0000001fff037819 */ /* 0x002fe20000011402 */
[----:B------:R-:W-:Y:S01]  /*37d0*/  UMOV UR55, URZ ;  /* 0x0000003f00377c82 */ /* 0x000fe20008000000 */
[-C--:B-----5:R-:W-:Y:S01]  /*37e0*/  LEA.HI R0, R2, R2.reuse, RZ, 0x1 ;  /* 0x0000000202007211 */ /* 0x0a0fe200078f08ff */
[----:B------:R-:W-:Y:S01]  /*37f0*/  UMOV UR37, URZ ;  /* 0x0000003f00257c82 */ /* 0x000fe20008000000 */
[CC--:B--2---:R-:W-:Y:S01]  /*3800*/  LEA.HI R4, R3.reuse, R2.reuse, RZ, 0x5 ;  /* 0x0000000203047211 */ /* 0x0c4fe200078f28ff */
[----:B------:R-:W-:Y:S01]  /*3810*/  UMOV UR38, URZ ;  /* 0x0000003f00267c82 */ /* 0x000fe20008000000 */
[----:B----4-:R-:W-:Y:S02]  /*3820*/  LEA.HI R7, R3, R2, RZ, 0x4 ;  /* 0x0000000203077211 */ /* 0x010fe400078f20ff */
[----:B------:R-:W-:Y:S02]  /*3830*/  SHF.R.S32.HI R4, RZ, 0x5, R4 ;  /* 0x00000005ff047819 */ /* 0x000fe40000011404 */
[----:B------:R-:W-:Y:S01]  /*3840*/  SHF.R.S32.HI R0, RZ, 0x1, R0 ;  /* 0x00000001ff007819 */ /* 0x000fe20000011400 */
[----:B---3--:R-:W-:Y:S01]  /*3850*/  ULEA UR43, UR42, UR43, 0x18 ;  /* 0x0000002b2a2b7291 */ /* 0x008fe2000f8ec03f */
[----:B------:R-:W-:Y:S01]  /*3860*/  SHF.R.S32.HI R8, RZ, 0x4, R7 ;  /* 0x00000004ff087819 */ /* 0x000fe20000011407 */
[----:B------:R-:W-:Y:S01]  /*3870*/  IMAD.SHL.U32 R6, R4, 0x10, RZ ;  /* 0x0000001004067824 */ /* 0x000fe200078e00ff */
[----:B------:R-:W-:Y:S01]  /*3880*/  SHF.L.U32 R5, R2, 0x6, RZ ;  /* 0x0000000602057819 */ /* 0x000fe200000006ff */
[----:B------:R-:W-:Y:S01]  /*3890*/  UIADD3 UR49, UR43, 0x80, URZ ;  /* 0x000000802b317890 */ /* 0x000fe2000fffe03f */
[----:B------:R-:W-:Y:S01]  /*38a0*/  SHF.L.U32 R4, R0, 0x7, RZ ;  /* 0x0000000700047819 */ /* 0x000fe200000006ff */
[----:B------:R-:W-:Y:S01]  /*38b0*/  @!UP0 UIADD3 UR49, UR43, URZ, URZ ;  /* 0x0000003f2b318290 */ /* 0x000fe2000fffe03f */
[----:B------:R-:W-:-:S02]  /*38c0*/  LEA.HI R9, R7, R8, RZ, 0x1 ;  /* 0x0000000807097211 */ /* 0x000fc400078f08ff */
[----:B------:R-:W-:Y:S01]  /*38d0*/  LOP3.LUT R5, R5, 0x40, RZ, 0xc0, !PT ;  /* 0x0000004005057812 */ /* 0x000fe200078ec0ff */
[----:B------:R-:W-:Y:S01]  /*38e0*/  UIADD3 UR49, UR49, 0x38700, URZ ;  /* 0x0003870031317890 */ /* 0x000fe2000fffe03f */
[----:B------:R-:W-:Y:S02]  /*38f0*/  LOP3.LUT R4, R4, 0x180, RZ, 0xc0, !PT ;  /* 0x0000018004047812 */ /* 0x000fe400078ec0ff */
[----:B------:R-:W-:Y:S02]  /*3900*/  LOP3.LUT R9, R9, 0x7ffffe, RZ, 0xc0, !PT ;  /* 0x007ffffe09097812 */ /* 0x000fe400078ec0ff */
[----:B------:R-:W-:Y:S02]  /*3910*/  LOP3.LUT R7, R5, 0x30, R6, 0xf8, !PT ;  /* 0x0000003005077812 */ /* 0x000fe400078ef806 */
[----:B------:R-:W-:Y:S01]  /*3920*/  LEA.HI R0, R3, R2, RZ, 0x3 ;  /* 0x0000000203007211 */ /* 0x000fe200078f18ff */
[----:B------:R-:W-:Y:S01]  /*3930*/  IMAD.IADD R9, R8, 0x1, -R9 ;  /* 0x0000000108097824 */ /* 0x000fe200078e0a09 */
[----:B------:R-:W-:-:S02]  /*3940*/  LOP3.LUT R5, R4, R5, RZ, 0xfc, !PT ;  /* 0x0000000504057212 */ /* 0x000fc400078efcff */
[----:B------:R-:W-:Y:S02]  /*3950*/  LEA.HI R158, R3, R2, RZ, 0x7 ;  /* 0x00000002039e7211 */ /* 0x000fe400078f38ff */
[----:B------:R-:W-:Y:S02]  /*3960*/  LOP3.LUT R7, R7, 0x8, R0, 0xf8, !PT ;  /* 0x0000000807077812 */ /* 0x000fe400078ef800 */
[----:B------:R-:W-:Y:S02]  /*3970*/  SHF.R.U32.HI R5, RZ, 0x3, R5 ;  /* 0x00000003ff057819 */ /* 0x000fe40000011605 */
[----:B------:R-:W-:Y:S02]  /*3980*/  SHF.R.S32.HI R158, RZ, 0x7, R158 ;  /* 0x00000007ff9e7819 */ /* 0x000fe4000001149e */
[----:B------:R-:W-:Y:S02]  /*3990*/  LOP3.LUT R5, R5, R7, R4, 0x1e, !PT ;  /* 0x0000000705057212 */ /* 0x000fe400078e1e04 */
[----:B------:R-:W-:-:S02]  /*39a0*/  LEA R156, R158, R9, 0x2 ;  /* 0x000000099e9c7211 */ /* 0x000fc400078e10ff */
[----:B------:R-:W-:Y:S02]  /*39b0*/  MOV R7, 0x1 ;  /* 0x0000000100077802 */ /* 0x000fe40000000f00 */
[----:B------:R-:W-:Y:S01]  /*39c0*/  IADD3 R157, R2, 0x1f, RZ ;  /* 0x0000001f029d7810 */ /* 0x000fe20007ffe0ff */
[----:B------:R-:W-:-:S07]  /*39d0*/  IMAD.U32 R156, R156, 0x200, R5 ;  /* 0x000002009c9c7824 */ /* 0x000fce00078e0005 */
.L_x_153:
[----:B--2---:R-:W1:Y:S02]  /*39e0*/  LDC.64 R4, c[0x0][0x290] ;  /* 0x0000a400ff047b82 */ /* 0x004e640000000a00 */
[----:B-1----:R-:W-:-:S06]  /*39f0*/  IMAD.WIDE R4, R18, 0xc, R4 ;  /* 0x0000000c12047825 */ /* 0x002fcc00078e0204 */
[----:B------:R-:W2:Y:S01]  /*3a00*/  LDG.E R5, desc[UR56][R4.64+0x8] ;  /* 0x0000083804057981 */ /* 0x000ea2000c1e1900 */
[----:B------:R-:W-:Y:S01]  /*3a10*/  UMOV UR9, URZ ;  /* 0x0000003f00097c82 */ /* 0x000fe20008000000 */
[----:B------:R-:W-:Y:S01]  /*3a20*/  UMOV UR10, UR55 ;  /* 0x00000037000a7c82 */ /* 0x000fe20008000000 */
[----:B------:R-:W-:Y:S01]  /*3a30*/  MOV R154, R18 ;  /* 0x00000012009a7202 */ /* 0x000fe20000000f00 */
[----:B------:R-:W-:Y:S01]  /*3a40*/  STL [R1], RZ ;  /* 0x000000ff01007387 */ /* 0x000fe20000100800 */
[----:B------:R-:W-:Y:S01]  /*3a50*/  SHF.R.S32.HI R19, RZ, 0x1f, R18 ;  /* 0x0000001fff137819 */ /* 0x000fe20000011412 */
[----:B------:R-:W-:Y:S01]  /*3a60*/  IMAD.U32 R2, RZ, RZ, UR37 ;  /* 0x00000025ff027e24 */ /* 0x000fe2000f8e00ff */
[----:B------:R-:W-:Y:S01]  /*3a70*/  CS2R R150, SRZ ;  /* 0x0000000000967805 */ /* 0x000fe2000001ff00 */
[----:B------:R-:W-:Y:S01]  /*3a80*/  STL [R1+0x4], RZ ;  /* 0x000004ff01007387 */ /* 0x000fe20000100800 */
[----:B------:R-:W-:Y:S02]  /*3a90*/  CS2R R24, SRZ ;  /* 0x0000000000187805 */ /* 0x000fe4000001ff00 */
[----:B------:R-:W-:-:S02]  /*3aa0*/  CS2R R26, SRZ ;  /* 0x00000000001a7805 */ /* 0x000fc4000001ff00 */
[----:B------:R-:W-:Y:S01]  /*3ab0*/  CS2R R28, SRZ ;  /* 0x00000000001c7805 */ /* 0x000fe2000001ff00 */
[----:B------:R-:W-:Y:S01]  /*3ac0*/  STL [R1+0x8], RZ ;  /* 0x000008ff01007387 */ /* 0x000fe20000100800 */
[----:B------:R-:W-:Y:S02]  /*3ad0*/  CS2R R30, SRZ ;  /* 0x00000000001e7805 */ /* 0x000fe4000001ff00 */
[----:B------:R-:W-:Y:S02]  /*3ae0*/  CS2R R32, SRZ ;  /* 0x0000000000207805 */ /* 0x000fe4000001ff00 */
        /* <DEDUP_REMOVED lines=77> */
[----:B------:R-:W-:Y:S04]  /*3fc0*/  STL [R1+0x58], RZ ;  /* 0x000058ff01007387 */ /* 0x000fe80000100800 */
        /* <DEDUP_REMOVED lines=51> */
[----:B------:R-:W-:Y:S01]  /*4300*/  STL [R1+0x128], RZ ;  /* 0x000128ff01007387 */ /* 0x000fe20000100800 */
[C---:B--2---:R-:W-:Y:S01]  /*4310*/  ISETP.GE.AND P0, PT, R5.reuse, 0x1, PT ;  /* 0x000000010500780c */ /* 0x044fe20003f06270 */
[----:B------:R-:W-:-:S02]  /*4320*/  VIADD R6, R5, 0x3f ;  /* 0x0000003f05067836 */ /* 0x000fc40000000000 */
[----:B------:R-:W-:Y:S03]  /*4330*/  STL [R1+0x12c], RZ ;  /* 0x00012cff01007387 */ /* 0x000fe60000100800 */
[----:B------:R-:W-:Y:S01]  /*4340*/  SHF.R.S32.HI R3, RZ, 0x1f, R6 ;  /* 0x0000001fff037819 */ /* 0x000fe20000011406 */
[----:B------:R-:W-:Y:S03]  /*4350*/  STL [R1+0x130], RZ ;  /* 0x000130ff01007387 */ /* 0x000fe60000100800 */
[----:B------:R-:W-:Y:S01]  /*4360*/  LEA.HI R6, R3, R6, RZ, 0x6 ;  /* 0x0000000603067211 */ /* 0x000fe200078f30ff */
[----:B------:R-:W-:Y:S03]  /*4370*/  STL [R1+0x134], RZ ;  /* 0x000134ff01007387 */ /* 0x000fe60000100800 */
[----:B------:R-:W-:Y:S01]  /*4380*/  SHF.R.S32.HI R6, RZ, 0x6, R6 ;  /* 0x00000006ff067819 */ /* 0x000fe20000011406 */
        /* <DEDUP_REMOVED lines=9> */
[----:B-----5:R-:W1:Y:S04]  /*4420*/  SHFL.IDX PT, R0, R158, RZ, 0x1f ;  /* 0x00001fff9e007589 */ /* 0x020e6800000e0000 */
[----:B------:R2:W-:Y:S04]  /*4430*/  STL [R1+0x15c], RZ ;  /* 0x00015cff01007387 */ /* 0x0005e80000100800 */
[----:B------:R2:W-:Y:S04]  /*4440*/  STL [R1+0x160], RZ ;  /* 0x000160ff01007387 */ /* 0x0005e80000100800 */
[----:B------:R2:W-:Y:S04]  /*4450*/  STL [R1+0x164], RZ ;  /* 0x000164ff01007387 */ /* 0x0005e80000100800 */
[----:B------:R2:W-:Y:S04]  /*4460*/  STL [R1+0x168], RZ ;  /* 0x000168ff01007387 */ /* 0x0005e80000100800 */
[----:B------:R2:W-:Y:S04]  /*4470*/  STL [R1+0x16c], RZ ;  /* 0x00016cff01007387 */ /* 0x0005e80000100800 */
[----:B------:R2:W-:Y:S01]  /*4480*/  STL [R1+0x170], RZ ;  /* 0x000170ff01007387 */ /* 0x0005e20000100800 */
[----:B-1----:R-:W-:-:S03]  /*4490*/  R2UR UR4, R0 ;  /* 0x00000000000472ca */ /* 0x002fc600000e0000 */
[----:B------:R2:W-:Y:S04]  /*44a0*/  STL [R1+0x174], RZ ;  /* 0x000174ff01007387 */ /* 0x0005e80000100800 */
[----:B------:R2:W-:Y:S04]  /*44b0*/  STL [R1+0x178], RZ ;  /* 0x000178ff01007387 */ /* 0x0005e80000100800 */
[----:B------:R2:W-:Y:S02]  /*44c0*/  STL [R1+0x17c], RZ ;  /* 0x00017cff01007387 */ /* 0x0005e40000100800 */
[----:B------:R-:W-:-:S02]  /*44d0*/  ULEA.HI UR5, UR4, UR4, URZ, 0x1 ;  /* 0x0000000404057291 */ /* 0x000fc4000f8f083f */
[----:B------:R2:W-:Y:S02]  /*44e0*/  STL [R1+0x180], RZ ;  /* 0x000180ff01007387 */ /* 0x0005e40000100800 */
[----:B------:R-:W-:Y:S02]  /*44f0*/  ULOP3.LUT UR5, UR5, 0x1e, URZ, 0xc0, !UPT ;  /* 0x0000001e05057892 */ /* 0x000fe4000f8ec03f */
[----:B------:R2:W-:Y:S02]  /*4500*/  STL [R1+0x184], RZ ;  /* 0x000184ff01007387 */ /* 0x0005e40000100800 */
[----:B------:R-:W-:Y:S02]  /*4510*/  UIADD3 UR5, UR4, -UR5, URZ ;  /* 0x8000000504057290 */ /* 0x000fe4000fffe03f */
[----:B------:R2:W-:Y:S02]  /*4520*/  STL [R1+0x188], RZ ;  /* 0x000188ff01007387 */ /* 0x0005e40000100800 */
[----:B------:R-:W-:-:S02]  /*4530*/  ULEA UR5, UR5, UR43, 0xd ;  /* 0x0000002b05057291 */ /* 0x000fc4000f8e683f */
[----:B------:R2:W-:Y:S02]  /*4540*/  STL [R1+0x18c], RZ ;  /* 0x00018cff01007387 */ /* 0x0005e40000100800 */
[----:B------:R-:W-:Y:S02]  /*4550*/  USHF.R.U32.HI UR5, URZ, 0x4, UR5 ;  /* 0x000000043f057899 */ /* 0x000fe40008011605 */
[----:B------:R2:W-:Y:S02]  /*4560*/  STL [R1+0x190], RZ ;  /* 0x000190ff01007387 */ /* 0x0005e40000100800 */
[----:B------:R-:W-:Y:S02]  /*4570*/  ULOP3.LUT UR8, UR5, 0x3fff, URZ, 0xc0, !UPT ;  /* 0x00003fff05087892 */ /* 0x000fe4000f8ec03f */
[----:B------:R2:W-:Y:S04]  /*4580*/  STL [R1+0x194], RZ ;  /* 0x000194ff01007387 */ /* 0x0005e80000100800 */
        /* <DEDUP_REMOVED lines=25> */
[----:B------:R2:W-:Y:S01]  /*4720*/  STL [R1+0x1fc], RZ ;  /* 0x0001fcff01007387 */ /* 0x0005e20000100800 */
[----:B------:R-:W-:Y:S05]  /*4730*/  @!P0 BRA `(.L_x_33) ;  /* 0x0000003800288947 */ /* 0x000fea0003800000 */
[----:B------:R-:W-:-:S06]  /*4740*/  UISETP.NE.AND UP0, UPT, UR50, 0x3, UPT ;  /* 0x000000033200788c */ /* 0x000fcc000bf05270 */
[----:B------:R-:W-:-:S13]  /*4750*/  PLOP3.LUT P1, PT, PT, PT, UP0, 0x80, 0x0 ;  /* 0x000000000000781c */ /* 0x000fda0003f2f008 */
[----:B------:R-:W-:Y:S05]  /*4760*/  @!P1 BRA `(.L_x_34) ;  /* 0x0000000000049947 */ /* 0x000fea0003800000 */
[----:B------:R-:W-:Y:S01]  /*4770*/  BPT.TRAP 0x1 ;  /* 0x000000040000795c */ /* 0x000fe20000300000 */
.L_x_34:
[----:B------:R-:W-:Y:S01]  /*4780*/  ULEA UR4, UR55, UR43, 0x3 ;  /* 0x0000002b37047291 */ /* 0x000fe2000f8e183f */
[----:B------:R-:W-:-:S04]  /*4790*/  MOV R0, UR37 ;  /* 0x0000002500007c02 */ /* 0x000fc80008000f00 */
[----:B------:R-:W-:-:S04]  /*47a0*/  SHF.L.U32 R0, R0, 0x1f, RZ ;  /* 0x0000001f00007819 */ /* 0x000fc800000006ff */
[----:B------:R1:W3:Y:S01]  /*47b0*/  SYNCS.PHASECHK.TRANS64.TRYWAIT P0, [UR4+0x38480], R0 ;  /* 0x03848000ff0075a7 */ /* 0x0002e20008000144 */
[----:B------:R-:W-:Y:S05]  /*47c0*/  @!P1 BRA `(.L_x_35) ;  /* 0x0000000000049947 */ /* 0x000fea0003800000 */
[----:B------:R-:W-:Y:S01]  /*47d0*/  BPT.TRAP 0x1 ;  /* 0x000000040000795c */ /* 0x000fe20000300000 */
.L_x_35:
[----:B---3--:R-:W-:Y:S05]  /*47e0*/  @P0 BRA `(.L_x_36) ;  /* 0x0000000000080947 */ /* 0x008fea0003800000 */
[----:B------:R-:W3:Y:S02]  /*47f0*/  SYNCS.PHASECHK.TRANS64.TRYWAIT P0, [UR4+0x38480], R0 ;  /* 0x03848000ff0075a7 */ /* 0x000ee40008000144 */
[----:B---3--:R-:W-:Y:S05]  /*4800*/  @!P0 BRA `(.L_x_37) ;  /* 0x0000016000408947 */ /* 0x008fea0003800000 */
.L_x_36:
[----:B------:R-:W-:Y:S01]  /*4810*/  UIADD3 UR4, UR43, 0x18000, URZ ;  /* 0x000180002b047890 */ /* 0x000fe2000fffe03f */
[----:B------:R-:W-:Y:S01]  /*4820*/  WARPGROUP.ARRIVE ;  /* 0x00000000000079c5 */ /* 0x000fe20000000000 */
[----:B------:R-:W-:Y:S01]  /*4830*/  ULOP3.LUT UR9, UR8, 0x10000, URZ, 0xfc, !UPT ;  /* 0x0001000008097892 */ /* 0x000fe2000f8efc3f */
[----:B------:R4:W-:Y:S01]  /*4840*/  STL [R1+0x304], R23 ;  /* 0x0003041701007387 */ /* 0x0009e20000100800 */
[----:B------:R-:W-:Y:S02]  /*4850*/  USHF.R.U32.HI UR4, URZ, 0x4, UR4 ;  /* 0x000000043f047899 */ /* 0x000fe40008011604 */
[----:B------:R-:W-:Y:S01]  /*4860*/  ULEA UR9, UR55, UR9, 0xb ;  /* 0x0000000937097291 */ /* 0x000fe2000f8e583f */
[----:B------:R1:W-:Y:S01]  /*4870*/  STL [R1+0x300], R22 ;  /* 0x0003001601007387 */ /* 0x0003e20000100800 */
[----:B------:R-:W-:Y:S01]  /*4880*/  ULOP3.LUT UR4, UR4, 0x3fff, URZ, 0xc0, !UPT ;  /* 0x00003fff04047892 */ /* 0x000fe2000f8ec03f */
[----:B------:R-:W-:Y:S01]  /*4890*/  UMOV UR5, 0x40000040 ;  /* 0x4000004000057882 */ /* 0x000fe20000000000 */
[----:B------:R-:W-:-:S02]  /*48a0*/  UMOV UR7, 0x40000040 ;  /* 0x4000004000077882 */ /* 0x000fc40000000000 */
[----:B------:R-:W-:Y:S01]  /*48b0*/  ULOP3.LUT UR4, UR4, 0x10000, URZ, 0xfc, !UPT ;  /* 0x0001000004047892 */ /* 0x000fe2000f8efc3f */
[----:B------:R2:W-:Y:S03]  /*48c0*/  STL [R1+0x2fc], R19 ;  /* 0x0002fc1301007387 */ /* 0x0005e60000100800 */
[----:B------:R-:W-:Y:S01]  /*48d0*/  ULEA UR10, UR55, UR4, 0xb ;  /* 0x00000004370a7291 */ /* 0x000fe2000f8e583f */
[----:B------:R3:W-:Y:S02]  /*48e0*/  STL [R1+0x2f8], R18 ;  /* 0x0002f81201007387 */ /* 0x0007e40000100800 */
[----:B------:R-:W-:Y:S02]  /*48f0*/  UMOV UR4, UR9 ;  /* 0x0000000900047c82 */ /* 0x000fe40008000000 */
[----:B------:R3:W-:Y:S02]  /*4900*/  STL [R1+0x2f4], R17 ;  /* 0x0002f41101007387 */ /* 0x0007e40000100800 */
[----:B------:R-:W-:-:S02]  /*4910*/  UMOV UR6, UR10 ;  /* 0x0000000a00067c82 */ /* 0x000fc40008000000 */
[----:B------:R-:W-:Y:S01]  /*4920*/  HGMMA.64x256x16.F32 R24, gdesc[UR4], RZ, !UPT, gsb0 ;  /* 0x03e00000041879f0 */ /* 0x000fe2000c0008ff */
[----:B------:R3:W-:Y:S01]  /*4930*/  STL [R1+0x2f0], R16 ;  /* 0x0002f01001007387 */ /* 0x0007e20000100800 */
[----:B------:R-:W-:Y:S01]  /*4940*/  UIADD3 UR4, UR9, 0x400, URZ ;  /* 0x0000040009047890 */ /* 0x000fe2000fffe03f */
[----:B------:R-:W-:Y:S02]  /*4950*/  UMOV UR5, 0x40000040 ;  /* 0x4000004000057882 */ /* 0x000fe40000000000 */
[----:B------:R3:W-:Y:S04]  /*4960*/  STL [R1+0x2ec], R7 ;  /* 0x0002ec0701007387 */ /* 0x0007e80000100800 */
[----:B------:R3:W-:Y:S04]  /*4970*/  STL [R1+0x2e8], R6 ;  /* 0x0002e80601007387 */ /* 0x0007e80000100800 */
[----:B------:R3:W-:Y:S01]  /*4980*/  STL [R1+0x2e4], R5 ;  /* 0x0002e40501007387 */ /* 0x0007e20000100800 */
[----:B------:R-:W-:-:S03]  /*4990*/  WARPGROUP.DEPBAR.LE gsb0, 0x0 ;  /* 0x00008000000079c5 */ /* 0x000fc60000010000 */
[----:B------:R-:W-:Y:S01]  /*49a0*/  STL.64 [R1], R24 ;  /* 0x0000001801007387 */ /* 0x000fe20000100a00 */
[----:B------:R-:W-:Y:S01]  /*49b0*/  IMAD.MOV.U32 R227, RZ, RZ, R58 ;  /* 0x000000ffffe37224 */ /* 0x000fe200078e003a */
[----:B------:R-:W-:Y:S01]  /*49c0*/  MOV R226, R59 ;  /* 0x0000003b00e27202 */ /* 0x000fe20000000f00 */
[----:B------:R-:W-:Y:S01]  /*49d0*/  IMAD.MOV.U32 R225, RZ, RZ, R60 ;  /* 0x000000ffffe17224 */ /* 0x000fe200078e003c */
[----:B------:R-:W-:Y:S01]  /*49e0*/  STL.64 [R1+0x8], R26 ;  /* 0x0000081a01007387 */ /* 0x000fe20000100a00 */
[----:B------:R-:W-:Y:S01]  /*49f0*/  MOV R224, R61 ;  /* 0x0000003d00e07202 */ /* 0x000fe20000000f00 */
[----:B------:R-:W-:Y:S01]  /*4a00*/  IMAD.MOV.U32 R223, RZ, RZ, R62 ;  /* 0x000000ffffdf7224 */ /* 0x000fe200078e003e */
[----:B------:R-:W-:Y:S01]  /*4a10*/  MOV R222, R63 ;  /* 0x0000003f00de7202 */ /* 0x000fe20000000f00 */
[----:B------:R-:W-:Y:S01]  /*4a20*/  STL.64 [R1+0x10], R28 ;  /* 0x0000101c01007387 */ /* 0x000fe20000100a00 */
        /* <DEDUP_REMOVED lines=78> */
[----:B----4-:R-:W-:Y:S01]  /*4f10*/  MOV R23, R129 ;  /* 0x0000008100177202 */ /* 0x010fe20000000f00 */
[----:B-1----:R-:W-:Y:S01]  /*4f20*/  IMAD.MOV.U32 R22, RZ, RZ, R130 ;  /* 0x000000ffff167224 */ /* 0x002fe200078e0082 */
[----:B------:R-:W-:Y:S01]  /*4f30*/  MOV R21, R131 ;  /* 0x0000008300157202 */ /* 0x000fe20000000f00 */
[----:B------:R-:W-:Y:S01]  /*4f40*/  IMAD.MOV.U32 R20, RZ, RZ, R132 ;  /* 0x000000ffff147224 */ /* 0x000fe200078e0084 */
[----:B--2---:R-:W-:Y:S01]  /*4f50*/  MOV R19, R133 ;  /* 0x0000008500137202 */ /* 0x004fe20000000f00 */
[----:B---3--:R-:W-:Y:S01]  /*4f60*/  IMAD.MOV.U32 R18, RZ, RZ, R134 ;  /* 0x000000ffff127224 */ /* 0x008fe200078e0086 */
        /* <DEDUP_REMOVED lines=16> */
[----:B------:R1:W-:Y:S01]  /*5070*/  STL.64 [R1+0x80], R56 ;  /* 0x0000803801007387 */ /* 0x0003e20000100a00 */
[----:B------:R-:W-:-:S03]  /*5080*/  MOV R0, R151 ;  /* 0x0000009700007202 */ /* 0x000fc60000000f00 */
[----:B------:R-:W-:Y:S04]  /*5090*/  STL [R1+0x5e8], R158 ;  /* 0x0005e89e01007387 */ /* 0x000fe80000100800 */
[----:B------:R-:W-:Y:S01]  /*50a0*/  STL.64 [R1+0x5e0], R156 ;  /* 0x0005e09c01007387 */ /* 0x000fe20000100a00 */
[----:B-1----:R-:W-:-:S03]  /*50b0*/  WARPGROUP.ARRIVE ;  /* 0x00000000000079c5 */ /* 0x002fc60000000000 */
[----:B------:R-:W-:Y:S04]  /*50c0*/  STL [R1+0x5dc], R154 ;  /* 0x0005dc9a01007387 */ /* 0x000fe80000100800 */
[----:B------:R-:W-:Y:S01]  /*50d0*/  STL [R1+0x5d8], R153 ;  /* 0x0005d89901007387 */ /* 0x000fe20000100800 */
[----:B------:R-:W-:Y:S03]  /*50e0*/  HGMMA.64x256x16.F32 R24, gdesc[UR4], RZ, !UPT, gsb0 ;  /* 0x03e00000041879f0 */ /* 0x000fe6000c0008ff */
[----:B------:R-:W-:Y:S02]  /*50f0*/  WARPGROUP.DEPBAR.LE gsb0, 0x0 ;  /* 0x00008000000079c5 */ /* 0x000fe40000010000 */
[----:B------:R-:W-:Y:S04]  /*5100*/  STL.64 [R1+0x5d0], R150 ;  /* 0x0005d09601007387 */ /* 0x000fe80000100a00 */
        /* <DEDUP_REMOVED lines=24> */
[----:B------:R1:W-:Y:S04]  /*5290*/  STL.64 [R1+0x508], R100 ;  /* 0x0005086401007387 */ /* 0x0003e80000100a00 */
[----:B-1----:R-:W2:Y:S04]  /*52a0*/  LDL.LU R100, [R1] ;  /* 0x0000000001647983 */ /* 0x002ea80000300800 */
[----:B------:R-:W2:Y:S04]  /*52b0*/  LDL.LU R101, [R1+0x4] ;  /* 0x0000040001657983 */ /* 0x000ea80000300800 */
        /* <DEDUP_REMOVED lines=31> */
[----:B------:R-:W2:Y:S01]  /*54b0*/  LDL.LU R133, [R1+0x84] ;  /* 0x0000840001857983 */ /* 0x000ea20000300800 */
        /* <DEDUP_REMOVED lines=46> */
[----:B------:R-:W-:-:S02]  /*57a0*/  UIADD3 UR4, UR9, 0x2, URZ ;  /* 0x0000000209047890 */ /* 0x000fc4000fffe03f */
[----:B------:R-:W-:Y:S01]  /*57b0*/  UIADD3 UR6, UR10, 0x2, URZ ;  /* 0x000000020a067890 */ /* 0x000fe2000fffe03f */
[----:B------:R-:W-:Y:S01]  /*57c0*/  UMOV UR5, 0x40000040 ;  /* 0x4000004000057882 */ /* 0x000fe20000000000 */
[----:B------:R-:W-:Y:S01]  /*57d0*/  UMOV UR7, 0x40000040 ;  /* 0x4000004000077882 */ /* 0x000fe20000000000 */
[----:B--2---:R-:W-:-:S06]  /*57e0*/  WARPGROUP.ARRIVE ;  /* 0x00000000000079c5 */ /* 0x004fcc0000000000 */
[----:B------:R-:W-:Y:S03]  /*57f0*/  HGMMA.64x256x16.F32 R100, gdesc[UR4], R100, gsb0 ;  /* 0x03e00000046479f0 */ /* 0x000fe60008000864 */
[----:B------:R-:W-:Y:S02]  /*5800*/  WARPGROUP.DEPBAR.LE gsb0, 0x0 ;  /* 0x00008000000079c5 */ /* 0x000fe40000010000 */
[----:B------:R-:W-:Y:S04]  /*5810*/  STL.64 [R1], R100 ;  /* 0x0000006401007387 */ /* 0x000fe80000100a00 */
        /* <DEDUP_REMOVED lines=63> */
[----:B-1----:R-:W2:Y:S04]  /*5c10*/  LDL.LU R158, [R1+0x5e8] ;  /* 0x0005e800019e7983 */ /* 0x002ea80000300800 */
[----:B------:R-:W3:Y:S04]  /*5c20*/  LDL.LU.64 R156, [R1+0x5e0] ;  /* 0x0005e000019c7983 */ /* 0x000ee80000300a00 */
[----:B------:R-:W4:Y:S04]  /*5c30*/  LDL.LU R154, [R1+0x5dc] ;  /* 0x0005dc00019a7983 */ /* 0x000f280000300800 */
[----:B------:R-:W4:Y:S04]  /*5c40*/  LDL.LU R153, [R1+0x5d8] ;  /* 0x0005d80001997983 */ /* 0x000f280000300800 */
[----:B------:R-:W2:Y:S04]  /*5c50*/  LDL.LU.64 R150, [R1+0x5d0] ;  /* 0x0005d00001967983 */ /* 0x000ea80000300a00 */
        /* <DEDUP_REMOVED lines=24> */
[----:B------:R-:W2:Y:S01]  /*5de0*/  LDL.LU.64 R100, [R1+0x508] ;  /* 0x0005080001647983 */ /* 0x000ea20000300a00 */
[----:B------:R-:W-:Y:S01]  /*5df0*/  UIADD3 UR4, UR9, 0x402, URZ ;  /* 0x0000040209047890 */ /* 0x000fe2000fffe03f */
[----:B------:R-:W-:Y:S01]  /*5e00*/  UMOV UR5, 0x40000040 ;  /* 0x4000004000057882 */ /* 0x000fe20000000000 */
[----:B--2---:R-:W-:-:S07]  /*5e10*/  WARPGROUP.ARRIVE ;  /* 0x00000000000079c5 */ /* 0x004fce0000000000 */
[----:B------:R-:W-:Y:S03]  /*5e20*/  HGMMA.64x256x16.F32 R24, gdesc[UR4], R24, gsb0 ;  /* 0x03e00000041879f0 */ /* 0x000fe60008000818 */
        /* <DEDUP_REMOVED lines=65> */
[----:B-1----:R-:W2:Y:S04]  /*6240*/  LDL.LU.64 R24, [R1] ;  /* 0x0000000001187983 */ /* 0x002ea80000300a00 */
        /* <DEDUP_REMOVED lines=63> */
[----:B------:R-:W-:-:S02]  /*6640*/  UIADD3 UR4, UR9, 0x4, URZ ;  /* 0x0000000409047890 */ /* 0x000fc4000fffe03f */
[----:B------:R-:W-:Y:S01]  /*6650*/  UIADD3 UR6, UR10, 0x4, URZ ;  /* 0x000000040a067890 */ /* 0x000fe2000fffe03f */
[----:B------:R-:W-:Y:S01]  /*6660*/  UMOV UR5, 0x40000040 ;  /* 0x4000004000057882 */ /* 0x000fe20000000000 */
[----:B------:R-:W-:Y:S01]  /*6670*/  UMOV UR7, 0x40000040 ;  /* 0x4000004000077882 */ /* 0x000fe20000000000 */
[----:B--2---:R-:W-:-:S06]  /*6680*/  WARPGROUP.ARRIVE ;  /* 0x00000000000079c5 */ /* 0x004fcc0000000000 */
[----:B------:R-:W-:Y:S03]  /*6690*/  HGMMA.64x256x16.F32 R24, gdesc[UR4], R24, gsb0 ;  /* 0x03e00000041879f0 */ /* 0x000fe60008000818 */
[----:B------:R-:W-:Y:S02]  /*66a0*/  WARPGROUP.DEPBAR.LE gsb0, 0x0 ;  /* 0x00008000000079c5 */ /* 0x000fe40000010000 */
        /* <DEDUP_REMOVED lines=64> */
[----:B------:R1:W-:Y:S01]  /*6ab0*/  STL.64 [R1+0x80], R56 ;  /* 0x0000803801007387 */ /* 0x0003e20000100a00 */
[----:B------:R-:W-:Y:S01]  /*6ac0*/  IMAD.MOV.U32 R178, RZ, RZ, R102 ;  /* 0x000000ffffb27224 */ /* 0x000fe200078e0066 */
[----:B------:R-:W-:Y:S01]  /*6ad0*/  MOV R179, R103 ;  /* 0x0000006700b37202 */ /* 0x000fe20000000f00 */
[----:B------:R-:W-:Y:S01]  /*6ae0*/  IMAD.MOV.U32 R176, RZ, RZ, R100 ;  /* 0x000000ffffb07224 */ /* 0x000fe200078e0064 */
[----:B------:R-:W2:Y:S01]  /*6af0*/  LDL.LU.64 R150, [R1+0x500] ;  /* 0x0005000001967983 */ /* 0x000ea20000300a00 */
[----:B------:R-:W-:Y:S01]  /*6b00*/  MOV R177, R101 ;  /* 0x0000006500b17202 */ /* 0x000fe20000000f00 */
[----:B------:R-:W-:Y:S01]  /*6b10*/  IMAD.MOV.U32 R174, RZ, RZ, R98 ;  /* 0x000000ffffae7224 */ /* 0x000fe200078e0062 */
[----:B------:R-:W-:Y:S01]  /*6b20*/  MOV R175, R99 ;  /* 0x0000006300af7202 */ /* 0x000fe20000000f00 */
[----:B------:R-:W2:Y:S01]  /*6b30*/  LDL.LU.64 R148, [R1+0x4f8] ;  /* 0x0004f80001947983 */ /* 0x000ea20000300a00 */
        /* <DEDUP_REMOVED lines=52> */
[----:B------:R-:W-:-:S03]  /*6e80*/  MOV R22, R59 ;  /* 0x0000003b00167202 */ /* 0x000fc60000000f00 */
        /* <DEDUP_REMOVED lines=32> */
[----:B-1----:R-:W2:Y:S04]  /*7090*/  LDL.LU.64 R56, [R1+0x388] ;  /* 0x0003880001387983 */ /* 0x002ea80000300a00 */
        /* <DEDUP_REMOVED lines=17> */
[----:B------:R-:W-:-:S02]  /*71b0*/  UMOV UR5, 0x40000040 ;  /* 0x4000004000057882 */ /* 0x000fc40000000000 */
[----:B------:R-:W-:Y:S04]  /*71c0*/  STL [R1+0x2e0], R158 ;  /* 0x0002e09e01007387 */ /* 0x000fe80000100800 */
[----:B---3--:R-:W-:Y:S04]  /*71d0*/  STL.64 [R1+0x2d8], R156 ;  /* 0x0002d89c01007387 */ /* 0x008fe80000100a00 */
[----:B----4-:R-:W-:Y:S04]  /*71e0*/  STL [R1+0x2d4], R154 ;  /* 0x0002d49a01007387 */ /* 0x010fe80000100800 */
[----:B------:R-:W-:Y:S01]  /*71f0*/  STL [R1+0x2d0], R153 ;  /* 0x0002d09901007387 */ /* 0x000fe20000100800 */
[----:B--2---:R-:W-:-:S06]  /*7200*/  WARPGROUP.ARRIVE ;  /* 0x00000000000079c5 */ /* 0x004fcc0000000000 */
        /* <DEDUP_REMOVED lines=98> */
[----:B------:R-:W-:Y:S01]  /*7830*/  UIADD3 UR4, UR9, 0x6, URZ ;  /* 0x0000000609047890 */ /* 0x000fe2000fffe03f */
[----:B------:R-:W-:Y:S01]  /*7840*/  IMAD.MOV.U32 R227, RZ, RZ, R0 ;  /* 0x000000ffffe37224 */ /* 0x000fe200078e0000 */
[----:B------:R-:W-:Y:S01]  /*7850*/  UIADD3 UR6, UR10, 0x6, URZ ;  /* 0x000000060a067890 */ /* 0x000fe2000fffe03f */
[----:B------:R1:W5:Y:S01]  /*7860*/  LDL.LU R23, [R1+0x304] ;  /* 0x0003040001177983 */ /* 0x0003620000300800 */
[----:B------:R-:W-:Y:S01]  /*7870*/  UMOV UR5, 0x40000040 ;  /* 0x4000004000057882 */ /* 0x000fe20000000000 */
[----:B------:R-:W-:-:S02]  /*7880*/  UMOV UR7, 0x40000040 ;  /* 0x4000004000077882 */ /* 0x000fc40000000000 */
[----:B------:R1:W5:Y:S04]  /*7890*/  LDL.LU R22, [R1+0x300] ;  /* 0x0003000001167983 */ /* 0x0003680000300800 */
[----:B------:R1:W5:Y:S04]  /*78a0*/  LDL.LU R19, [R1+0x2fc] ;  /* 0x0002fc0001137983 */ /* 0x0003680000300800 */
[----:B------:R1:W5:Y:S04]  /*78b0*/  LDL.LU R18, [R1+0x2f8] ;  /* 0x0002f80001127983 */ /* 0x0003680000300800 */
[----:B------:R1:W5:Y:S04]  /*78c0*/  LDL.LU R17, [R1+0x2f4] ;  /* 0x0002f40001117983 */ /* 0x0003680000300800 */
[----:B------:R1:W5:Y:S04]  /*78d0*/  LDL.LU R16, [R1+0x2f0] ;  /* 0x0002f00001107983 */ /* 0x0003680000300800 */
[----:B------:R1:W5:Y:S04]  /*78e0*/  LDL.LU R7, [R1+0x2ec] ;  /* 0x0002ec0001077983 */ /* 0x0003680000300800 */
[----:B------:R1:W5:Y:S04]  /*78f0*/  LDL.LU R6, [R1+0x2e8] ;  /* 0x0002e80001067983 */ /* 0x0003680000300800 */
[----:B------:R1:W5:Y:S01]  /*7900*/  LDL.LU R5, [R1+0x2e4] ;  /* 0x0002e40001057983 */ /* 0x0003620000300800 */
        /* <DEDUP_REMOVED lines=67> */
[----:B--2---:R1:W5:Y:S04]  /*7d40*/  LDL.LU R158, [R1+0x2e0] ;  /* 0x0002e000019e7983 */ /* 0x0043680000300800 */
[----:B------:R1:W5:Y:S04]  /*7d50*/  LDL.LU.64 R156, [R1+0x2d8] ;  /* 0x0002d800019c7983 */ /* 0x0003680000300a00 */
[----:B------:R1:W5:Y:S04]  /*7d60*/  LDL.LU R154, [R1+0x2d4] ;  /* 0x0002d400019a7983 */ /* 0x0003680000300800 */
[----:B------:R1:W5:Y:S04]  /*7d70*/  LDL.LU R153, [R1+0x2d0] ;  /* 0x0002d00001997983 */ /* 0x0003680000300800 */
        /* <DEDUP_REMOVED lines=28> */
[----:B------:R-:W-:-:S04]  /*7f40*/  UIADD3 UR10, UR55, 0x1, URZ ;  /* 0x00000001370a7890 */ /* 0x000fc8000fffe03f */
[----:B------:R-:W-:Y:S01]  /*7f50*/  UISETP.NE.AND UP0, UPT, UR10, 0x3, UPT ;  /* 0x000000030a00788c */ /* 0x000fe2000bf05270 */
[----:B------:R-:W-:-:S03]  /*7f60*/  UMOV UR9, 0x1 ;  /* 0x0000000100097882 */ /* 0x000fc60000000000 */
[----:B------:R-:W-:Y:S01]  /*7f70*/  USEL UR10, UR10, URZ, UP0 ;  /* 0x0000003f0a0a7287 */ /* 0x000fe20008000000 */
[----:B--2---:R-:W-:-:S06]  /*7f80*/  WARPGROUP.ARRIVE ;  /* 0x00000000000079c5 */ /* 0x004fcc0000000000 */
[----:B------:R-:W-:Y:S01]  /*7f90*/  HGMMA.64x256x16.F32 R24, gdesc[UR4], R24, gsb0 ;  /* 0x03e00000041879f0 */ /* 0x000fe20008000818 */
[----:B------:R-:W-:-:S04]  /*7fa0*/  USEL UR4, URZ, 0x1, UP0 ;  /* 0x000000013f047887 */ /* 0x000fc80008000000 */
[----:B------:R-:W-:-:S06]  /*7fb0*/  ULOP3.LUT UR4, UR37, UR4, URZ, 0x3c, !UPT ;  /* 0x0000000425047292 */ /* 0x000fcc000f8e3c3f */
[----:B-1----:R-:W-:Y:S01]  /*7fc0*/  MOV R2, UR4 ;  /* 0x0000000400027c02 */ /* 0x002fe20008000f00 */
[----:B------:R-:W-:-:S06]  /*7fd0*/  WARPGROUP.DEPBAR.LE gsb0, 0x0 ;  /* 0x00008000000079c5 */ /* 0x000fcc0000010000 */
.L_x_33:
[----:B-----5:R-:W-:-:S05]  /*7fe0*/  VIMNMX R0, R6, 0x1, PT ;  /* 0x0000000106007848 */ /* 0x020fca0003fe0100 */
[----:B------:R-:W-:-:S05]  /*7ff0*/  IMAD.IADD R6, R6, 0x1, -R0 ;  /* 0x0000000106067824 */ /* 0x000fca00078e0a00 */
[----:B------:R-:W-:-:S13]  /*8000*/  ISETP.GE.AND P0, PT, R6, 0x1, PT ;  /* 0x000000010600780c */ /* 0x000fda0003f06270 */
[----:B------:R-:W-:Y:S05]  /*8010*/  @!P0 BRA `(.L_x_38) ;  /* 0x0000004400788947 */ /* 0x000fea0003800000 */
[----:B------:R-:W-:Y:S01]  /*8020*/  MOV R3, R6 ;  /* 0x0000000600037202 */ /* 0x000fe20000000f00 */
[----:B------:R-:W-:-:S07]  /*8030*/  IMAD.U32 R0, RZ, RZ, UR55 ;  /* 0x00000037ff007e24 */ /* 0x000fce000f8e00ff */
.L_x_45:
[----:B------:R-:W-:-:S06]  /*8040*/  UISETP.NE.AND UP0, UPT, UR50, 0x3, UPT ;  /* 0x000000033200788c */ /* 0x000fcc000bf05270 */
[----:B------:R-:W-:-:S13]  /*8050*/  PLOP3.LUT P1, PT, PT, PT, UP0, 0x80, 0x0 ;  /* 0x000000000000781c */ /* 0x000fda0003f2f008 */
[----:B------:R-:W-:Y:S05]  /*8060*/  @!P1 BRA `(.L_x_39) ;  /* 0x0000000000049947 */ /* 0x000fea0003800000 */
[----:B------:R-:W-:Y:S01]  /*8070*/  BPT.TRAP 0x1 ;  /* 0x000000040000795c */ /* 0x000fe20000300000 */
.L_x_39:
[----:B------:R-:W-:Y:S01]  /*8080*/  ULEA UR4, UR10, UR43, 0x3 ;  /* 0x0000002b0a047291 */ /* 0x000fe2000f8e183f */
[----:B------:R-:W-:-:S08]  /*8090*/  SHF.L.U32 R4, R2, 0x1f, RZ ;  /* 0x0000001f02047819 */ /* 0x000fd000000006ff */
[----:B------:R1:W3:Y:S01]  /*80a0*/  SYNCS.PHASECHK.TRANS64.TRYWAIT P0, [UR4+0x38480], R4 ;  /* 0x03848004ff0075a7 */ /* 0x0002e20008000144 */
[----:B------:R-:W-:Y:S05]  /*80b0*/  @!P1 BRA `(.L_x_40) ;  /* 0x0000000000049947 */ /* 0x000fea0003800000 */
[----:B------:R-:W-:Y:S01]  /*80c0*/  BPT.TRAP 0x1 ;  /* 0x000000040000795c */ /* 0x000fe20000300000 */
.L_x_40:
[----:B---3--:R-:W-:Y:S05]  /*80d0*/  @P0 BRA `(.L_x_41) ;  /* 0x0000000000080947 */ /* 0x008fea0003800000 */
[----:B------:R-:W3:Y:S02]  /*80e0*/  SYNCS.PHASECHK.TRANS64.TRYWAIT P0, [UR4+0x38480], R4 ;  /* 0x03848004ff0075a7 */ /* 0x000ee40008000144 */
[----:B---3--:R-:W-:Y:S05]  /*80f0*/  @!P0 BRA `(.L_x_42) ;  /* 0x00000128001c8947 */ /* 0x008fea0003800000 */
.L_x_41:
        /* <DEDUP_REMOVED lines=64> */
[----:B----4-:R-:W4:Y:S04]  /*8500*/  LDL.LU.64 R24, [R1] ;  /* 0x0000000001187983 */ /* 0x010f280000300a00 */
[----:B------:R-:W4:Y:S04]  /*8510*/  LDL.LU.64 R26, [R1+0x8] ;  /* 0x00000800011a7983 */ /* 0x000f280000300a00 */
        /* <DEDUP_REMOVED lines=61> */
[----:B------:R-:W4:Y:S01]  /*88f0*/  LDL.LU.64 R150, [R1+0x1f8] ;  /* 0x0001f80001967983 */ /* 0x000f220000300a00 */
[----:B------:R-:W-:-:S02]  /*8900*/  UIADD3 UR4, UR43, 0x18000, URZ ;  /* 0x000180002b047890 */ /* 0x000fc4000fffe03f */
[----:B------:R-:W-:Y:S01]  /*8910*/  ULOP3.LUT UR11, UR8, 0x10000, URZ, 0xfc, !UPT ;  /* 0x00010000080b7892 */ /* 0x000fe2000f8efc3f */
[----:B------:R-:W-:Y:S01]  /*8920*/  STL [R1+0x310], R23 ;  /* 0x0003101701007387 */ /* 0x000fe20000100800 */
[----:B------:R-:W-:Y:S02]  /*8930*/  USHF.R.U32.HI UR4, URZ, 0x4, UR4 ;  /* 0x000000043f047899 */ /* 0x000fe40008011604 */
[----:B------:R-:W-:Y:S01]  /*8940*/  UISETP.NE.U32.AND UP0, UPT, UR9, URZ, UPT ;  /* 0x0000003f0900728c */ /* 0x000fe2000bf05070 */
[----:B------:R-:W-:Y:S01]  /*8950*/  STL [R1+0x30c], R22 ;  /* 0x00030c1601007387 */ /* 0x000fe20000100800 */
[----:B------:R-:W-:Y:S02]  /*8960*/  ULOP3.LUT UR4, UR4, 0x3fff, URZ, 0xc0, !UPT ;  /* 0x00003fff04047892 */ /* 0x000fe4000f8ec03f */
[----:B------:R-:W-:Y:S01]  /*8970*/  ULEA UR11, UR10, UR11, 0xb ;  /* 0x0000000b0a0b7291 */ /* 0x000fe2000f8e583f */
[----:B------:R-:W-:Y:S01]  /*8980*/  STL [R1+0x308], R19 ;  /* 0x0003081301007387 */ /* 0x000fe20000100800 */
[----:B------:R-:W-:Y:S01]  /*8990*/  ULOP3.LUT UR4, UR4, 0x10000, URZ, 0xfc, !UPT ;  /* 0x0001000004047892 */ /* 0x000fe2000f8efc3f */
[----:B------:R-:W-:Y:S01]  /*89a0*/  UMOV UR5, 0x40000040 ;  /* 0x4000004000057882 */ /* 0x000fe20000000000 */
[----:B------:R-:W-:-:S02]  /*89b0*/  UMOV UR7, 0x40000040 ;  /* 0x4000004000077882 */ /* 0x000fc40000000000 */
[----:B------:R-:W-:Y:S01]  /*89c0*/  ULEA UR12, UR10, UR4, 0xb ;  /* 0x000000040a0c7291 */ /* 0x000fe2000f8e583f */
[----:B------:R-:W-:Y:S02]  /*89d0*/  STL [R1+0x304], R18 ;  /* 0x0003041201007387 */ /* 0x000fe40000100800 */
[----:B------:R-:W-:Y:S02]  /*89e0*/  UMOV UR4, UR11 ;  /* 0x0000000b00047c82 */ /* 0x000fe40008000000 */
[----:B------:R-:W-:Y:S02]  /*89f0*/  STL [R1+0x300], R17 ;  /* 0x0003001101007387 */ /* 0x000fe40000100800 */
[----:B------:R-:W-:Y:S02]  /*8a00*/  UMOV UR6, UR12 ;  /* 0x0000000c00067c82 */ /* 0x000fe40008000000 */
[----:B------:R-:W-:Y:S04]  /*8a10*/  STL [R1+0x2fc], R16 ;  /* 0x0002fc1001007387 */ /* 0x000fe80000100800 */
[----:B------:R-:W-:Y:S04]  /*8a20*/  STL [R1+0x2f8], R7 ;  /* 0x0002f80701007387 */ /* 0x000fe80000100800 */
[----:B------:R-:W-:Y:S04]  /*8a30*/  STL [R1+0x2f4], R6 ;  /* 0x0002f40601007387 */ /* 0x000fe80000100800 */
[----:B------:R-:W-:Y:S04]  /*8a40*/  STL [R1+0x2f0], R5 ;  /* 0x0002f00501007387 */ /* 0x000fe80000100800 */
[----:B------:R-:W-:Y:S04]  /*8a50*/  STL [R1+0x2ec], R3 ;  /* 0x0002ec0301007387 */ /* 0x000fe80000100800 */
[----:B------:R1:W-:Y:S04]  /*8a60*/  STL [R1+0x2e8], R2 ;  /* 0x0002e80201007387 */ /* 0x0003e80000100800 */
[----:B------:R2:W-:Y:S01]  /*8a70*/  STL [R1+0x2e4], R0 ;  /* 0x0002e40001007387 */ /* 0x0005e20000100800 */
[----:B----4-:R-:W-:-:S06]  /*8a80*/  WARPGROUP.ARRIVE ;  /* 0x00000000000079c5 */ /* 0x010fcc0000000000 */
[----:B------:R-:W-:Y:S03]  /*8a90*/  HGMMA.64x256x16.F32 R24, gdesc[UR4], R24, UP0, gsb0 ;  /* 0x03e00000041879f0 */ /* 0x000fe6000b800818 */
[----:B------:R-:W-:Y:S02]  /*8aa0*/  WARPGROUP.DEPBAR.LE gsb0, 0x0 ;  /* 0x00008000000079c5 */ /* 0x000fe40000010000 */
[----:B------:R-:W-:Y:S01]  /*8ab0*/  STL.64 [R1], R24 ;  /* 0x0000001801007387 */ /* 0x000fe20000100a00 */
[----:B-1----:R-:W-:Y:S01]  /*8ac0*/  MOV R2, R150 ;  /* 0x0000009600027202 */ /* 0x002fe20000000f00 */
[----:B--2---:R-:W-:Y:S01]  /*8ad0*/  IMAD.MOV.U32 R0, RZ, RZ, R151 ;  /* 0x000000ffff007224 */ /* 0x004fe200078e0097 */
[----:B---3--:R-:W-:Y:S01]  /*8ae0*/  MOV R4, R148 ;  /* 0x0000009400047202 */ /* 0x008fe20000000f00 */
        /* <DEDUP_REMOVED lines=60> */
[----:B------:R1:W-:Y:S01]  /*8eb0*/  STL.64 [R1+0x80], R56 ;  /* 0x0000803801007387 */ /* 0x0003e20000100a00 */
        /* <DEDUP_REMOVED lines=60> */
[----:B------:R-:W-:-:S03]  /*9280*/  IMAD.MOV.U32 R226, RZ, RZ, R59 ;  /* 0x000000ffffe27224 */ /* 0x000fc600078e003b */
        /* <DEDUP_REMOVED lines=52> */
[----:B------:R-:W-:Y:S04]  /*95d0*/  STL.64 [R1+0x5f0], R156 ;  /* 0x0005f09c01007387 */ /* 0x000fe80000100a00 */
[----:B------:R-:W-:Y:S04]  /*95e0*/  STL [R1+0x5ec], R154 ;  /* 0x0005ec9a01007387 */ /* 0x000fe80000100800 */
[----:B------:R-:W-:Y:S01]  /*95f0*/  STL [R1+0x5e8], R153 ;  /* 0x0005e89901007387 */ /* 0x000fe20000100800 */
[----:B--2---:R-:W-:-:S06]  /*9600*/  WARPGROUP.ARRIVE ;  /* 0x00000000000079c5 */ /* 0x004fcc0000000000 */
[----:B------:R-:W-:Y:S03]  /*9610*/  HGMMA.64x256x16.F32 R24, gdesc[UR4], R24, UP0, gsb0 ;  /* 0x03e00000041879f0 */ /* 0x000fe6000b800818 */
        /* <DEDUP_REMOVED lines=107> */
[----:B------:R-:W-:-:S02]  /*9cd0*/  UIADD3 UR4, UR11, 0x2, URZ ;  /* 0x000000020b047890 */ /* 0x000fc4000fffe03f */
[----:B------:R-:W-:Y:S01]  /*9ce0*/  UIADD3 UR6, UR12, 0x2, URZ ;  /* 0x000000020c067890 */ /* 0x000fe2000fffe03f */
[----:B------:R-:W-:Y:S01]  /*9cf0*/  UMOV UR5, 0x40000040 ;  /* 0x4000004000057882 */ /* 0x000fe20000000000 */
[----:B------:R-:W-:Y:S01]  /*9d00*/  UMOV UR7, 0x40000040 ;  /* 0x4000004000077882 */ /* 0x000fe20000000000 */
[----:B--2---:R-:W-:-:S06]  /*9d10*/  WARPGROUP.ARRIVE ;  /* 0x00000000000079c5 */ /* 0x004fcc0000000000 */
[----:B------:R-:W-:Y:S03]  /*9d20*/  HGMMA.64x256x16.F32 R100, gdesc[UR4], R100, UP0, gsb0 ;  /* 0x03e00000046479f0 */ /* 0x000fe6000b800864 */
        /* <DEDUP_REMOVED lines=247> */
[----:B------:R-:W-:Y:S01]  /*aca0*/  STL.64 [R1+0x60], R48 ;  /* 0x0000603001007387 */ /* 0x000fe20000100a00 */
[----:B------:R-:W-:-:S03]  /*acb0*/  MOV R8, R150 ;  /* 0x0000009600087202 */ /* 0x000fc60000000f00 */
[----:B------:R-:W-:Y:S01]  /*acc0*/  STL.64 [R1+0x68], R50 ;  /* 0x0000683201007387 */ /* 0x000fe20000100a00 */
[----:B------:R-:W-:-:S03]  /*acd0*/  IMAD.MOV.U32 R4, RZ, RZ, R151 ;  /* 0x000000ffff047224 */ /* 0x000fc600078e0097 */
[----:B------:R-:W-:Y:S01]  /*ace0*/  STL.64 [R1+0x70], R52 ;  /* 0x0000703401007387 */ /* 0x000fe20000100a00 */
[----:B------:R-:W-:Y:S01]  /*acf0*/  MOV R10, R148 ;  /* 0x00000094000a7202 */ /* 0x000fe20000000f00 */
[----:B------:R-:W-:Y:S02]  /*ad00*/  IMAD.MOV.U32 R9, RZ, RZ, R149 ;  /* 0x000000ffff097224 */ /* 0x000fe400078e0095 */
[----:B------:R-:W-:Y:S01]  /*ad10*/  STL.64 [R1+0x78], R54 ;  /* 0x0000783601007387 */ /* 0x000fe20000100a00 */
[----:B------:R-:W-:Y:S01]  /*ad20*/  MOV R12, R146 ;  /* 0x00000092000c7202 */ /* 0x000fe20000000f00 */
[----:B------:R-:W-:Y:S02]  /*ad30*/  IMAD.MOV.U32 R11, RZ, RZ, R147 ;  /* 0x000000ffff0b7224 */ /* 0x000fe400078e0093 */
[----:B------:R1:W-:Y:S01]  /*ad40*/  STL.64 [R1+0x80], R56 ;  /* 0x0000803801007387 */ /* 0x0003e20000100a00 */
[----:B------:R-:W-:Y:S01]  /*ad50*/  MOV R14, R144 ;  /* 0x00000090000e7202 */ /* 0x000fe20000000f00 */
[----:B------:R-:W-:-:S02]  /*ad60*/  IMAD.MOV.U32 R13, RZ, RZ, R145 ;  /* 0x000000ffff0d7224 */ /* 0x000fc400078e0091 */
[----:B------:R-:W2:Y:S01]  /*ad70*/  LDL.LU.64 R150, [R1+0x510] ;  /* 0x0005100001967983 */ /* 0x000ea20000300a00 */
[----:B------:R-:W-:Y:S01]  /*ad80*/  MOV R20, R142 ;  /* 0x0000008e00147202 */ /* 0x000fe20000000f00 */
[----:B------:R-:W-:Y:S02]  /*ad90*/  IMAD.MOV.U32 R15, RZ, RZ, R143 ;  /* 0x000000ffff0f7224 */ /* 0x000fe400078e008f */
[----:B------:R-:W2:Y:S01]  /*ada0*/  LDL.LU.64 R148, [R1+0x508] ;  /* 0x0005080001947983 */ /* 0x000ea20000300a00 */
[----:B------:R-:W-:Y:S01]  /*adb0*/  MOV R216, R140 ;  /* 0x0000008c00d87202 */ /* 0x000fe20000000f00 */
[----:B------:R-:W-:Y:S02]  /*adc0*/  IMAD.MOV.U32 R21, RZ, RZ, R141 ;  /* 0x000000ffff157224 */ /* 0x000fe400078e008d */
[----:B------:R-:W2:Y:S01]  /*add0*/  LDL.LU.64 R146, [R1+0x500] ;  /* 0x0005000001927983 */ /* 0x000ea20000300a00 */
        /* <DEDUP_REMOVED lines=247> */
[----:B------:R1:W5:Y:S01]  /*bd50*/  LDL.LU R23, [R1+0x310] ;  /* 0x0003100001177983 */ /* 0x0003620000300800 */
[----:B------:R-:W-:Y:S01]  /*bd60*/  UIADD3 UR6, UR12, 0x6, URZ ;  /* 0x000000060c067890 */ /* 0x000fe2000fffe03f */
[----:B------:R-:W-:Y:S01]  /*bd70*/  UMOV UR5, 0x40000040 ;  /* 0x4000004000057882 */ /* 0x000fe20000000000 */
[----:B------:R-:W-:Y:S01]  /*bd80*/  UMOV UR7, 0x40000040 ;  /* 0x4000004000077882 */ /* 0x000fe20000000000 */
[----:B------:R1:W5:Y:S04]  /*bd90*/  LDL.LU R22, [R1+0x30c] ;  /* 0x00030c0001167983 */ /* 0x0003680000300800 */
        /* <DEDUP_REMOVED lines=112> */
[----:B-1----:R-:W-:Y:S05]  /*c4a0*/  @!P1 BRA `(.L_x_43) ;  /* 0x0000000000049947 */ /* 0x002fea0003800000 */
[----:B------:R-:W-:Y:S01]  /*c4b0*/  BPT.TRAP 0x1 ;  /* 0x000000040000795c */ /* 0x000fe20000300000 */
.L_x_43:
[----:B-----5:R-:W-:Y:S01]  /*c4c0*/  ISETP.NE.AND P0, PT, R22, RZ, PT ;  /* 0x000000ff1600720c */ /* 0x020fe20003f05270 */
[----:B------:R-:W-:-:S12]  /*c4d0*/  UISETP.GT.U32.AND UP0, UPT, UR52, 0x1, UPT ;  /* 0x000000013400788c */ /* 0x000fd8000bf04070 */
[----:B------:R-:W-:-:S04]  /*c4e0*/  @P0 LEA R4, R0, UR43, 0x3 ;  /* 0x0000002b00040c11 */ /* 0x000fc8000f8e18ff */
[----:B------:R-:W-:-:S04]  /*c4f0*/  @P0 IADD3 R4, R4, 0x38498, RZ ;  /* 0x0003849804040810 */ /* 0x000fc80007ffe0ff */
[----:B------:R-:W-:-:S04]  /*c500*/  @P0 PRMT R4, R23, 0x654, R4 ;  /* 0x0000065417040816 */ /* 0x000fc80000000004 */
[----:B------:R1:W-:Y:S01]  /*c510*/  @P0 SYNCS.ARRIVE.TRANS64.RED.A1T0 RZ, [R4+URZ], RZ ;  /* 0x000000ff04ff09a7 */ /* 0x0003e2000810043f */
[----:B------:R-:W-:-:S13]  /*c520*/  PLOP3.LUT P0, PT, PT, PT, UP0, 0x80, 0x0 ;  /* 0x000000000000781c */ /* 0x000fda0003f0f008 */
[----:B-1----:R-:W-:Y:S05]  /*c530*/  @P0 BRA `(.L_x_44) ;  /* 0x0000000000040947 */ /* 0x002fea0003800000 */
[----:B------:R-:W-:Y:S01]  /*c540*/  BPT.TRAP 0x1 ;  /* 0x000000040000795c */ /* 0x000fe20000300000 */
.L_x_44:
[----:B------:R-:W-:Y:S01]  /*c550*/  UIADD3 UR10, UR10, 0x1, URZ ;  /* 0x000000010a0a7890 */ /* 0x000fe2000fffe03f */
[C---:B------:R-:W-:Y:S01]  /*c560*/  ISETP.GT.AND P1, PT, R3.reuse, 0x1, PT ;  /* 0x000000010300780c */ /* 0x040fe20003f24270 */
[----:B------:R-:W-:Y:S01]  /*c570*/  VIADD R0, R0, 0x1 ;  /* 0x0000000100007836 */ /* 0x000fe20000000000 */
[----:B------:R-:W-:Y:S01]  /*c580*/  IADD3 R3, R3, -0x1, RZ ;  /* 0xffffffff03037810 */ /* 0x000fe20007ffe0ff */
[----:B------:R-:W-:-:S03]  /*c590*/  UISETP.NE.AND UP0, UPT, UR10, 0x3, UPT ;  /* 0x000000030a00788c */ /* 0x000fc6000bf05270 */
[C---:B------:R-:W-:Y:S01]  /*c5a0*/  ISETP.NE.AND P0, PT, R0.reuse, 0x3, PT ;  /* 0x000000030000780c */ /* 0x040fe20003f05270 */
[----:B------:R-:W-:Y:S02]  /*c5b0*/  USEL UR4, URZ, 0x1, UP0 ;  /* 0x000000013f047887 */ /* 0x000fe40008000000 */
[----:B------:R-:W-:Y:S01]  /*c5c0*/  USEL UR10, UR10, URZ, UP0 ;  /* 0x0000003f0a0a7287 */ /* 0x000fe20008000000 */
[----:B------:R-:W-:-:S03]  /*c5d0*/  SEL R0, R0, RZ, P0 ;  /* 0x000000ff00007207 */ /* 0x000fc60000000000 */
[----:B------:R-:W-:Y:S01]  /*c5e0*/  LOP3.LUT R2, R2, UR4, RZ, 0x3c, !PT ;  /* 0x0000000402027c12 */ /* 0x000fe2000f8e3cff */
[----:B------:R-:W-:Y:S07]  /*c5f0*/  @P1 BRA `(.L_x_45) ;  /* 0xffffffb800901947 */ /* 0x000fee000383ffff */
.L_x_38:
[----:B------:R-:W-:-:S13]  /*c600*/  ISETP.GE.AND P0, PT, R5, 0x1, PT ;  /* 0x000000010500780c */ /* 0x000fda0003f06270 */
[----:B------:R-:W-:Y:S05]  /*c610*/  @!P0 BRA `(.L_x_46) ;  /* 0x0000000000448947 */ /* 0x000fea0003800000 */
[----:B------:R-:W-:-:S06]  /*c620*/  UISETP.NE.AND UP0, UPT, UR50, 0x3, UPT ;  /* 0x000000033200788c */ /* 0x000fcc000bf05270 */
[----:B------:R-:W-:-:S13]  /*c630*/  PLOP3.LUT P0, PT, PT, PT, UP0, 0x80, 0x0 ;  /* 0x000000000000781c */ /* 0x000fda0003f0f008 */
[----:B------:R-:W-:Y:S05]  /*c640*/  @!P0 BRA `(.L_x_47) ;  /* 0x0000000000048947 */ /* 0x000fea0003800000 */
[----:B------:R-:W-:Y:S01]  /*c650*/  BPT.TRAP 0x1 ;  /* 0x000000040000795c */ /* 0x000fe20000300000 */
.L_x_47:
[----:B------:R-:W-:Y:S01]  /*c660*/  ISETP.NE.AND P0, PT, R22, RZ, PT ;  /* 0x000000ff1600720c */ /* 0x000fe20003f05270 */
[----:B------:R-:W-:-:S12]  /*c670*/  UISETP.GT.U32.AND UP0, UPT, UR52, 0x1, UPT ;  /* 0x000000013400788c */ /* 0x000fd8000bf04070 */
[----:B------:R-:W-:-:S04]  /*c680*/  @P0 VIADD R6, R6, UR55 ;  /* 0x0000003706060c36 */ /* 0x000fc80008000000 */
[----:B------:R-:W-:-:S05]  /*c690*/  @P0 IMAD.WIDE.U32 R2, R6, -0x55555555, RZ ;  /* 0xaaaaaaab06020825 */ /* 0x000fca00078e00ff */
[----:B------:R-:W-:-:S05]  /*c6a0*/  @P0 SHF.R.U32.HI R0, RZ, 0x1, R3 ;  /* 0x00000001ff000819 */ /* 0x000fca0000011603 */
[----:B------:R-:W-:-:S05]  /*c6b0*/  @P0 IMAD R0, R0, -0x3, R6 ;  /* 0xfffffffd00000824 */ /* 0x000fca00078e0206 */
[----:B------:R-:W-:-:S04]  /*c6c0*/  @P0 LEA R0, R0, UR43, 0x3 ;  /* 0x0000002b00000c11 */ /* 0x000fc8000f8e18ff */
[----:B------:R-:W-:-:S04]  /*c6d0*/  @P0 IADD3 R0, R0, 0x38498, RZ ;  /* 0x0003849800000810 */ /* 0x000fc80007ffe0ff */
[----:B------:R-:W-:-:S04]  /*c6e0*/  @P0 PRMT R0, R23, 0x654, R0 ;  /* 0x0000065417000816 */ /* 0x000fc80000000000 */
[----:B------:R1:W-:Y:S01]  /*c6f0*/  @P0 SYNCS.ARRIVE.TRANS64.RED.A1T0 RZ, [R0+URZ], RZ ;  /* 0x000000ff00ff09a7 */ /* 0x0003e2000810043f */
[----:B------:R-:W-:-:S13]  /*c700*/  PLOP3.LUT P0, PT, PT, PT, UP0, 0x80, 0x0 ;  /* 0x000000000000781c */ /* 0x000fda0003f0f008 */
[----:B-1----:R-:W-:Y:S05]  /*c710*/  @P0 BRA `(.L_x_46) ;  /* 0x0000000000040947 */ /* 0x002fea0003800000 */
[----:B------:R-:W-:Y:S01]  /*c720*/  BPT.TRAP 0x1 ;  /* 0x000000040000795c */ /* 0x000fe20000300000 */
.L_x_46:
[----:B------:R-:W-:Y:S02]  /*c730*/  R2UR UR4, R5 ;  /* 0x00000000050472ca */ /* 0x000fe400000e0000 */
[----:B------:R-:W-:Y:S02]  /*c740*/  R2UR UR45, R16 ;  /* 0x00000000102d72ca */ /* 0x000fe400000e0000 */
[----:B------:R-:W-:Y:S02]  /*c750*/  R2UR UR46, R17 ;  /* 0x00000000112e72ca */ /* 0x000fe400000e0000 */
[----:B------:R-:W-:-:S07]  /*c760*/  LOP3.LUT P0, RZ, R7, 0xff, RZ, 0xc0, !PT ;  /* 0x000000ff07ff7812 */ /* 0x000fce000780c0ff */
[----:B------:R-:W-:Y:S02]  /*c770*/  UIADD3 UR4, UR4, 0x3f, URZ ;  /* 0x0000003f04047890 */ /* 0x000fe4000fffe03f */
[----:B------:R-:W-:Y:S02]  /*c780*/  USHF.L.U32 UR45, UR45, 0x8, URZ ;  /* 0x000000082d2d7899 */ /* 0x000fe4000800063f */
[----:B------:R-:W-:Y:S02]  /*c790*/  USHF.R.S32.HI UR5, URZ, 0x1f, UR4 ;  /* 0x0000001f3f057899 */ /* 0x000fe40008011404 */
[----:B------:R-:W-:Y:S02]  /*c7a0*/  USHF.L.U32 UR46, UR46, 0x8, URZ ;  /* 0x000000082e2e7899 */ /* 0x000fe4000800063f */
[----:B------:R-:W-:Y:S02]  /*c7b0*/  ULEA.HI UR5, UR5, UR4, URZ, 0x6 ;  /* 0x0000000405057291 */ /* 0x000fe4000f8f303f */
[----:B------:R-:W-:-:S02]  /*c7c0*/  UIADD3 UR4, UR43, 0x30000, URZ ;  /* 0x000300002b047890 */ /* 0x000fc4000fffe03f */
[----:B------:R-:W-:Y:S02]  /*c7d0*/  USHF.R.S32.HI UR5, URZ, 0x6, UR5 ;  /* 0x000000063f057899 */ /* 0x000fe40008011405 */
[----:B------:R-:W-:Y:S02]  /*c7e0*/  ULOP3.LUT UP2, URZ, UR4, 0x3ff, URZ, 0xc0, !UPT ;  /* 0x000003ff043f7892 */ /* 0x000fe4000f84c03f */
[----:B------:R-:W-:Y:S02]  /*c7f0*/  UIADD3 UR55, UR55, UR5, URZ ;  /* 0x0000000537377290 */ /* 0x000fe4000fffe03f */
[----:B------:R-:W-:Y:S02]  /*c800*/  UISETP.GE.U32.AND UP1, UPT, UR5, 0x3, UPT ;  /* 0x000000030500788c */ /* 0x000fe4000bf26070 */
[----:B------:R-:W-:Y:S01]  /*c810*/  UISETP.GT.U32.AND UP0, UPT, UR55, 0x2, UPT ;  /* 0x000000023700788c */ /* 0x000fe2000bf04070 */
[----:B------:R-:W-:-:S03]  /*c820*/  PLOP3.LUT P1, PT, PT, PT, UP2, 0x80, 0x0 ;  /* 0x000000000000781c */ /* 0x000fc60003f2f028 */
[----:B------:R-:W-:-:S04]  /*c830*/  UISETP.LT.U32.AND UP0, UPT, UR5, 0x3, UP0 ;  /* 0x000000030500788c */ /* 0x000fc80008701070 */
[----:B------:R-:W-:Y:S02]  /*c840*/  USEL UR6, URZ, 0x1, !UP0 ;  /* 0x000000013f067887 */ /* 0x000fe4000c000000 */
[----:B------:R-:W-:Y:S02]  /*c850*/  @UP1 UIMAD.WIDE.U32 UR4, UR55, -0x55555555, URZ ;  /* 0xaaaaaaab370418a5 */ /* 0x000fe4000f8e003f */
[----:B------:R-:W-:Y:S02]  /*c860*/  ULOP3.LUT UR37, UR37, UR6, URZ, 0x3c, !UPT ;  /* 0x0000000625257292 */ /* 0x000fe4000f8e3c3f */
[----:B------:R-:W-:-:S04]  /*c870*/  @UP1 USHF.R.U32.HI UR4, URZ, 0x1, UR5 ;  /* 0x000000013f041899 */ /* 0x000fc80008011605 */
[----:B------:R-:W-:Y:S01]  /*c880*/  @UP1 ULOP3.LUT UR37, UR37, 0x1, UR4, 0x78, !UPT ;  /* 0x0000000125251892 */ /* 0x000fe2000f8e7804 */
[----:B------:R-:W-:Y:S11]  /*c890*/  @!P0 BRA `(.L_x_48) ;  /* 0x00000000000c8947 */ /* 0x000ff60003800000 */
[----:B------:R-:W-:-:S04]  /*c8a0*/  DEPBAR {5,4,3,2,1,0} ;  /* 0x0000003f0000791a */ /* 0x000fc80000000000 */
[----:B------:R1:W-:Y:S02]  /*c8b0*/  UTMACCTL.IV [UR58] ;  /* 0x000000003a0079b9 */ /* 0x0003e40008000000 */
[----:B-1----:R-:W-:Y:S01]  /*c8c0*/  NOP ;  /* 0x0000000000007918 */ /* 0x002fe20000000000 */
.L_x_48:
[----:B------:R-:W-:Y:S05]  /*c8d0*/  @!P1 BRA `(.L_x_49) ;  /* 0x00000000007c9947 */ /* 0x000fea0003800000 */
[----:B------:R-:W-:Y:S01]  /*c8e0*/  MOV R16, 0x0 ;  /* 0x0000000000107802 */ /* 0x000fe20000000f00 */
[----:B------:R-:W-:Y:S01]  /*c8f0*/  ULDC.64 UR4, c[0x4][0x68] ;  /* 0x01001a0000047ab9 */ /* 0x000fe20000000a00 */
[----:B------:R-:W-:Y:S01]  /*c900*/  ULDC.64 UR6, c[0x4][0x70] ;  /* 0x01001c0000067ab9 */ /* 0x000fe20000000a00 */
[----:B------:R-:W-:Y:S01]  /*c910*/  ULDC.64 UR8, c[0x4][0x8] ;  /* 0x0100020000087ab9 */ /* 0x000fe20000000a00 */
[----:B------:R1:W3:Y:S01]  /*c920*/  LDC.64 R2, c[0x4][R16] ;  /* 0x0100000010027b82 */ /* 0x0002e20000000a00 */
[----:B------:R-:W-:Y:S01]  /*c930*/  IMAD.U32 R4, RZ, RZ, UR4 ;  /* 0x00000004ff047e24 */ /* 0x000fe2000f8e00ff */
[----:B------:R-:W-:Y:S01]  /*c940*/  MOV R5, UR5 ;  /* 0x0000000500057c02 */ /* 0x000fe20008000f00 */
[----:B------:R-:W-:Y:S01]  /*c950*/  IMAD.U32 R6, RZ, RZ, UR6 ;  /* 0x00000006ff067e24 */ /* 0x000fe2000f8e00ff */
[----:B------:R-:W-:Y:S01]  /*c960*/  MOV R7, UR7 ;  /* 0x0000000700077c02 */ /* 0x000fe20008000f00 */
[----:B------:R-:W-:Y:S01]  /*c970*/  IMAD.U32 R10, RZ, RZ, UR8 ;  /* 0x00000008ff0a7e24 */ /* 0x000fe2000f8e00ff */
[----:B------:R-:W-:Y:S01]  /*c980*/  MOV R11, UR9 ;  /* 0x00000009000b7c02 */ /* 0x000fe20008000f00 */
[----:B------:R-:W-:Y:S01]  /*c990*/  IMAD.MOV.U32 R8, RZ, RZ, 0x70 ;  /* 0x00000070ff087424 */ /* 0x000fe200078e00ff */
[----:B------:R-:W-:Y:S01]  /*c9a0*/  MOV R12, 0x1 ;  /* 0x00000001000c7802 */ /* 0x000fe20000000f00 */
[----:B-1----:R-:W-:-:S07]  /*c9b0*/  IMAD.MOV.U32 R13, RZ, RZ, RZ ;  /* 0x000000ffff0d7224 */ /* 0x002fce00078e00ff */
[----:B------:R-:W-:-:S07]  /*c9c0*/  LEPC R20, `(.L_x_50) ;  /* 0x000000001014794e */ /* 0x000fce0000000000 */
[----:B--23--:R-:W-:Y:S05]  /*c9d0*/  CALL.ABS.NOINC R2 ;  /* 0x0000000002007343 */ /* 0x00cfea0003c00000 */
.L_x_50:
[----:B------:R1:W2:Y:S01]  /*c9e0*/  LDC.64 R2, c[0x4][R16] ;  /* 0x0100000010027b82 */ /* 0x0002a20000000a00 */
[----:B------:R-:W-:Y:S01]  /*c9f0*/  ULDC.64 UR4, c[0x4][0x68] ;  /* 0x01001a0000047ab9 */ /* 0x000fe20000000a00 */
[----:B------:R-:W-:Y:S01]  /*ca00*/  ULDC.64 UR6, c[0x4][0x70] ;  /* 0x01001c0000067ab9 */ /* 0x000fe20000000a00 */
[----:B------:R-:W-:Y:S01]  /*ca10*/  ULDC.64 UR8, c[0x4][0x8] ;  /* 0x0100020000087ab9 */ /* 0x000fe20000000a00 */
[----:B------:R-:W-:Y:S01]  /*ca20*/  MOV R4, UR4 ;  /* 0x0000000400047c02 */ /* 0x000fe20008000f00 */
[----:B------:R-:W-:Y:S01]  /*ca30*/  IMAD.U32 R5, RZ, RZ, UR5 ;  /* 0x00000005ff057e24 */ /* 0x000fe2000f8e00ff */
[----:B------:R-:W-:Y:S01]  /*ca40*/  MOV R6, UR6 ;  /* 0x0000000600067c02 */ /* 0x000fe20008000f00 */
[----:B------:R-:W-:Y:S01]  /*ca50*/  IMAD.U32 R7, RZ, RZ, UR7 ;  /* 0x00000007ff077e24 */ /* 0x000fe2000f8e00ff */
[----:B------:R-:W-:Y:S01]  /*ca60*/  MOV R10, UR8 ;  /* 0x00000008000a7c02 */ /* 0x000fe20008000f00 */
[----:B------:R-:W-:Y:S01]  /*ca70*/  IMAD.U32 R11, RZ, RZ, UR9 ;  /* 0x00000009ff0b7e24 */ /* 0x000fe2000f8e00ff */
[----:B------:R-:W-:Y:S01]  /*ca80*/  MOV R8, 0x70 ;  /* 0x0000007000087802 */ /* 0x000fe20000000f00 */
[----:B------:R-:W-:Y:S01]  /*ca90*/  IMAD.MOV.U32 R12, RZ, RZ, 0x1 ;  /* 0x00000001ff0c7424 */ /* 0x000fe200078e00ff */
[----:B-1----:R-:W-:-:S07]  /*caa0*/  MOV R13, RZ ;  /* 0x000000ff000d7202 */ /* 0x002fce0000000f00 */
[----:B------:R-:W-:-:S07]  /*cab0*/  LEPC R20, `(.L_x_49) ;  /* 0x000000001014794e */ /* 0x000fce0000000000 */
[----:B--2---:R-:W-:Y:S05]  /*cac0*/  CALL.ABS.NOINC R2 ;  /* 0x0000000002007343 */ /* 0x004fea0003c00000 */
.L_x_49:
[----:B------:R-:W-:Y:S02]  /*cad0*/  ULDC.64 UR4, c[0x0][0x590] ;  /* 0x0001640000047ab9 */ /* 0x000fe40000000a00 */
[----:B------:R-:W-:-:S04]  /*cae0*/  ISETP.NE.U32.AND P0, PT, RZ, UR4, PT ;  /* 0x00000004ff007c0c */ /* 0x000fc8000bf05070 */
[----:B------:R-:W-:-:S13]  /*caf0*/  ISETP.NE.AND.EX P0, PT, RZ, UR5, PT, P0 ;  /* 0x00000005ff007c0c */ /* 0x000fda000bf05300 */
[----:B------:R-:W-:Y:S05]  /*cb00*/  @!P0 BRA `(.L_x_51) ;  /* 0x0000000000148947 */ /* 0x000fea0003800000 */
[----:B------:R-:W-:-:S04]  /*cb10*/  LEA R2, P0, R18, UR4, 0x3 ;  /* 0x0000000412027c11 */ /* 0x000fc8000f8018ff */
[----:B------:R-:W-:-:S06]  /*cb20*/  LEA.HI.X R3, R18, UR5, R19, 0x3, P0 ;  /* 0x0000000512037c11 */ /* 0x000fcc00080f1c13 */
[----:B------:R-:W3:Y:S04]  /*cb30*/  LDG.E.64 R2, desc[UR56][R2.64] ;  /* 0x0000003802027981 */ /* 0x000ee8000c1e1b00 */
[----:B---3--:R1:W5:Y:S01]  /*cb40*/  LD.E R0, desc[UR56][R2.64] ;  /* 0x0000003802007980 */ /* 0x008362000c101900 */
[----:B------:R-:W-:Y:S05]  /*cb50*/  BRA `(.L_x_52) ;  /* 0x0000000000307947 */ /* 0x000fea0003800000 */
.L_x_51:
[----:B------:R-:W-:Y:S02]  /*cb60*/  ULDC.64 UR4, c[0x0][0x588] ;  /* 0x0001620000047ab9 */ /* 0x000fe40000000a00 */
[----:B------:R-:W-:-:S04]  /*cb70*/  ISETP.NE.U32.AND P0, PT, RZ, UR4, PT ;  /* 0x00000004ff007c0c */ /* 0x000fc8000bf05070 */
[----:B------:R-:W-:-:S13]  /*cb80*/  ISETP.NE.AND.EX P0, PT, RZ, UR5, PT, P0 ;  /* 0x00000005ff007c0c */ /* 0x000fda000bf05300 */
[----:B------:R-:W-:Y:S05]  /*cb90*/  @!P0 BRA `(.L_x_53) ;  /* 0x0000000000188947 */ /* 0x000fea0003800000 */
[----:B------:R-:W1:Y:S01]  /*cba0*/  LDC.64 R4, c[0x0][0x588] ;  /* 0x00016200ff047b82 */ /* 0x000e620000000a00 */
[----:B------:R-:W-:Y:S02]  /*cbb0*/  ULDC UR4, c[0x0][0x598] ;  /* 0x0001660000047ab9 */ /* 0x000fe40000000800 */
[----:B------:R-:W-:-:S04]  /*cbc0*/  IMAD R2, R18, UR4, RZ ;  /* 0x0000000412027c24 */ /* 0x000fc8000f8e02ff */
[----:B-1----:R-:W-:-:S05]  /*cbd0*/  IMAD.WIDE R2, R2, 0x4, R4 ;  /* 0x0000000402027825 */ /* 0x002fca00078e0204 */
[----:B------:R3:W5:Y:S01]  /*cbe0*/  LDG.E R0, desc[UR56][R2.64] ;  /* 0x0000003802007981 */ /* 0x000762000c1e1900 */
[----:B------:R-:W-:Y:S05]  /*cbf0*/  BRA `(.L_x_52) ;  /* 0x0000000000087947 */ /* 0x000fea0003800000 */
.L_x_53:
[----:B------:R-:W-:Y:S02]  /*cc00*/  ULDC UR4, c[0x0][0x580] ;  /* 0x0001600000047ab9 */ /* 0x000fe40000000800 */
[----:B------:R-:W-:-:S07]  /*cc10*/  IMAD.U32 R0, RZ, RZ, UR4 ;  /* 0x00000004ff007e24 */ /* 0x000fce000f8e00ff */
.L_x_52:
[----:B------:R-:W-:Y:S02]  /*cc20*/  ULDC.64 UR4, c[0x0][0x5b8] ;  /* 0x00016e0000047ab9 */ /* 0x000fe40000000a00 */
[----:B------:R-:W-:-:S04]  /*cc30*/  ISETP.NE.U32.AND P0, PT, RZ, UR4, PT ;  /* 0x00000004ff007c0c */ /* 0x000fc8000bf05070 */
[----:B------:R-:W-:-:S13]  /*cc40*/  ISETP.NE.AND.EX P0, PT, RZ, UR5, PT, P0 ;  /* 0x00000005ff007c0c */ /* 0x000fda000bf05300 */
[----:B------:R-:W-:Y:S05]  /*cc50*/  @!P0 BRA `(.L_x_54) ;  /* 0x0000000000148947 */ /* 0x000fea0003800000 */
[----:B-1-3--:R-:W-:-:S04]  /*cc60*/  LEA R2, P0, R18, UR4, 0x3 ;  /* 0x0000000412027c11 */ /* 0x00afc8000f8018ff */
[----:B------:R-:W-:-:S06]  /*cc70*/  LEA.HI.X R3, R18, UR5, R19, 0x3, P0 ;  /* 0x0000000512037c11 */ /* 0x000fcc00080f1c13 */
[----:B------:R-:W3:Y:S04]  /*cc80*/  LDG.E.64 R2, desc[UR56][R2.64] ;  /* 0x0000003802027981 */ /* 0x000ee8000c1e1b00 */
[----:B---3--:R3:W5:Y:S01]  /*cc90*/  LD.E R2, desc[UR56][R2.64] ;  /* 0x0000003802027980 */ /* 0x008762000c101900 */
[----:B------:R-:W-:Y:S05]  /*cca0*/  BRA `(.L_x_55) ;  /* 0x0000000000307947 */ /* 0x000fea0003800000 */
.L_x_54:
[----:B------:R-:W-:Y:S02]  /*ccb0*/  ULDC.64 UR4, c[0x0][0x5b0] ;  /* 0x00016c0000047ab9 */ /* 0x000fe40000000a00 */
[----:B------:R-:W-:-:S04]  /*ccc0*/  ISETP.NE.U32.AND P0, PT, RZ, UR4, PT ;  /* 0x00000004ff007c0c */ /* 0x000fc8000bf05070 */
[----:B------:R-:W-:-:S13]  /*ccd0*/  ISETP.NE.AND.EX P0, PT, RZ, UR5, PT, P0 ;  /* 0x00000005ff007c0c */ /* 0x000fda000bf05300 */
[----:B------:R-:W-:Y:S05]  /*cce0*/  @!P0 BRA `(.L_x_56) ;  /* 0x0000000000188947 */ /* 0x000fea0003800000 */
[----:B------:R-:W4:Y:S01]  /*ccf0*/  LDC.64 R4, c[0x0][0x5b0] ;  /* 0x00016c00ff047b82 */ /* 0x000f220000000a00 */
[----:B------:R-:W-:Y:S02]  /*cd00*/  ULDC UR4, c[0x0][0x5c0] ;  /* 0x0001700000047ab9 */ /* 0x000fe40000000800 */
[----:B-1-3--:R-:W-:-:S04]  /*cd10*/  IMAD R2, R18, UR4, RZ ;  /* 0x0000000412027c24 */ /* 0x00afc8000f8e02ff */
[----:B----4-:R-:W-:-:S06]  /*cd20*/  IMAD.WIDE R2, R2, 0x4, R4 ;  /* 0x0000000402027825 */ /* 0x010fcc00078e0204 */
[----:B------:R1:W5:Y:S01]  /*cd30*/  LDG.E R2, desc[UR56][R2.64] ;  /* 0x0000003802027981 */ /* 0x000362000c1e1900 */
[----:B------:R-:W-:Y:S05]  /*cd40*/  BRA `(.L_x_55) ;  /* 0x0000000000087947 */ /* 0x000fea0003800000 */
.L_x_56:
[----:B------:R-:W-:Y:S02]  /*cd50*/  ULDC UR4, c[0x0][0x5a8] ;  /* 0x00016a0000047ab9 */ /* 0x000fe40000000800 */
[----:B-1-3--:R-:W-:-:S07]  /*cd60*/  MOV R2, UR4 ;  /* 0x0000000400027c02 */ /* 0x00afce0008000f00 */
.L_x_55:
[----:B------:R-:W-:Y:S01]  /*cd70*/  ISETP.GT.U32.AND P0, PT, R157, 0x3e, PT ;  /* 0x0000003e9d00780c */ /* 0x000fe20003f04070 */
[----:B------:R-:W-:Y:S01]  /*cd80*/  BSSY B0, `(.L_x_57) ;  /* 0x0000007000007945 */ /* 0x000fe20003800000 */
[----:B------:R-:W-:-:S11]  /*cd90*/  PRMT R16, RZ, 0x7610, R16 ;  /* 0x00007610ff107816 */ /* 0x000fd60000000010 */
[----:B------:R-:W-:Y:S05]  /*cda0*/  @P0 BRA `(.L_x_58) ;  /* 0x0000000000100947 */ /* 0x000fea0003800000 */
[----:B------:R-:W-:-:S03]  /*cdb0*/  UMOV UR4, 0xffffffff ;  /* 0xffffffff00047882 */ /* 0x000fc60000000000 */
[----:B------:R-:W-:Y:S05]  /*cdc0*/  BRA.DIV UR4, `(.L_x_59) ;  /* 0x000000de04007947 */ /* 0x000fea000b800000 */
[----:B------:R-:W-:-:S13]  /*cdd0*/  ELECT P6, URZ, PT ;  /* 0x00000000003f782f */ /* 0x000fda00038c0000 */
.L_x_355:
[----:B------:R-:W-:-:S07]  /*cde0*/  SEL R16, RZ, 0x1, !P6 ;  /* 0x00000001ff107807 */ /* 0x000fce0007000000 */
.L_x_58:
[----:B------:R-:W-:Y:S05]  /*cdf0*/  BSYNC B0 ;  /* 0x0000000000007941 */ /* 0x000fea0003800000 */
.L_x_57:
[----:B-1-3--:R-:W-:-:S05]  /*ce00*/  IMAD.U32 R3, RZ, RZ, UR48 ;  /* 0x00000030ff037e24 */ /* 0x00afca000f8e00ff */
[----:B------:R-:W-:-:S13]  /*ce10*/  ISETP.NE.AND P1, PT, R3, 0x3, PT ;  /* 0x000000030300780c */ /* 0x000fda0003f25270 */
[----:B------:R-:W-:Y:S05]  /*ce20*/  @!P1 BRA `(.L_x_60) ;  /* 0x0000000000049947 */ /* 0x000fea0003800000 */
[----:B------:R-:W-:Y:S01]  /*ce30*/  BPT.TRAP 0x1 ;  /* 0x000000040000795c */ /* 0x000fe20000300000 */
.L_x_60:
[----:B------:R-:W-:Y:S02]  /*ce40*/  SHF.L.U32 R159, RZ, 0x1f, RZ ;  /* 0x0000001fff9f7819 */ /* 0x000fe400000006ff */
[----:B-----5:R-:W-:Y:S02]  /*ce50*/  FSETP.NEU.AND P0, PT, R0, RZ, PT ;  /* 0x000000ff0000720b */ /* 0x020fe40003f0d000 */
[----:B------:R-:W1:Y:S02]  /*ce60*/  SYNCS.PHASECHK.TRANS64.TRYWAIT P2, [UR43+0x384b0], R159 ;  /* 0x0384b09fff0075a7 */ /* 0x000e64000804016b */
[----:B-1----:R-:W-:Y:S09]  /*ce70*/  @!P2 BRA `(.L_x_61) ;  /* 0x000000d800eca947 */ /* 0x002ff20003800000 */
.L_x_356:
[----:B------:R-:W3:Y:S04]  /*ce80*/  LDL.LU R3, [R1] ;  /* 0x0000000001037983 */ /* 0x000ee80000300800 */
[----:B------:R-:W4:Y:S04]  /*ce90*/  LDL.LU R7, [R1+0x4] ;  /* 0x0000040001077983 */ /* 0x000f280000300800 */
[----:B------:R-:W5:Y:S01]  /*cea0*/  LDL.LU R6, [R1+0x8] ;  /* 0x0000080001067983 */ /* 0x000f620000300800 */
[----:B------:R-:W-:Y:S01]  /*ceb0*/  MOV R8, RZ ;  /* 0x000000ff00087202 */ /* 0x000fe20000000f00 */
[----:B------:R-:W-:Y:S05]  /*cec0*/  @P0 WARPSYNC.ALL ;  /* 0x0000000000000948 */ /* 0x000fea0003800000 */
[----:B-1----:R-:W-:Y:S01]  /*ced0*/  @P0 LEA R4, R156, UR43, 0x1 ;  /* 0x0000002b9c040c11 */ /* 0x002fe2000f8e08ff */
[----:B------:R-:W-:Y:S04]  /*cee0*/  BSSY B0, `(.L_x_62) ;  /* 0x0000010000007945 */ /* 0x000fe80003800000 */
[----:B------:R-:W1:Y:S02]  /*cef0*/  @P0 LDSM.16.MT88.4 R8, [R4+0x30000] ;  /* 0x030000000408083b */ /* 0x000e640000004200 */
[----:B-1----:R-:W-:-:S02]  /*cf00*/  HADD2.F32 R5, -RZ, R8.H0_H0 ;  /* 0x20000008ff057230 */ /* 0x002fc40000004100 */
[----:B---3--:R-:W-:-:S04]  /*cf10*/  FMUL R3, R3, R2 ;  /* 0x0000000203037220 */ /* 0x008fc80000400000 */
[----:B------:R-:W-:Y:S01]  /*cf20*/  FFMA R5, R5, R0, R3 ;  /* 0x0000000005057223 */ /* 0x000fe20000000003 */
[----:B------:R-:W-:Y:S02]  /*cf30*/  HADD2.F32 R3, -RZ, R8.H1_H1 ;  /* 0x30000008ff037230 */ /* 0x000fe40000004100 */
[-C--:B----4-:R-:W-:Y:S01]  /*cf40*/  FMUL R12, R7, R2.reuse ;  /* 0x00000002070c7220 */ /* 0x090fe20000400000 */
[----:B-----5:R-:W-:-:S03]  /*cf50*/  FMUL R13, R6, R2 ;  /* 0x00000002060d7220 */ /* 0x020fc60000400000 */
[----:B------:R-:W-:-:S05]  /*cf60*/  FFMA R12, R3, R0, R12 ;  /* 0x00000000030c7223 */ /* 0x000fca000000000c */
[----:B------:R-:W-:Y:S02]  /*cf70*/  F2FP.F16.F32.PACK_AB R12, R12, R5 ;  /* 0x000000050c0c723e */ /* 0x000fe400000000ff */
[----:B------:R-:W1:Y:S01]  /*cf80*/  @P0 LDSM.16.MT88.4 R4, [R4+0x30800] ;  /* 0x030800000404083b */ /* 0x000e620000004200 */
[----:B------:R-:W-:Y:S05]  /*cf90*/  @P0 BRA `(.L_x_63) ;  /* 0x0000000000100947 */ /* 0x000fea0003800000 */
[----:B------:R-:W-:Y:S01]  /*cfa0*/  IMAD.MOV.U32 R9, RZ, RZ, RZ ;  /* 0x000000ffff097224 */ /* 0x000fe200078e00ff */
[----:B------:R-:W-:Y:S02]  /*cfb0*/  CS2R R10, SRZ ;  /* 0x00000000000a7805 */ /* 0x000fe4000001ff00 */
[----:B-1----:R-:W-:Y:S02]  /*cfc0*/  CS2R R4, SRZ ;  /* 0x0000000000047805 */ /* 0x002fe4000001ff00 */
[----:B------:R-:W-:-:S07]  /*cfd0*/  CS2R R6, SRZ ;  /* 0x0000000000067805 */ /* 0x000fce000001ff00 */
.L_x_63:
[----:B------:R-:W-:Y:S05]  /*cfe0*/  BSYNC B0 ;  /* 0x0000000000007941 */ /* 0x000fea0003800000 */
.L_x_62:
[----:B------:R-:W3:Y:S04]  /*cff0*/  LDL.LU R164, [R1+0xc] ;  /* 0x00000c0001a47983 */ /* 0x000ee80000300800 */
[----:B------:R-:W4:Y:S04]  /*d000*/  LDL.LU R18, [R1+0x10] ;  /* 0x0000100001127983 */ /* 0x000f280000300800 */
[----:B------:R-:W5:Y:S04]  /*d010*/  LDL.LU R17, [R1+0x14] ;  /* 0x0000140001117983 */ /* 0x000f680000300800 */
        /* <DEDUP_REMOVED lines=10> */
[--C-:B------:R-:W-:Y:S01]  /*d0c0*/  HADD2.F32 R3, -RZ, R9.reuse.H0_H0 ;  /* 0x20000009ff037230 */ /* 0x100fe20000004100 */
[----:B------:R-:W-:Y:S05]  /*d0d0*/  WARPSYNC.ALL ;  /* 0x0000000000007948 */ /* 0x000fea0003800000 */
[----:B------:R-:W-:Y:S01]  /*d0e0*/  FFMA R14, R3, R0, R13 ;  /* 0x00000000030e7223 */ /* 0x000fe2000000000d */
[----:B------:R-:W-:Y:S01]  /*d0f0*/  HADD2.F32 R3, -RZ, R9.H1_H1 ;  /* 0x30000009ff037230 */ /* 0x000fe20000004100 */
[----:B------:R-:W-:Y:S01]  /*d100*/  PRMT R16, R16, 0x9910, RZ ;  /* 0x0000991010107816 */ /* 0x000fe200000000ff */
[----:B------:R-:W-:Y:S01]  /*d110*/  BSSY B0, `(.L_x_64) ;  /* 0x0000043000007945 */ /* 0x000fe20003800000 */
[----:B---3--:R-:W-:-:S04]  /*d120*/  FMUL R13, R164, R2 ;  /* 0x00000002a40d7220 */ /* 0x008fc80000400000 */
[----:B------:R-:W-:Y:S01]  /*d130*/  FFMA R13, R3, R0, R13 ;  /* 0x00000000030d7223 */ /* 0x000fe2000000000d */
[----:B----4-:R-:W-:-:S04]  /*d140*/  FMUL R3, R18, R2 ;  /* 0x0000000212037220 */ /* 0x010fc80000400000 */
[----:B------:R-:W-:Y:S01]  /*d150*/  F2FP.F16.F32.PACK_AB R13, R13, R14 ;  /* 0x0000000e0d0d723e */ /* 0x000fe200000000ff */
[----:B------:R-:W-:-:S05]  /*d160*/  HADD2.F32 R14, -RZ, R10.H0_H0 ;  /* 0x2000000aff0e7230 */ /* 0x000fca0000004100 */
[----:B------:R-:W-:Y:S01]  /*d170*/  FFMA R18, R14, R0, R3 ;  /* 0x000000000e127223 */ /* 0x000fe20000000003 */
[----:B------:R-:W-:Y:S02]  /*d180*/  HADD2.F32 R14, -RZ, R10.H1_H1 ;  /* 0x3000000aff0e7230 */ /* 0x000fe40000004100 */
[----:B-----5:R-:W-:-:S04]  /*d190*/  FMUL R3, R17, R2 ;  /* 0x0000000211037220 */ /* 0x020fc80000400000 */
[----:B------:R-:W-:Y:S01]  /*d1a0*/  FFMA R17, R14, R0, R3 ;  /* 0x000000000e117223 */ /* 0x000fe20000000003 */
[----:B------:R-:W-:Y:S02]  /*d1b0*/  HADD2.F32 R14, -RZ, R11.H0_H0 ;  /* 0x2000000bff0e7230 */ /* 0x000fe40000004100 */
[----:B--2---:R-:W-:-:S04]  /*d1c0*/  FMUL R3, R15, R2 ;  /* 0x000000020f037220 */ /* 0x004fc80000400000 */
[----:B------:R-:W-:Y:S01]  /*d1d0*/  FFMA R15, R14, R0, R3 ;  /* 0x000000000e0f7223 */ /* 0x000fe20000000003 */
[----:B------:R-:W-:Y:S02]  /*d1e0*/  HADD2.F32 R14, -RZ, R11.H1_H1 ;  /* 0x3000000bff0e7230 */ /* 0x000fe40000004100 */
[----:B------:R-:W-:-:S04]  /*d1f0*/  FMUL R3, R163, R2 ;  /* 0x00000002a3037220 */ /* 0x000fc80000400000 */
[----:B------:R-:W-:Y:S01]  /*d200*/  FFMA R3, R14, R0, R3 ;  /* 0x000000000e037223 */ /* 0x000fe20000000003 */
[----:B------:R-:W-:-:S04]  /*d210*/  F2FP.F16.F32.PACK_AB R14, R17, R18 ;  /* 0x00000012110e723e */ /* 0x000fc800000000ff */
[----:B------:R-:W-:Y:S02]  /*d220*/  F2FP.F16.F32.PACK_AB R15, R3, R15 ;  /* 0x0000000f030f723e */ /* 0x000fe400000000ff */
[----:B------:R-:W-:-:S05]  /*d230*/  LEA R3, R156, UR43, 0x1 ;  /* 0x0000002b9c037c11 */ /* 0x000fca000f8e08ff */
[----:B------:R1:W-:Y:S02]  /*d240*/  STSM.16.MT88.4 [R3+0x30000], R12 ;  /* 0x0300000c03007844 */ /* 0x0003e40000004200 */
[--C-:B-1----:R-:W-:Y:S02]  /*d250*/  HADD2.F32 R13, -RZ, R4.reuse.H1_H1 ;  /* 0x30000004ff0d7230 */ /* 0x102fe40000004100 */
[-C--:B------:R-:W-:Y:S01]  /*d260*/  FMUL R12, R21, R2.reuse ;  /* 0x00000002150c7220 */ /* 0x080fe20000400000 */
[----:B------:R-:W-:Y:S02]  /*d270*/  HADD2.F32 R14, -RZ, R4.H0_H0 ;  /* 0x20000004ff0e7230 */ /* 0x000fe40000004100 */
[----:B------:R-:W-:Y:S01]  /*d280*/  FMUL R15, R152, R2 ;  /* 0x00000002980f7220 */ /* 0x000fe20000400000 */
[-C--:B------:R-:W-:Y:S01]  /*d290*/  FFMA R21, R13, R0.reuse, R12 ;  /* 0x000000000d157223 */ /* 0x080fe2000000000c */
[--C-:B------:R-:W-:Y:S02]  /*d2a0*/  HADD2.F32 R13, -RZ, R5.reuse.H1_H1 ;  /* 0x30000005ff0d7230 */ /* 0x100fe40000004100 */
[----:B------:R-:W-:Y:S01]  /*d2b0*/  FFMA R152, R14, R0, R15 ;  /* 0x000000000e987223 */ /* 0x000fe2000000000f */
[----:B------:R-:W-:Y:S01]  /*d2c0*/  FMUL R12, R19, R2 ;  /* 0x00000002130c7220 */ /* 0x000fe20000400000 */
[----:B------:R-:W-:-:S02]  /*d2d0*/  HADD2.F32 R14, -RZ, R5.H0_H0 ;  /* 0x20000005ff0e7230 */ /* 0x000fc40000004100 */
[----:B------:R-:W-:Y:S01]  /*d2e0*/  FMUL R15, R20, R2 ;  /* 0x00000002140f7220 */ /* 0x000fe20000400000 */
[-C--:B------:R-:W-:Y:S01]  /*d2f0*/  FFMA R19, R13, R0.reuse, R12 ;  /* 0x000000000d137223 */ /* 0x080fe2000000000c */
[--C-:B------:R-:W-:Y:S02]  /*d300*/  HADD2.F32 R13, -RZ, R6.reuse.H1_H1 ;  /* 0x30000006ff0d7230 */ /* 0x100fe40000004100 */
[----:B------:R-:W-:Y:S01]  /*d310*/  FFMA R20, R14, R0, R15 ;  /* 0x000000000e147223 */ /* 0x000fe2000000000f */
[-C--:B------:R-:W-:Y:S01]  /*d320*/  FMUL R12, R161, R2.reuse ;  /* 0x00000002a10c7220 */ /* 0x080fe20000400000 */
[----:B------:R-:W-:Y:S02]  /*d330*/  HADD2.F32 R14, -RZ, R6.H0_H0 ;  /* 0x20000006ff0e7230 */ /* 0x000fe40000004100 */
[----:B------:R-:W-:Y:S01]  /*d340*/  FMUL R15, R162, R2 ;  /* 0x00000002a20f7220 */ /* 0x000fe20000400000 */
[----:B------:R-:W-:Y:S01]  /*d350*/  FFMA R17, R13, R0, R12 ;  /* 0x000000000d117223 */ /* 0x000fe2000000000c */
[----:B------:R-:W-:-:S02]  /*d360*/  HADD2.F32 R13, -RZ, R7.H0_H0 ;  /* 0x20000007ff0d7230 */ /* 0x000fc40000004100 */
[----:B------:R-:W-:Y:S01]  /*d370*/  FFMA R18, R14, R0, R15 ;  /* 0x000000000e127223 */ /* 0x000fe2000000000f */
[----:B------:R-:W-:Y:S02]  /*d380*/  HADD2.F32 R12, -RZ, R7.H1_H1 ;  /* 0x30000007ff0c7230 */ /* 0x000fe40000004100 */
[-C--:B------:R-:W-:Y:S01]  /*d390*/  FMUL R14, R160, R2.reuse ;  /* 0x00000002a00e7220 */ /* 0x080fe20000400000 */
[----:B------:R-:W-:Y:S01]  /*d3a0*/  FMUL R15, R155, R2 ;  /* 0x000000029b0f7220 */ /* 0x000fe20000400000 */
[----:B------:R-:W-:Y:S02]  /*d3b0*/  MOV R155, R16 ;  /* 0x00000010009b7202 */ /* 0x000fe40000000f00 */
[-C--:B------:R-:W-:Y:S01]  /*d3c0*/  FFMA R16, R13, R0.reuse, R14 ;  /* 0x000000000d107223 */ /* 0x080fe2000000000e */
[----:B------:R-:W-:Y:S01]  /*d3d0*/  FFMA R15, R12, R0, R15 ;  /* 0x000000000c0f7223 */ /* 0x000fe2000000000f */
[----:B------:R-:W-:Y:S02]  /*d3e0*/  F2FP.F16.F32.PACK_AB R12, R21, R152 ;  /* 0x00000098150c723e */ /* 0x000fe400000000ff */
[----:B------:R-:W-:-:S02]  /*d3f0*/  F2FP.F16.F32.PACK_AB R13, R19, R20 ;  /* 0x00000014130d723e */ /* 0x000fc400000000ff */
[----:B------:R-:W-:Y:S02]  /*d400*/  F2FP.F16.F32.PACK_AB R14, R17, R18 ;  /* 0x00000012110e723e */ /* 0x000fe400000000ff */
[----:B------:R-:W-:Y:S02]  /*d410*/  F2FP.F16.F32.PACK_AB R15, R15, R16 ;  /* 0x000000100f0f723e */ /* 0x000fe400000000ff */
[----:B------:R-:W-:-:S03]  /*d420*/  ISETP.NE.AND P2, PT, R155, RZ, PT ;  /* 0x000000ff9b00720c */ /* 0x000fc60003f45270 */
[----:B------:R1:W-:Y:S01]  /*d430*/  STSM.16.MT88.4 [R3+0x30800], R12 ;  /* 0x0308000c03007844 */ /* 0x0003e20000004200 */
[----:B------:R-:W-:Y:S01]  /*d440*/  @!PT LDS RZ, [RZ] ;  /* 0x00000000fffff984 */ /* 0x000fe20000000800 */
[----:B------:R-:W-:Y:S01]  /*d450*/  @!PT LDS RZ, [RZ] ;  /* 0x00000000fffff984 */ /* 0x000fe20000000800 */
[----:B------:R-:W-:Y:S01]  /*d460*/  @!PT LDS RZ, [RZ] ;  /* 0x00000000fffff984 */ /* 0x000fe20000000800 */
[----:B------:R-:W-:Y:S01]  /*d470*/  @!PT LDS RZ, [RZ] ;  /* 0x00000000fffff984 */ /* 0x000fe20000000800 */
[----:B------:R2:W-:Y:S06]  /*d480*/  MEMBAR.ALL.CTA ;  /* 0x0000000000007992 */ /* 0x0005ec0000008000 */
[----:B--2---:R-:W2:Y:S02]  /*d490*/  FENCE.VIEW.ASYNC.S ;  /* 0x00000000000073c6 */ /* 0x004ea40000000000 */
[----:B--2---:R-:W-:Y:S06]  /*d4a0*/  BAR.SYNC.DEFER_BLOCKING 0x1, 0x100 ;  /* 0x0044000000007b1d */ /* 0x004fec0000010000 */
[----:B------:R-:W-:Y:S05]  /*d4b0*/  @!P2 BRA `(.L_x_65) ;  /* 0x000000000020a947 */ /* 0x000fea0003800000 */
[----:B------:R-:W-:Y:S02]  /*d4c0*/  UIADD3 UR44, UR43, 0x30000, URZ ;  /* 0x000300002b2c7890 */ /* 0x000fe4000fffe03f */
[----:B------:R-:W-:Y:S02]  /*d4d0*/  UIADD3 UR5, UR45, 0x40, URZ ;  /* 0x000000402d057890 */ /* 0x000fe4000fffe03f */
[----:B------:R-:W-:Y:S01]  /*d4e0*/  UIADD3 UR4, UR43, 0x31000, URZ ;  /* 0x000310002b047890 */ /* 0x000fe2000fffe03f */
[----:B------:R-:W-:-:S04]  /*d4f0*/  UMOV UR6, UR46 ;  /* 0x0000002e00067c82 */ /* 0x000fc80008000000 */
[----:B------:R2:W-:Y:S04]  /*d500*/  UTMASTG.2D [UR44], [UR58] ;  /* 0x0000002c3a0073b5 */ /* 0x0005e80008008000 */
[----:B------:R2:W-:Y:S01]  /*d510*/  UTMASTG.2D [UR4], [UR58] ;  /* 0x000000043a0073b5 */ /* 0x0005e20008008000 */
[----:B------:R0:W-:Y:S01]  /*d520*/  UTMACMDFLUSH ;  /* 0x00000000000079b7 */ /* 0x0001e20000000000 */
[----:B--2---:R-:W-:-:S04]  /*d530*/  DEPBAR.LE SB0, 0x1 ;  /* 0x000080400000791a */ /* 0x004fc80000000000 */
.L_x_65:
[----:B------:R-:W-:Y:S05]  /*d540*/  BSYNC B0 ;  /* 0x0000000000007941 */ /* 0x000fea0003800000 */
.L_x_64:
[----:B------:R-:W-:Y:S01]  /*d550*/  BAR.SYNC.DEFER_BLOCKING 0x1, 0x100 ;  /* 0x0044000000007b1d */ /* 0x000fe20000010000 */
[----:B------:R-:W-:-:S13]  /*d560*/  ISETP.NE.AND P3, PT, RZ, UR36, PT ;  /* 0x00000024ff007c0c */ /* 0x000fda000bf65270 */
[----:B------:R-:W-:Y:S05]  /*d570*/  @!P3 BRA `(.L_x_66) ;  /* 0x000000000024b947 */ /* 0x000fea0003800000 */
[----:B------:R-:W-:Y:S05]  /*d580*/  @!P1 BRA `(.L_x_67) ;  /* 0x0000000000049947 */ /* 0x000fea0003800000 */
[----:B------:R-:W-:Y:S01]  /*d590*/  BPT.TRAP 0x1 ;  /* 0x000000040000795c */ /* 0x000fe20000300000 */
.L_x_67:
[----:B------:R-:W-:Y:S02]  /*d5a0*/  ULEA UR4, UR60, UR43, 0x3 ;  /* 0x0000002b3c047291 */ /* 0x000fe4000f8e183f */
[----:B------:R-:W-:Y:S02]  /*d5b0*/  UIADD3 UR60, UR60, 0x1, URZ ;  /* 0x000000013c3c7890 */ /* 0x000fe4000fffe03f */
[----:B------:R-:W-:Y:S02]  /*d5c0*/  UIADD3 UR4, UR4, 0x384d0, URZ ;  /* 0x000384d004047890 */ /* 0x000fe4000fffe03f */
[----:B------:R-:W-:Y:S02]  /*d5d0*/  UISETP.NE.AND UP0, UPT, UR60, 0x4, UPT ;  /* 0x000000043c00788c */ /* 0x000fe4000bf05270 */
[----:B------:R-:W-:Y:S02]  /*d5e0*/  UPRMT UR4, UR42, 0x654, UR4 ;  /* 0x000006542a047896 */ /* 0x000fe40008000004 */
[----:B------:R-:W-:-:S07]  /*d5f0*/  USEL UR60, UR60, URZ, UP0 ;  /* 0x0000003f3c3c7287 */ /* 0x000fce0008000000 */
[----:B------:R-:W-:Y:S05]  /*d600*/  SYNCS.ARRIVE.TRANS64.RED.A1T0 RZ, [UR4], RZ ;  /* 0x000000ffffff79a7 */ /* 0x000fea0008100404 */
.L_x_66:
[----:B------:R-:W-:Y:S05]  /*d610*/  @!P1 BRA `(.L_x_68) ;  /* 0x0000000000049947 */ /* 0x000fea0003800000 */
[----:B------:R-:W-:Y:S01]  /*d620*/  BPT.TRAP 0x1 ;  /* 0x000000040000795c */ /* 0x000fe20000300000 */
.L_x_68:
[----:B------:R-:W2:Y:S02]  /*d630*/  SYNCS.PHASECHK.TRANS64.TRYWAIT P3, [UR43+0x384b8], R159 ;  /* 0x0384b89fff0075a7 */ /* 0x000ea4000806016b */
[----:B--2---:R-:W-:Y:S05]  /*d640*/  @!P3 BRA `(.L_x_69) ;  /* 0x000000d40010b947 */ /* 0x004fea0003800000 */
.L_x_357:
[----:B------:R-:W-:Y:S05]  /*d650*/  @P0 WARPSYNC.ALL ;  /* 0x0000000000000948 */ /* 0x000fea0003800000 */
[----:B------:R-:W2:Y:S01]  /*d660*/  @P0 LDSM.16.MT88.4 R8, [R3+0x32000] ;  /* 0x032000000308083b */ /* 0x000ea20000004200 */
[-C--:B------:R-:W-:Y:S01]  /*d670*/  FMUL R28, R28, R2.reuse ;  /* 0x000000021c1c7220 */ /* 0x080fe20000400000 */
[-C--:B------:R-:W-:Y:S01]  /*d680*/  FMUL R29, R29, R2.reuse ;  /* 0x000000021d1d7220 */ /* 0x080fe20000400000 */
[-C--:B------:R-:W-:Y:S01]  /*d690*/  FMUL R24, R24, R2.reuse ;  /* 0x0000000218187220 */ /* 0x080fe20000400000 */
[----:B------:R-:W3:Y:S01]  /*d6a0*/  @P0 LDSM.16.MT88.4 R4, [R3+0x32800] ;  /* 0x032800000304083b */ /* 0x000ee20000004200 */
[-C--:B------:R-:W-:Y:S01]  /*d6b0*/  FMUL R26, R26, R2.reuse ;  /* 0x000000021a1a7220 */ /* 0x080fe20000400000 */
[-C--:B------:R-:W-:Y:S01]  /*d6c0*/  FMUL R30, R30, R2.reuse ;  /* 0x000000021e1e7220 */ /* 0x080fe20000400000 */
[-C--:B------:R-:W-:Y:S01]  /*d6d0*/  FMUL R25, R25, R2.reuse ;  /* 0x0000000219197220 */ /* 0x080fe20000400000 */
[-C--:B------:R-:W-:Y:S01]  /*d6e0*/  FMUL R27, R27, R2.reuse ;  /* 0x000000021b1b7220 */ /* 0x080fe20000400000 */
[-C--:B-1----:R-:W-:Y:S01]  /*d6f0*/  FMUL R15, R31, R2.reuse ;  /* 0x000000021f0f7220 */ /* 0x082fe20000400000 */
[----:B------:R-:W-:Y:S05]  /*d700*/  WARPSYNC.ALL ;  /* 0x0000000000007948 */ /* 0x000fea0003800000 */
[-C--:B------:R-:W-:Y:S01]  /*d710*/  FMUL R32, R32, R2.reuse ;  /* 0x0000000220207220 */ /* 0x080fe20000400000 */
[-C--:B------:R-:W-:Y:S01]  /*d720*/  FMUL R33, R33, R2.reuse ;  /* 0x0000000221217220 */ /* 0x080fe20000400000 */
[-C--:B------:R-:W-:Y:S01]  /*d730*/  FMUL R34, R34, R2.reuse ;  /* 0x0000000222227220 */ /* 0x080fe20000400000 */
[-C--:B------:R-:W-:Y:S01]  /*d740*/  FMUL R35, R35, R2.reuse ;  /* 0x0000000223237220 */ /* 0x080fe20000400000 */
[-C--:B------:R-:W-:Y:S01]  /*d750*/  FMUL R36, R36, R2.reuse ;  /* 0x0000000224247220 */ /* 0x080fe20000400000 */
[-C--:B------:R-:W-:Y:S01]  /*d760*/  FMUL R37, R37, R2.reuse ;  /* 0x0000000225257220 */ /* 0x080fe20000400000 */
[-C--:B------:R-:W-:Y:S01]  /*d770*/  FMUL R38, R38, R2.reuse ;  /* 0x0000000226267220 */ /* 0x080fe20000400000 */
[----:B------:R-:W-:Y:S01]  /*d780*/  FMUL R39, R39, R2 ;  /* 0x0000000227277220 */ /* 0x000fe20000400000 */
[----:B------:R-:W-:Y:S01]  /*d790*/  BSSY B0, `(.L_x_70) ;  /* 0x000003d000007945 */ /* 0x000fe20003800000 */
[----:B--2---:R-:W-:-:S02]  /*d7a0*/  HADD2.F32 R14, -RZ, R10.H0_H0 ;  /* 0x2000000aff0e7230 */ /* 0x004fc40000004100 */
[----:B------:R-:W-:Y:S02]  /*d7b0*/  HADD2.F32 R12, -RZ, R8.H0_H0 ;  /* 0x20000008ff0c7230 */ /* 0x000fe40000004100 */
[--C-:B------:R-:W-:Y:S02]  /*d7c0*/  HADD2.F32 R13, -RZ, R9.reuse.H0_H0 ;  /* 0x20000009ff0d7230 */ /* 0x100fe40000004100 */
[-C--:B------:R-:W-:Y:S01]  /*d7d0*/  FFMA R28, R14, R0.reuse, R28 ;  /* 0x000000000e1c7223 */ /* 0x080fe2000000001c */
[----:B------:R-:W-:Y:S02]  /*d7e0*/  HADD2.F32 R14, -RZ, R10.H1_H1 ;  /* 0x3000000aff0e7230 */ /* 0x000fe40000004100 */
[-C--:B------:R-:W-:Y:S01]  /*d7f0*/  FFMA R24, R12, R0.reuse, R24 ;  /* 0x000000000c187223 */ /* 0x080fe20000000018 */
[----:B------:R-:W-:Y:S02]  /*d800*/  HADD2.F32 R12, -RZ, R8.H1_H1 ;  /* 0x30000008ff0c7230 */ /* 0x000fe40000004100 */
[----:B------:R-:W-:Y:S01]  /*d810*/  FFMA R26, R13, R0, R26 ;  /* 0x000000000d1a7223 */ /* 0x000fe2000000001a */
[----:B------:R-:W-:-:S02]  /*d820*/  HADD2.F32 R13, -RZ, R9.H1_H1 ;  /* 0x30000009ff0d7230 */ /* 0x000fc40000004100 */
[-C--:B------:R-:W-:Y:S01]  /*d830*/  FFMA R29, R14, R0.reuse, R29 ;  /* 0x000000000e1d7223 */ /* 0x080fe2000000001d */
[--C-:B------:R-:W-:Y:S02]  /*d840*/  HADD2.F32 R14, -RZ, R11.reuse.H0_H0 ;  /* 0x2000000bff0e7230 */ /* 0x100fe40000004100 */
[-C--:B------:R-:W-:Y:S01]  /*d850*/  FFMA R12, R12, R0.reuse, R25 ;  /* 0x000000000c0c7223 */ /* 0x080fe20000000019 */
[-C--:B------:R-:W-:Y:S02]  /*d860*/  FFMA R13, R13, R0.reuse, R27 ;  /* 0x000000000d0d7223 */ /* 0x080fe4000000001b */
[----:B------:R-:W-:Y:S01]  /*d870*/  FFMA R30, R14, R0, R30 ;  /* 0x000000000e1e7223 */ /* 0x000fe2000000001e */
[----:B------:R-:W-:Y:S01]  /*d880*/  HADD2.F32 R14, -RZ, R11.H1_H1 ;  /* 0x3000000bff0e7230 */ /* 0x000fe20000004100 */
[----:B------:R-:W-:Y:S02]  /*d890*/  F2FP.F16.F32.PACK_AB R12, R12, R24 ;  /* 0x000000180c0c723e */ /* 0x000fe400000000ff */
[----:B------:R-:W-:-:S02]  /*d8a0*/  F2FP.F16.F32.PACK_AB R13, R13, R26 ;  /* 0x0000001a0d0d723e */ /* 0x000fc400000000ff */
[----:B------:R-:W-:Y:S01]  /*d8b0*/  FFMA R15, R14, R0, R15 ;  /* 0x000000000e0f7223 */ /* 0x000fe2000000000f */
[----:B------:R-:W-:-:S04]  /*d8c0*/  F2FP.F16.F32.PACK_AB R14, R29, R28 ;  /* 0x0000001c1d0e723e */ /* 0x000fc800000000ff */
[----:B------:R-:W-:-:S05]  /*d8d0*/  F2FP.F16.F32.PACK_AB R15, R15, R30 ;  /* 0x0000001e0f0f723e */ /* 0x000fca00000000ff */
[----:B------:R3:W-:Y:S02]  /*d8e0*/  STSM.16.MT88.4 [R3+0x32000], R12 ;  /* 0x0320000c03007844 */ /* 0x0007e40000004200 */
[--C-:B---3--:R-:W-:Y:S02]  /*d8f0*/  HADD2.F32 R13, -RZ, R4.reuse.H0_H0 ;  /* 0x20000004ff0d7230 */ /* 0x108fe40000004100 */
[----:B------:R-:W-:-:S03]  /*d900*/  HADD2.F32 R12, -RZ, R4.H1_H1 ;  /* 0x30000004ff0c7230 */ /* 0x000fc60000004100 */
[-C--:B------:R-:W-:Y:S01]  /*d910*/  FFMA R32, R13, R0.reuse, R32 ;  /* 0x000000000d207223 */ /* 0x080fe20000000020 */
[--C-:B------:R-:W-:Y:S02]  /*d920*/  HADD2.F32 R13, -RZ, R5.reuse.H0_H0 ;  /* 0x20000005ff0d7230 */ /* 0x100fe40000004100 */
[-C--:B------:R-:W-:Y:S01]  /*d930*/  FFMA R33, R12, R0.reuse, R33 ;  /* 0x000000000c217223 */ /* 0x080fe20000000021 */
[----:B------:R-:W-:Y:S02]  /*d940*/  HADD2.F32 R12, -RZ, R5.H1_H1 ;  /* 0x30000005ff0c7230 */ /* 0x000fe40000004100 */
[-C--:B------:R-:W-:Y:S01]  /*d950*/  FFMA R34, R13, R0.reuse, R34 ;  /* 0x000000000d227223 */ /* 0x080fe20000000022 */
[--C-:B------:R-:W-:Y:S02]  /*d960*/  HADD2.F32 R13, -RZ, R6.reuse.H0_H0 ;  /* 0x20000006ff0d7230 */ /* 0x100fe40000004100 */
[----:B------:R-:W-:Y:S01]  /*d970*/  FFMA R35, R12, R0, R35 ;  /* 0x000000000c237223 */ /* 0x000fe20000000023 */
[----:B------:R-:W-:-:S02]  /*d980*/  HADD2.F32 R12, -RZ, R6.H1_H1 ;  /* 0x30000006ff0c7230 */ /* 0x000fc40000004100 */
[-C--:B------:R-:W-:Y:S01]  /*d990*/  FFMA R36, R13, R0.reuse, R36 ;  /* 0x000000000d247223 */ /* 0x080fe20000000024 */
[--C-:B------:R-:W-:Y:S02]  /*d9a0*/  HADD2.F32 R13, -RZ, R7.reuse.H0_H0 ;  /* 0x20000007ff0d7230 */ /* 0x100fe40000004100 */
[-C--:B------:R-:W-:Y:S01]  /*d9b0*/  FFMA R14, R12, R0.reuse, R37 ;  /* 0x000000000c0e7223 */ /* 0x080fe20000000025 */
[----:B------:R-:W-:Y:S02]  /*d9c0*/  HADD2.F32 R12, -RZ, R7.H1_H1 ;  /* 0x30000007ff0c7230 */ /* 0x000fe40000004100 */
[----:B------:R-:W-:Y:S01]  /*d9d0*/  FFMA R38, R13, R0, R38 ;  /* 0x000000000d267223 */ /* 0x000fe20000000026 */
[----:B------:R-:W-:Y:S02]  /*d9e0*/  F2FP.F16.F32.PACK_AB R13, R35, R34 ;  /* 0x00000022230d723e */ /* 0x000fe400000000ff */
[----:B------:R-:W-:Y:S01]  /*d9f0*/  FFMA R15, R12, R0, R39 ;  /* 0x000000000c0f7223 */ /* 0x000fe20000000027 */
[----:B------:R-:W-:-:S02]  /*da00*/  F2FP.F16.F32.PACK_AB R12, R33, R32 ;  /* 0x00000020210c723e */ /* 0x000fc400000000ff */
[----:B------:R-:W-:Y:S02]  /*da10*/  F2FP.F16.F32.PACK_AB R14, R14, R36 ;  /* 0x000000240e0e723e */ /* 0x000fe400000000ff */
[----:B------:R-:W-:-:S05]  /*da20*/  F2FP.F16.F32.PACK_AB R15, R15, R38 ;  /* 0x000000260f0f723e */ /* 0x000fca00000000ff */
        /* <DEDUP_REMOVED lines=11> */
[----:B------:R-:W-:Y:S02]  /*dae0*/  UIADD3 UR9, UR45, 0xc0, URZ ;  /* 0x000000c02d097890 */ /* 0x000fe4000fffe03f */
[----:B------:R-:W-:Y:S01]  /*daf0*/  UIADD3 UR8, UR43, 0x33000, URZ ;  /* 0x000330002b087890 */ /* 0x000fe2000fffe03f */
[----:B------:R-:W-:Y:S01]  /*db00*/  UMOV UR6, UR46 ;  /* 0x0000002e00067c82 */ /* 0x000fe20008000000 */
[----:B------:R-:W-:-:S03]  /*db10*/  UMOV UR10, UR46 ;  /* 0x0000002e000a7c82 */ /* 0x000fc60008000000 */
[----:B------:R2:W-:Y:S04]  /*db20*/  UTMASTG.2D [UR4], [UR58] ;  /* 0x000000043a0073b5 */ /* 0x0005e80008008000 */
[----:B------:R2:W-:Y:S01]  /*db30*/  UTMASTG.2D [UR8], [UR58] ;  /* 0x000000083a0073b5 */ /* 0x0005e20008008000 */
[----:B------:R0:W-:Y:S01]  /*db40*/  UTMACMDFLUSH ;  /* 0x00000000000079b7 */ /* 0x0001e20000000000 */
[----:B--2---:R-:W-:-:S04]  /*db50*/  DEPBAR.LE SB0, 0x1 ;  /* 0x000080400000791a */ /* 0x004fc80000000000 */
.L_x_71:
[----:B------:R-:W-:Y:S05]  /*db60*/  BSYNC B0 ;  /* 0x0000000000007941 */ /* 0x000fea0003800000 */
.L_x_70:
[----:B------:R-:W-:Y:S06]  /*db70*/  BAR.SYNC.DEFER_BLOCKING 0x1, 0x100 ;  /* 0x0044000000007b1d */ /* 0x000fec0000010000 */
[----:B------:R-:W-:Y:S05]  /*db80*/  @!P1 BRA `(.L_x_72) ;  /* 0x0000000000049947 */ /* 0x000fea0003800000 */
[----:B------:R-:W-:Y:S01]  /*db90*/  BPT.TRAP 0x1 ;  /* 0x000000040000795c */ /* 0x000fe20000300000 */
.L_x_72:
[----:B------:R-:W-:-:S04]  /*dba0*/  ULEA UR4, UR60, UR43, 0x3 ;  /* 0x0000002b3c047291 */ /* 0x000fc8000f8e183f */
[----:B------:R-:W-:-:S04]  /*dbb0*/  UIADD3 UR4, UR4, 0x384d0, URZ ;  /* 0x000384d004047890 */ /* 0x000fc8000fffe03f */
[----:B------:R-:W-:-:S09]  /*dbc0*/  UPRMT UR4, UR42, 0x654, UR4 ;  /* 0x000006542a047896 */ /* 0x000fd20008000004 */
[----:B------:R-:W-:Y:S01]  /*dbd0*/  SYNCS.ARRIVE.TRANS64.RED.A1T0 RZ, [UR4], RZ ;  /* 0x000000ffffff79a7 */ /* 0x000fe20008100404 */
[----:B------:R-:W-:Y:S05]  /*dbe0*/  @!P1 BRA `(.L_x_73) ;  /* 0x0000000000049947 */ /* 0x000fea0003800000 */
[----:B------:R-:W-:Y:S01]  /*dbf0*/  BPT.TRAP 0x1 ;  /* 0x000000040000795c */ /* 0x000fe20000300000 */
.L_x_73:
[----:B------:R-:W2:Y:S02]  /*dc00*/  SYNCS.PHASECHK.TRANS64.TRYWAIT P3, [UR43+0x384c0], R159 ;  /* 0x0384c09fff0075a7 */ /* 0x000ea4000806016b */
[----:B--2---:R-:W-:Y:S05]  /*dc10*/  @!P3 BRA `(.L_x_74) ;  /* 0x000000cc00b4b947 */ /* 0x004fea0003800000 */
.L_x_358:
[----:B-1----:R-:W2:Y:S04]  /*dc20*/  LDL.LU R12, [R1+0x40] ;  /* 0x00004000010c7983 */ /* 0x002ea80000300800 */
[----:B------:R-:W3:Y:S04]  /*dc30*/  LDL.LU R31, [R1+0x44] ;  /* 0x00004400011f7983 */ /* 0x000ee80000300800 */
[----:B------:R-:W4:Y:S04]  /*dc40*/  LDL.LU R15, [R1+0x48] ;  /* 0x00004800010f7983 */ /* 0x000f280000300800 */
[----:B------:R-:W5:Y:S04]  /*dc50*/  LDL.LU R30, [R1+0x4c] ;  /* 0x00004c00011e7983 */ /* 0x000f680000300800 */
        /* <DEDUP_REMOVED lines=11> */
[----:B------:R-:W5:Y:S01]  /*dd10*/  LDL.LU R19, [R1+0x7c] ;  /* 0x00007c0001137983 */ /* 0x000f620000300800 */
[----:B------:R-:W-:Y:S05]  /*dd20*/  @P0 WARPSYNC.ALL ;  /* 0x0000000000000948 */ /* 0x000fea0003800000 */
[----:B------:R-:W1:Y:S04]  /*dd30*/  @P0 LDSM.16.MT88.4 R8, [R3+0x34000] ;  /* 0x034000000308083b */ /* 0x000e680000004200 */
[----:B------:R-:W5:Y:S01]  /*dd40*/  @P0 LDSM.16.MT88.4 R4, [R3+0x34800] ;  /* 0x034800000304083b */ /* 0x000f620000004200 */
[----:B------:R-:W-:Y:S05]  /*dd50*/  WARPSYNC.ALL ;  /* 0x0000000000007948 */ /* 0x000fea0003800000 */
[----:B------:R-:W-:Y:S01]  /*dd60*/  BSSY B0, `(.L_x_75) ;  /* 0x000004d000007945 */ /* 0x000fe20003800000 */
[----:B--2---:R-:W-:Y:S01]  /*dd70*/  FMUL R13, R12, R2 ;  /* 0x000000020c0d7220 */ /* 0x004fe20000400000 */
[----:B-1----:R-:W-:-:S05]  /*dd80*/  HADD2.F32 R12, -RZ, R8.H0_H0 ;  /* 0x20000008ff0c7230 */ /* 0x002fca0000004100 */
[----:B------:R-:W-:Y:S01]  /*dd90*/  FFMA R14, R12, R0, R13 ;  /* 0x000000000c0e7223 */ /* 0x000fe2000000000d */
[----:B------:R-:W-:Y:S02]  /*dda0*/  HADD2.F32 R12, -RZ, R8.H1_H1 ;  /* 0x30000008ff0c7230 */ /* 0x000fe40000004100 */
[----:B---3--:R-:W-:-:S04]  /*ddb0*/  FMUL R13, R31, R2 ;  /* 0x000000021f0d7220 */ /* 0x008fc80000400000 */
[----:B------:R-:W-:Y:S01]  /*ddc0*/  FFMA R12, R12, R0, R13 ;  /* 0x000000000c0c7223 */ /* 0x000fe2000000000d */
[----:B------:R-:W-:-:S04]  /*ddd0*/  HADD2.F32 R13, -RZ, R9.H0_H0 ;  /* 0x20000009ff0d7230 */ /* 0x000fc80000004100 */
[----:B------:R-:W-:Y:S01]  /*dde0*/  F2FP.F16.F32.PACK_AB R12, R12, R14 ;  /* 0x0000000e0c0c723e */ /* 0x000fe200000000ff */
[----:B----4-:R-:W-:-:S04]  /*ddf0*/  FMUL R14, R15, R2 ;  /* 0x000000020f0e7220 */ /* 0x010fc80000400000 */
[----:B------:R-:W-:Y:S01]  /*de00*/  FFMA R15, R13, R0, R14 ;  /* 0x000000000d0f7223 */ /* 0x000fe2000000000e */
[----:B------:R-:W-:Y:S02]  /*de10*/  HADD2.F32 R13, -RZ, R9.H1_H1 ;  /* 0x30000009ff0d7230 */ /* 0x000fe40000004100 */
[----:B-----5:R-:W-:-:S04]  /*de20*/  FMUL R14, R30, R2 ;  /* 0x000000021e0e7220 */ /* 0x020fc80000400000 */
[----:B------:R-:W-:Y:S01]  /*de30*/  FFMA R13, R13, R0, R14 ;  /* 0x000000000d0d7223 */ /* 0x000fe2000000000e */
[----:B------:R-:W-:-:S04]  /*de40*/  HADD2.F32 R14, -RZ, R10.H0_H0 ;  /* 0x2000000aff0e7230 */ /* 0x000fc80000004100 */
[----:B------:R-:W-:Y:S01]  /*de50*/  F2FP.F16.F32.PACK_AB R13, R13, R15 ;  /* 0x0000000f0d0d723e */ /* 0x000fe200000000ff */
[----:B------:R-:W-:-:S04]  /*de60*/  FMUL R15, R18, R2 ;  /* 0x00000002120f7220 */ /* 0x000fc80000400000 */
[----:B------:R-:W-:Y:S01]  /*de70*/  FFMA R18, R14, R0, R15 ;  /* 0x000000000e127223 */ /* 0x000fe2000000000f */
[----:B------:R-:W-:Y:S02]  /*de80*/  HADD2.F32 R14, -RZ, R10.H1_H1 ;  /* 0x3000000aff0e7230 */ /* 0x000fe40000004100 */
[----:B------:R-:W-:-:S04]  /*de90*/  FMUL R15, R17, R2 ;  /* 0x00000002110f7220 */ /* 0x000fc80000400000 */
[----:B------:R-:W-:Y:S01]  /*dea0*/  FFMA R17, R14, R0, R15 ;  /* 0x000000000e117223 */ /* 0x000fe2000000000f */
[----:B------:R-:W-:Y:S02]  /*deb0*/  HADD2.F32 R14, -RZ, R11.H0_H0 ;  /* 0x2000000bff0e7230 */ /* 0x000fe40000004100 */
[----:B------:R-:W-:-:S04]  /*dec0*/  FMUL R15, R16, R2 ;  /* 0x00000002100f7220 */ /* 0x000fc80000400000 */
[----:B------:R-:W-:Y:S01]  /*ded0*/  FFMA R16, R14, R0, R15 ;  /* 0x000000000e107223 */ /* 0x000fe2000000000f */
[----:B------:R-:W-:Y:S02]  /*dee0*/  HADD2.F32 R14, -RZ, R11.H1_H1 ;  /* 0x3000000bff0e7230 */ /* 0x000fe40000004100 */
[----:B------:R-:W-:-:S04]  /*def0*/  FMUL R15, R29, R2 ;  /* 0x000000021d0f7220 */ /* 0x000fc80000400000 */
[----:B------:R-:W-:Y:S01]  /*df00*/  FFMA R15, R14, R0, R15 ;  /* 0x000000000e0f7223 */ /* 0x000fe2000000000f */
[----:B------:R-:W-:Y:S01]  /*df10*/  F2FP.F16.F32.PACK_AB R14, R17, R18 ;  /* 0x00000012110e723e */ /* 0x000fe200000000ff */
[-C--:B------:R-:W-:Y:S01]  /*df20*/  FMUL R18, R28, R2.reuse ;  /* 0x000000021c127220 */ /* 0x080fe20000400000 */
[----:B------:R-:W-:Y:S02]  /*df30*/  FMUL R17, R19, R2 ;  /* 0x0000000213117220 */ /* 0x000fe40000400000 */
[----:B------:R-:W-:Y:S01]  /*df40*/  F2FP.F16.F32.PACK_AB R15, R15, R16 ;  /* 0x000000100f0f723e */ /* 0x000fe200000000ff */
[----:B------:R-:W-:Y:S02]  /*df50*/  HADD2.F32 R16, -RZ, R6.H0_H0 ;  /* 0x20000006ff107230 */ /* 0x000fe40000004100 */
[----:B------:R-:W-:Y:S02]  /*df60*/  HADD2.F32 R19, -RZ, R7.H0_H0 ;  /* 0x20000007ff137230 */ /* 0x000fe40000004100 */
[----:B------:R1:W-:Y:S02]  /*df70*/  STSM.16.MT88.4 [R3+0x34000], R12 ;  /* 0x0340000c03007844 */ /* 0x0003e40000004200 */
[----:B-1----:R-:W-:-:S02]  /*df80*/  HADD2.F32 R12, -RZ, R4.H0_H0 ;  /* 0x20000004ff0c7230 */ /* 0x002fc40000004100 */
[-C--:B------:R-:W-:Y:S01]  /*df90*/  FMUL R15, R21, R2.reuse ;  /* 0x00000002150f7220 */ /* 0x080fe20000400000 */
[----:B------:R-:W-:Y:S02]  /*dfa0*/  HADD2.F32 R13, -RZ, R4.H1_H1 ;  /* 0x30000004ff0d7230 */ /* 0x000fe40000004100 */
        /* <DEDUP_REMOVED lines=8> */
[----:B------:R-:W-:-:S02]  /*e030*/  HADD2.F32 R12, -RZ, R6.H1_H1 ;  /* 0x30000006ff0c7230 */ /* 0x000fc40000004100 */
[----:B------:R-:W-:Y:S01]  /*e040*/  FFMA R18, R14, R0, R18 ;  /* 0x000000000e127223 */ /* 0x000fe20000000012 */
[----:B------:R-:W-:Y:S01]  /*e050*/  FMUL R14, R25, R2 ;  /* 0x00000002190e7220 */ /* 0x000fe20000400000 */
[----:B------:R-:W-:Y:S01]  /*e060*/  FFMA R15, R16, R0, R15 ;  /* 0x00000000100f7223 */ /* 0x000fe2000000000f */
[----:B------:R-:W-:Y:S02]  /*e070*/  FMUL R16, R24, R2 ;  /* 0x0000000218107220 */ /* 0x000fe40000400000 */
[-C--:B------:R-:W-:Y:S01]  /*e080*/  FFMA R14, R12, R0.reuse, R14 ;  /* 0x000000000c0e7223 */ /* 0x080fe2000000000e */
[----:B------:R-:W-:Y:S02]  /*e090*/  HADD2.F32 R12, -RZ, R7.H1_H1 ;  /* 0x30000007ff0c7230 */ /* 0x000fe40000004100 */
[----:B------:R-:W-:Y:S01]  /*e0a0*/  FFMA R16, R19, R0, R16 ;  /* 0x0000000013107223 */ /* 0x000fe20000000010 */
[----:B------:R-:W-:Y:S02]  /*e0b0*/  F2FP.F16.F32.PACK_AB R13, R13, R18 ;  /* 0x000000120d0d723e */ /* 0x000fe400000000ff */
[----:B------:R-:W-:Y:S01]  /*e0c0*/  F2FP.F16.F32.PACK_AB R14, R14, R15 ;  /* 0x0000000f0e0e723e */ /* 0x000fe200000000ff */
[----:B------:R-:W-:Y:S01]  /*e0d0*/  FFMA R17, R12, R0, R17 ;  /* 0x000000000c117223 */ /* 0x000fe20000000011 */
[----:B------:R-:W-:-:S04]  /*e0e0*/  F2FP.F16.F32.PACK_AB R12, R20, R21 ;  /* 0x00000015140c723e */ /* 0x000fc800000000ff */
        /* <DEDUP_REMOVED lines=20> */
.L_x_76:
[----:B------:R-:W-:Y:S05]  /*e230*/  BSYNC B0 ;  /* 0x0000000000007941 */ /* 0x000fea0003800000 */
.L_x_75:
[----:B------:R-:W-:Y:S06]  /*e240*/  BAR.SYNC.DEFER_BLOCKING 0x1, 0x100 ;  /* 0x0044000000007b1d */ /* 0x000fec0000010000 */
[----:B------:R-:W-:Y:S05]  /*e250*/  @!P1 BRA `(.L_x_77) ;  /* 0x0000000000049947 */ /* 0x000fea0003800000 */
[----:B------:R-:W-:Y:S01]  /*e260*/  BPT.TRAP 0x1 ;  /* 0x000000040000795c */ /* 0x000fe20000300000 */
.L_x_77:
[----:B------:R-:W-:-:S04]  /*e270*/  UIADD3 UR60, UR60, 0x1, URZ ;  /* 0x000000013c3c7890 */ /* 0x000fc8000fffe03f */
[----:B------:R-:W-:-:S04]  /*e280*/  UISETP.NE.AND UP0, UPT, UR60, 0x4, UPT ;  /* 0x000000043c00788c */ /* 0x000fc8000bf05270 */
[----:B------:R-:W-:-:S04]  /*e290*/  USEL UR60, UR60, URZ, UP0 ;  /* 0x0000003f3c3c7287 */ /* 0x000fc80008000000 */
[----:B------:R-:W-:-:S04]  /*e2a0*/  ULEA UR4, UR60, UR43, 0x3 ;  /* 0x0000002b3c047291 */ /* 0x000fc8000f8e183f */
[----:B------:R-:W-:-:S04]  /*e2b0*/  UIADD3 UR4, UR4, 0x384d0, URZ ;  /* 0x000384d004047890 */ /* 0x000fc8000fffe03f */
[----:B------:R-:W-:-:S09]  /*e2c0*/  UPRMT UR4, UR42, 0x654, UR4 ;  /* 0x000006542a047896 */ /* 0x000fd20008000004 */
[----:B------:R-:W-:Y:S01]  /*e2d0*/  SYNCS.ARRIVE.TRANS64.RED.A1T0 RZ, [UR4], RZ ;  /* 0x000000ffffff79a7 */ /* 0x000fe20008100404 */
[----:B------:R-:W-:Y:S05]  /*e2e0*/  @!P1 BRA `(.L_x_78) ;  /* 0x0000000000049947 */ /* 0x000fea0003800000 */
[----:B------:R-:W-:Y:S01]  /*e2f0*/  BPT.TRAP 0x1 ;  /* 0x000000040000795c */ /* 0x000fe20000300000 */
.L_x_78:
[----:B------:R-:W2:Y:S02]  /*e300*/  SYNCS.PHASECHK.TRANS64.TRYWAIT P3, [UR43+0x384c8], R159 ;  /* 0x0384c89fff0075a7 */ /* 0x000ea4000806016b */
[----:B--2---:R-:W-:Y:S05]  /*e310*/  @!P3 BRA `(.L_x_79) ;  /* 0x000000c8000cb947 */ /* 0x004fea0003800000 */
.L_x_359:
[----:B------:R-:W-:Y:S05]  /*e320*/  @P0 WARPSYNC.ALL ;  /* 0x0000000000000948 */ /* 0x000fea0003800000 */
[----:B------:R-:W2:Y:S01]  /*e330*/  @P0 LDSM.16.MT88.4 R8, [R3+0x36000] ;  /* 0x036000000308083b */ /* 0x000ea20000004200 */
[-C--:B------:R-:W-:Y:S01]  /*e340*/  FMUL R41, R41, R2.reuse ;  /* 0x0000000229297220 */ /* 0x080fe20000400000 */
[-C--:B-1----:R-:W-:Y:S01]  /*e350*/  FMUL R13, R40, R2.reuse ;  /* 0x00000002280d7220 */ /* 0x082fe20000400000 */
[-C--:B------:R-:W-:Y:S01]  /*e360*/  FMUL R15, R44, R2.reuse ;  /* 0x000000022c0f7220 */ /* 0x080fe20000400000 */
[----:B------:R-:W1:Y:S01]  /*e370*/  @P0 LDSM.16.MT88.4 R4, [R3+0x36800] ;  /* 0x036800000304083b */ /* 0x000e620000004200 */
[-C--:B------:R-:W-:Y:S01]  /*e380*/  FMUL R17, R46, R2.reuse ;  /* 0x000000022e117220 */ /* 0x080fe20000400000 */
[-C--:B------:R-:W-:Y:S01]  /*e390*/  FMUL R43, R43, R2.reuse ;  /* 0x000000022b2b7220 */ /* 0x080fe20000400000 */
[-C--:B------:R-:W-:Y:S01]  /*e3a0*/  FMUL R45, R45, R2.reuse ;  /* 0x000000022d2d7220 */ /* 0x080fe20000400000 */
[-C--:B------:R-:W-:Y:S01]  /*e3b0*/  FMUL R47, R47, R2.reuse ;  /* 0x000000022f2f7220 */ /* 0x080fe20000400000 */
[-C--:B------:R-:W-:Y:S01]  /*e3c0*/  FMUL R49, R49, R2.reuse ;  /* 0x0000000231317220 */ /* 0x080fe20000400000 */
[----:B------:R-:W-:Y:S05]  /*e3d0*/  WARPSYNC.ALL ;  /* 0x0000000000007948 */ /* 0x000fea0003800000 */
[-C--:B------:R-:W-:Y:S01]  /*e3e0*/  FMUL R19, R50, R2.reuse ;  /* 0x0000000232137220 */ /* 0x080fe20000400000 */
[-C--:B------:R-:W-:Y:S01]  /*e3f0*/  FMUL R51, R51, R2.reuse ;  /* 0x0000000233337220 */ /* 0x080fe20000400000 */
[-C--:B------:R-:W-:Y:S01]  /*e400*/  FMUL R53, R53, R2.reuse ;  /* 0x0000000235357220 */ /* 0x080fe20000400000 */
[----:B------:R-:W-:Y:S01]  /*e410*/  FMUL R55, R55, R2 ;  /* 0x0000000237377220 */ /* 0x000fe20000400000 */
[----:B------:R-:W-:Y:S01]  /*e420*/  BSSY B0, `(.L_x_80) ;  /* 0x0000041000007945 */ /* 0x000fe20003800000 */
[----:B--2---:R-:W-:-:S02]  /*e430*/  HADD2.F32 R14, -RZ, R8.H1_H1 ;  /* 0x30000008ff0e7230 */ /* 0x004fc40000004100 */
[----:B------:R-:W-:Y:S02]  /*e440*/  HADD2.F32 R12, -RZ, R8.H0_H0 ;  /* 0x20000008ff0c7230 */ /* 0x000fe40000004100 */
[--C-:B------:R-:W-:Y:S02]  /*e450*/  HADD2.F32 R16, -RZ, R10.reuse.H0_H0 ;  /* 0x2000000aff107230 */ /* 0x100fe40000004100 */
[-C--:B------:R-:W-:Y:S01]  /*e460*/  FFMA R41, R14, R0.reuse, R41 ;  /* 0x000000000e297223 */ /* 0x080fe20000000029 */
[----:B------:R-:W-:Y:S02]  /*e470*/  HADD2.F32 R14, -RZ, R9.H0_H0 ;  /* 0x20000009ff0e7230 */ /* 0x000fe40000004100 */
[----:B------:R-:W-:Y:S01]  /*e480*/  FFMA R12, R12, R0, R13 ;  /* 0x000000000c0c7223 */ /* 0x000fe2000000000d */
[----:B------:R-:W-:Y:S01]  /*e490*/  FMUL R13, R42, R2 ;  /* 0x000000022a0d7220 */ /* 0x000fe20000400000 */
[----:B------:R-:W-:Y:S02]  /*e4a0*/  HADD2.F32 R18, -RZ, R11.H0_H0 ;  /* 0x2000000bff127230 */ /* 0x000fe40000004100 */
[----:B------:R-:W-:Y:S01]  /*e4b0*/  FFMA R15, R16, R0, R15 ;  /* 0x00000000100f7223 */ /* 0x000fe2000000000f */
[----:B------:R-:W-:-:S02]  /*e4c0*/  HADD2.F32 R16, -RZ, R10.H1_H1 ;  /* 0x3000000aff107230 */ /* 0x000fc40000004100 */
[-C--:B------:R-:W-:Y:S01]  /*e4d0*/  FFMA R13, R14, R0.reuse, R13 ;  /* 0x000000000e0d7223 */ /* 0x080fe2000000000d */
[----:B------:R-:W-:Y:S02]  /*e4e0*/  HADD2.F32 R14, -RZ, R9.H1_H1 ;  /* 0x30000009ff0e7230 */ /* 0x000fe40000004100 */
[-C--:B------:R-:W-:Y:S01]  /*e4f0*/  FFMA R17, R18, R0.reuse, R17 ;  /* 0x0000000012117223 */ /* 0x080fe20000000011 */
[----:B------:R-:W-:Y:S02]  /*e500*/  HADD2.F32 R18, -RZ, R11.H1_H1 ;  /* 0x3000000bff127230 */ /* 0x000fe40000004100 */
[----:B------:R-:W-:Y:S01]  /*e510*/  FFMA R16, R16, R0, R45 ;  /* 0x0000000010107223 */ /* 0x000fe2000000002d */
[----:B------:R-:W-:Y:S01]  /*e520*/  F2FP.F16.F32.PACK_AB R12, R41, R12 ;  /* 0x0000000c290c723e */ /* 0x000fe200000000ff */
[-C--:B------:R-:W-:Y:S01]  /*e530*/  FFMA R14, R14, R0.reuse, R43 ;  /* 0x000000000e0e7223 */ /* 0x080fe2000000002b */
[----:B-1----:R-:W-:Y:S02]  /*e540*/  HADD2.F32 R20, -RZ, R5.H1_H1 ;  /* 0x30000005ff147230 */ /* 0x002fe40000004100 */
[----:B------:R-:W-:-:S02]  /*e550*/  FFMA R18, R18, R0, R47 ;  /* 0x0000000012127223 */ /* 0x000fc4000000002f */
[----:B------:R-:W-:Y:S02]  /*e560*/  F2FP.F16.F32.PACK_AB R13, R14, R13 ;  /* 0x0000000d0e0d723e */ /* 0x000fe400000000ff */
[----:B------:R-:W-:Y:S01]  /*e570*/  F2FP.F16.F32.PACK_AB R14, R16, R15 ;  /* 0x0000000f100e723e */ /* 0x000fe200000000ff */
[--C-:B------:R-:W-:Y:S01]  /*e580*/  HADD2.F32 R16, -RZ, R4.reuse.H0_H0 ;  /* 0x20000004ff107230 */ /* 0x100fe20000004100 */
[----:B------:R-:W-:Y:S01]  /*e590*/  F2FP.F16.F32.PACK_AB R15, R18, R17 ;  /* 0x00000011120f723e */ /* 0x000fe200000000ff */
[----:B------:R-:W-:Y:S01]  /*e5a0*/  FMUL R17, R48, R2 ;  /* 0x0000000230117220 */ /* 0x000fe20000400000 */
[----:B------:R-:W-:-:S03]  /*e5b0*/  HADD2.F32 R18, -RZ, R4.H1_H1 ;  /* 0x30000004ff127230 */ /* 0x000fc60000004100 */
[-C--:B------:R-:W-:Y:S01]  /*e5c0*/  FFMA R16, R16, R0.reuse, R17 ;  /* 0x0000000010107223 */ /* 0x080fe20000000011 */
[----:B------:R1:W-:Y:S01]  /*e5d0*/  STSM.16.MT88.4 [R3+0x36000], R12 ;  /* 0x0360000c03007844 */ /* 0x0003e20000004200 */
[----:B------:R-:W-:Y:S01]  /*e5e0*/  FFMA R17, R18, R0, R49 ;  /* 0x0000000012117223 */ /* 0x000fe20000000031 */
[----:B------:R-:W-:Y:S02]  /*e5f0*/  HADD2.F32 R18, -RZ, R5.H0_H0 ;  /* 0x20000005ff127230 */ /* 0x000fe40000004100 */
[--C-:B-1----:R-:W-:Y:S02]  /*e600*/  HADD2.F32 R12, -RZ, R6.reuse.H0_H0 ;  /* 0x20000006ff0c7230 */ /* 0x102fe40000004100 */
[----:B------:R-:W-:Y:S01]  /*e610*/  FMUL R15, R52, R2 ;  /* 0x00000002340f7220 */ /* 0x000fe20000400000 */
[-C--:B------:R-:W-:Y:S01]  /*e620*/  FFMA R13, R18, R0.reuse, R19 ;  /* 0x00000000120d7223 */ /* 0x080fe20000000013 */
[----:B------:R-:W-:Y:S01]  /*e630*/  FFMA R14, R20, R0, R51 ;  /* 0x00000000140e7223 */ /* 0x000fe20000000033 */
[----:B------:R-:W-:-:S02]  /*e640*/  HADD2.F32 R18, -RZ, R6.H1_H1 ;  /* 0x30000006ff127230 */ /* 0x000fc40000004100 */
[----:B------:R-:W-:Y:S01]  /*e650*/  FFMA R15, R12, R0, R15 ;  /* 0x000000000c0f7223 */ /* 0x000fe2000000000f */
[--C-:B------:R-:W-:Y:S02]  /*e660*/  HADD2.F32 R12, -RZ, R7.reuse.H0_H0 ;  /* 0x20000007ff0c7230 */ /* 0x100fe40000004100 */
[----:B------:R-:W-:Y:S01]  /*e670*/  FMUL R19, R54, R2 ;  /* 0x0000000236137220 */ /* 0x000fe20000400000 */
[----:B------:R-:W-:Y:S02]  /*e680*/  HADD2.F32 R20, -RZ, R7.H1_H1 ;  /* 0x30000007ff147230 */ /* 0x000fe40000004100 */
[-C--:B------:R-:W-:Y:S01]  /*e690*/  FFMA R18, R18, R0.reuse, R53 ;  /* 0x0000000012127223 */ /* 0x080fe20000000035 */
[----:B------:R-:W-:Y:S01]  /*e6a0*/  F2FP.F16.F32.PACK_AB R13, R14, R13 ;  /* 0x0000000d0e0d723e */ /* 0x000fe200000000ff */
[----:B------:R-:W-:Y:S01]  /*e6b0*/  FFMA R19, R12, R0, R19 ;  /* 0x000000000c137223 */ /* 0x000fe20000000013 */
        /* <DEDUP_REMOVED lines=23> */
.L_x_81:
[----:B------:R-:W-:Y:S05]  /*e830*/  BSYNC B0 ;  /* 0x0000000000007941 */ /* 0x000fea0003800000 */
.L_x_80:
[----:B------:R-:W-:Y:S06]  /*e840*/  BAR.SYNC.DEFER_BLOCKING 0x1, 0x100 ;  /* 0x0044000000007b1d */ /* 0x000fec0000010000 */
[----:B------:R-:W-:Y:S05]  /*e850*/  @!P1 BRA `(.L_x_82) ;  /* 0x0000000000049947 */ /* 0x000fea0003800000 */
[----:B------:R-:W-:Y:S01]  /*e860*/  BPT.TRAP 0x1 ;  /* 0x000000040000795c */ /* 0x000fe20000300000 */
.L_x_82:
        /* <DEDUP_REMOVED lines=9> */
.L_x_83:
[----:B------:R-:W-:-:S05]  /*e900*/  IMAD.MOV.U32 R20, RZ, RZ, 0x1 ;  /* 0x00000001ff147424 */ /* 0x000fca00078e00ff */
[----:B------:R-:W-:-:S04]  /*e910*/  SHF.L.U32 R20, R20, 0x1f, RZ ;  /* 0x0000001f14147819 */ /* 0x000fc800000006ff */
[----:B------:R-:W2:Y:S02]  /*e920*/  SYNCS.PHASECHK.TRANS64.TRYWAIT P3, [UR43+0x384b0], R20 ;  /* 0x0384b014ff0075a7 */ /* 0x000ea4000806016b */
[----:B--2---:R-:W-:Y:S05]  /*e930*/  @!P3 BRA `(.L_x_84) ;  /* 0x000000c0009cb947 */ /* 0x004fea0003800000 */
.L_x_360:
        /* <DEDUP_REMOVED lines=18> */
[----:B------:R-:W4:Y:S01]  /*ea60*/  @P0 LDSM.16.MT88.4 R4, [R3+0x30800] ;  /* 0x030800000304083b */ /* 0x000f220000004200 */
[----:B------:R-:W-:Y:S05]  /*ea70*/  WARPSYNC.ALL ;  /* 0x0000000000007948 */ /* 0x000fea0003800000 */
[----:B------:R-:W-:Y:S01]  /*ea80*/  BSSY B0, `(.L_x_85) ;  /* 0x000004d000007945 */ /* 0x000fe20003800000 */
[----:B-1----:R-:W-:-:S02]  /*ea90*/  HADD2.F32 R14, -RZ, R8.H1_H1 ;  /* 0x30000008ff0e7230 */ /* 0x002fc40000004100 */
[-C--:B--2---:R-:W-:Y:S01]  /*eaa0*/  FMUL R13, R13, R2.reuse ;  /* 0x000000020d0d7220 */ /* 0x084fe20000400000 */
[----:B---3--:R-:W-:Y:S01]  /*eab0*/  FMUL R15, R12, R2 ;  /* 0x000000020c0f7220 */ /* 0x008fe20000400000 */
[----:B------:R-:W-:-:S03]  /*eac0*/  HADD2.F32 R12, -RZ, R8.H0_H0 ;  /* 0x20000008ff0c7230 */ /* 0x000fc60000004100 */
[-C--:B------:R-:W-:Y:S01]  /*ead0*/  FFMA R15, R14, R0.reuse, R15 ;  /* 0x000000000e0f7223 */ /* 0x080fe2000000000f */
[----:B------:R-:W-:Y:S02]  /*eae0*/  HADD2.F32 R14, -RZ, R9.H0_H0 ;  /* 0x20000009ff0e7230 */ /* 0x000fe40000004100 */
[----:B------:R-:W-:Y:S01]  /*eaf0*/  FFMA R12, R12, R0, R13 ;  /* 0x000000000c0c7223 */ /* 0x000fe2000000000d */
[----:B----4-:R-:W-:Y:S01]  /*eb00*/  FMUL R13, R32, R2 ;  /* 0x00000002200d7220 */ /* 0x010fe20000400000 */
[----:B------:R-:W-:-:S03]  /*eb10*/  HADD2.F32 R32, -RZ, R7.H1_H1 ;  /* 0x30000007ff207230 */ /* 0x000fc60000004100 */
[----:B------:R-:W-:Y:S01]  /*eb20*/  F2FP.F16.F32.PACK_AB R12, R15, R12 ;  /* 0x0000000c0f0c723e */ /* 0x000fe200000000ff */
[----:B-----5:R-:W-:Y:S01]  /*eb30*/  FMUL R15, R16, R2 ;  /* 0x00000002100f7220 */ /* 0x020fe20000400000 */
[----:B------:R-:W-:Y:S02]  /*eb40*/  HADD2.F32 R16, -RZ, R9.H1_H1 ;  /* 0x30000009ff107230 */ /* 0x000fe40000004100 */
[----:B------:R-:W-:Y:S01]  /*eb50*/  FFMA R13, R14, R0, R13 ;  /* 0x000000000e0d7223 */ /* 0x000fe2000000000d */
[----:B------:R-:W-:Y:S02]  /*eb60*/  FMUL R17, R17, R2 ;  /* 0x0000000211117220 */ /* 0x000fe40000400000 */
[----:B------:R-:W-:Y:S01]  /*eb70*/  FFMA R14, R16, R0, R15 ;  /* 0x00000000100e7223 */ /* 0x000fe2000000000f */
[-C--:B------:R-:W-:Y:S01]  /*eb80*/  FMUL R15, R18, R2.reuse ;  /* 0x00000002120f7220 */ /* 0x080fe20000400000 */
[--C-:B------:R-:W-:Y:S02]  /*eb90*/  HADD2.F32 R16, -RZ, R10.reuse.H0_H0 ;  /* 0x2000000aff107230 */ /* 0x100fe40000004100 */
[----:B------:R-:W-:Y:S01]  /*eba0*/  HADD2.F32 R18, -RZ, R10.H1_H1 ;  /* 0x3000000aff127230 */ /* 0x000fe20000004100 */
[----:B------:R-:W-:Y:S01]  /*ebb0*/  F2FP.F16.F32.PACK_AB R13, R14, R13 ;  /* 0x0000000d0e0d723e */ /* 0x000fe200000000ff */
[----:B------:R-:W-:Y:S01]  /*ebc0*/  FMUL R19, R19, R2 ;  /* 0x0000000213137220 */ /* 0x000fe20000400000 */
[----:B------:R-:W-:-:S02]  /*ebd0*/  FFMA R15, R16, R0, R15 ;  /* 0x00000000100f7223 */ /* 0x000fc4000000000f */
[----:B------:R-:W-:Y:S01]  /*ebe0*/  FFMA R16, R18, R0, R17 ;  /* 0x0000000012107223 */ /* 0x000fe20000000011 */
[-C--:B------:R-:W-:Y:S01]  /*ebf0*/  FMUL R17, R24, R2.reuse ;  /* 0x0000000218117220 */ /* 0x080fe20000400000 */
[--C-:B------:R-:W-:Y:S02]  /*ec00*/  HADD2.F32 R18, -RZ, R11.reuse.H0_H0 ;  /* 0x2000000bff127230 */ /* 0x100fe40000004100 */
[----:B------:R-:W-:Y:S02]  /*ec10*/  HADD2.F32 R24, -RZ, R11.H1_H1 ;  /* 0x3000000bff187230 */ /* 0x000fe40000004100 */
[----:B------:R-:W-:Y:S01]  /*ec20*/  FMUL R21, R21, R2 ;  /* 0x0000000215157220 */ /* 0x000fe20000400000 */
[----:B------:R-:W-:Y:S01]  /*ec30*/  F2FP.F16.F32.PACK_AB R14, R16, R15 ;  /* 0x0000000f100e723e */ /* 0x000fe200000000ff */
[-C--:B------:R-:W-:Y:S01]  /*ec40*/  FFMA R17, R18, R0.reuse, R17 ;  /* 0x0000000012117223 */ /* 0x080fe20000000011 */
[----:B------:R-:W-:Y:S01]  /*ec50*/  FFMA R18, R24, R0, R19 ;  /* 0x0000000018127223 */ /* 0x000fe20000000013 */
[----:B------:R-:W-:Y:S01]  /*ec60*/  FMUL R19, R26, R2 ;  /* 0x000000021a137220 */ /* 0x000fe20000400000 */
[----:B------:R-:W-:-:S02]  /*ec70*/  HADD2.F32 R24, -RZ, R4.H0_H0 ;  /* 0x20000004ff187230 */ /* 0x000fc40000004100 */
[----:B------:R-:W-:Y:S02]  /*ec80*/  HADD2.F32 R26, -RZ, R4.H1_H1 ;  /* 0x30000004ff1a7230 */ /* 0x000fe40000004100 */
[----:B------:R-:W-:Y:S01]  /*ec90*/  FMUL R25, R25, R2 ;  /* 0x0000000219197220 */ /* 0x000fe20000400000 */
[----:B------:R-:W-:Y:S01]  /*eca0*/  F2FP.F16.F32.PACK_AB R15, R18, R17 ;  /* 0x00000011120f723e */ /* 0x000fe200000000ff */
[-C--:B------:R-:W-:Y:S01]  /*ecb0*/  FFMA R19, R24, R0.reuse, R19 ;  /* 0x0000000018137223 */ /* 0x080fe20000000013 */
[----:B------:R-:W-:Y:S01]  /*ecc0*/  FFMA R24, R26, R0, R21 ;  /* 0x000000001a187223 */ /* 0x000fe20000000015 */
[-C--:B------:R-:W-:Y:S01]  /*ecd0*/  FMUL R21, R28, R2.reuse ;  /* 0x000000021c157220 */ /* 0x080fe20000400000 */
[--C-:B------:R-:W-:Y:S02]  /*ece0*/  HADD2.F32 R26, -RZ, R5.reuse.H0_H0 ;  /* 0x20000005ff1a7230 */ /* 0x100fe40000004100 */
[----:B------:R-:W-:Y:S01]  /*ecf0*/  FMUL R27, R27, R2 ;  /* 0x000000021b1b7220 */ /* 0x000fe20000400000 */
[----:B------:R-:W-:Y:S01]  /*ed00*/  HADD2.F32 R28, -RZ, R5.H1_H1 ;  /* 0x30000005ff1c7230 */ /* 0x000fe20000004100 */
[----:B------:R-:W-:Y:S01]  /*ed10*/  F2FP.F16.F32.PACK_AB R16, R24, R19 ;  /* 0x000000131810723e */ /* 0x000fe200000000ff */
[----:B------:R1:W-:Y:S01]  /*ed20*/  STSM.16.MT88.4 [R3+0x30000], R12 ;  /* 0x0300000c03007844 */ /* 0x0003e20000004200 */
[----:B------:R-:W-:-:S02]  /*ed30*/  FFMA R21, R26, R0, R21 ;  /* 0x000000001a157223 */ /* 0x000fc40000000015 */
[----:B------:R-:W-:Y:S01]  /*ed40*/  FFMA R26, R28, R0, R25 ;  /* 0x000000001c1a7223 */ /* 0x000fe20000000019 */
[-C--:B------:R-:W-:Y:S01]  /*ed50*/  FMUL R25, R30, R2.reuse ;  /* 0x000000021e197220 */ /* 0x080fe20000400000 */
[--C-:B------:R-:W-:Y:S02]  /*ed60*/  HADD2.F32 R28, -RZ, R6.reuse.H0_H0 ;  /* 0x20000006ff1c7230 */ /* 0x100fe40000004100 */
[----:B------:R-:W-:Y:S01]  /*ed70*/  FMUL R29, R29, R2 ;  /* 0x000000021d1d7220 */ /* 0x000fe20000400000 */
[----:B------:R-:W-:Y:S01]  /*ed80*/  HADD2.F32 R30, -RZ, R6.H1_H1 ;  /* 0x30000006ff1e7230 */ /* 0x000fe20000004100 */
[----:B------:R-:W-:Y:S01]  /*ed90*/  F2FP.F16.F32.PACK_AB R17, R26, R21 ;  /* 0x000000151a11723e */ /* 0x000fe200000000ff */
[----:B------:R-:W-:-:S03]  /*eda0*/  FFMA R25, R28, R0, R25 ;  /* 0x000000001c197223 */ /* 0x000fc60000000019 */
[----:B------:R-:W-:Y:S01]  /*edb0*/  FFMA R28, R30, R0, R27 ;  /* 0x000000001e1c7223 */ /* 0x000fe2000000001b */
[----:B------:R-:W-:Y:S02]  /*edc0*/  HADD2.F32 R30, -RZ, R7.H0_H0 ;  /* 0x20000007ff1e7230 */ /* 0x000fe40000004100 */
[----:B------:R-:W-:Y:S02]  /*edd0*/  FMUL R27, R31, R2 ;  /* 0x000000021f1b7220 */ /* 0x000fe40000400000 */
[----:B------:R-:W-:Y:S02]  /*ede0*/  F2FP.F16.F32.PACK_AB R18, R28, R25 ;  /* 0x000000191c12723e */ /* 0x000fe400000000ff */
[-C--:B------:R-:W-:Y:S01]  /*edf0*/  FFMA R27, R30, R0.reuse, R27 ;  /* 0x000000001e1b7223 */ /* 0x080fe2000000001b */
[----:B------:R-:W-:-:S05]  /*ee00*/  FFMA R30, R32, R0, R29 ;  /* 0x00000000201e7223 */ /* 0x000fca000000001d */
        /* <DEDUP_REMOVED lines=20> */
.L_x_86:
[----:B------:R-:W-:Y:S05]  /*ef50*/  BSYNC B0 ;  /* 0x0000000000007941 */ /* 0x000fea0003800000 */
.L_x_85:
[----:B------:R-:W-:Y:S06]  /*ef60*/  BAR.SYNC.DEFER_BLOCKING 0x1, 0x100 ;  /* 0x0044000000007b1d */ /* 0x000fec0000010000 */
[----:B------:R-:W-:Y:S05]  /*ef70*/  @!P1 BRA `(.L_x_87) ;  /* 0x0000000000049947 */ /* 0x000fea0003800000 */
[----:B------:R-:W-:Y:S01]  /*ef80*/  BPT.TRAP 0x1 ;  /* 0x000000040000795c */ /* 0x000fe20000300000 */
.L_x_87:
        /* <DEDUP_REMOVED lines=9> */
.L_x_88:
[----:B------:R-:W2:Y:S02]  /*f020*/  SYNCS.PHASECHK.TRANS64.TRYWAIT P3, [UR43+0x384b8], R20 ;  /* 0x0384b814ff0075a7 */ /* 0x000ea4000806016b */
[----:B--2---:R-:W-:Y:S05]  /*f030*/  @!P3 BRA `(.L_x_89) ;  /* 0x000000b800f4b947 */ /* 0x004fea0003800000 */
.L_x_361:
[----:B------:R-:W-:Y:S05]  /*f040*/  @P0 WARPSYNC.ALL ;  /* 0x0000000000000948 */ /* 0x000fea0003800000 */
[----:B------:R-:W2:Y:S01]  /*f050*/  @P0 LDSM.16.MT88.4 R8, [R3+0x32000] ;  /* 0x032000000308083b */ /* 0x000ea20000004200 */
[-C--:B-1----:R-:W-:Y:S01]  /*f060*/  FMUL R13, R56, R2.reuse ;  /* 0x00000002380d7220 */ /* 0x082fe20000400000 */
[-C--:B------:R-:W-:Y:S01]  /*f070*/  FMUL R57, R57, R2.reuse ;  /* 0x0000000239397220 */ /* 0x080fe20000400000 */
[-C--:B------:R-:W-:Y:S01]  /*f080*/  FMUL R15, R58, R2.reuse ;  /* 0x000000023a0f7220 */ /* 0x080fe20000400000 */
[----:B------:R-:W1:Y:S01]  /*f090*/  @P0 LDSM.16.MT88.4 R4, [R3+0x32800] ;  /* 0x032800000304083b */ /* 0x000e620000004200 */
[-C--:B------:R-:W-:Y:S01]  /*f0a0*/  FMUL R59, R59, R2.reuse ;  /* 0x000000023b3b7220 */ /* 0x080fe20000400000 */
        /* <DEDUP_REMOVED lines=12> */
[----:B------:R-:W-:Y:S05]  /*f170*/  WARPSYNC.ALL ;  /* 0x0000000000007948 */ /* 0x000fea0003800000 */
[----:B------:R-:W-:Y:S01]  /*f180*/  BSSY B0, `(.L_x_90) ;  /* 0x000003d000007945 */ /* 0x000fe20003800000 */
[----:B--2---:R-:W-:-:S02]  /*f190*/  HADD2.F32 R12, -RZ, R8.H0_H0 ;  /* 0x20000008ff0c7230 */ /* 0x004fc40000004100 */
[----:B------:R-:W-:Y:S02]  /*f1a0*/  HADD2.F32 R14, -RZ, R8.H1_H1 ;  /* 0x30000008ff0e7230 */ /* 0x000fe40000004100 */
[--C-:B------:R-:W-:Y:S02]  /*f1b0*/  HADD2.F32 R16, -RZ, R9.reuse.H0_H0 ;  /* 0x20000009ff107230 */ /* 0x100fe40000004100 */
[-C--:B------:R-:W-:Y:S01]  /*f1c0*/  FFMA R12, R12, R0.reuse, R13 ;  /* 0x000000000c0c7223 */ /* 0x080fe2000000000d */
[----:B------:R-:W-:Y:S02]  /*f1d0*/  HADD2.F32 R18, -RZ, R9.H1_H1 ;  /* 0x30000009ff127230 */ /* 0x000fe40000004100 */
[-C--:B------:R-:W-:Y:S01]  /*f1e0*/  FFMA R13, R14, R0.reuse, R57 ;  /* 0x000000000e0d7223 */ /* 0x080fe20000000039 */
[----:B------:R-:W-:Y:S02]  /*f1f0*/  HADD2.F32 R24, -RZ, R11.H0_H0 ;  /* 0x2000000bff187230 */ /* 0x000fe40000004100 */
[----:B------:R-:W-:Y:S01]  /*f200*/  FFMA R14, R16, R0, R15 ;  /* 0x00000000100e7223 */ /* 0x000fe2000000000f */
[----:B------:R-:W-:-:S02]  /*f210*/  HADD2.F32 R16, -RZ, R10.H0_H0 ;  /* 0x2000000aff107230 */ /* 0x000fc40000004100 */
[-C--:B------:R-:W-:Y:S01]  /*f220*/  FFMA R15, R18, R0.reuse, R59 ;  /* 0x00000000120f7223 */ /* 0x080fe2000000003b */
[----:B------:R-:W-:Y:S02]  /*f230*/  HADD2.F32 R18, -RZ, R10.H1_H1 ;  /* 0x3000000aff127230 */ /* 0x000fe40000004100 */
[-C--:B------:R-:W-:Y:S01]  /*f240*/  FFMA R19, R24, R0.reuse, R19 ;  /* 0x0000000018137223 */ /* 0x080fe20000000013 */
[----:B------:R-:W-:Y:S02]  /*f250*/  HADD2.F32 R26, -RZ, R11.H1_H1 ;  /* 0x3000000bff1a7230 */ /* 0x000fe40000004100 */
[-C--:B------:R-:W-:Y:S01]  /*f260*/  FFMA R17, R16, R0.reuse, R17 ;  /* 0x0000000010117223 */ /* 0x080fe20000000011 */
[----:B-1----:R-:W-:Y:S02]  /*f270*/  HADD2.F32 R24, -RZ, R4.H0_H0 ;  /* 0x20000004ff187230 */ /* 0x002fe40000004100 */
[----:B------:R-:W-:Y:S01]  /*f280*/  FFMA R16, R18, R0, R61 ;  /* 0x0000000012107223 */ /* 0x000fe2000000003d */
[----:B------:R-:W-:-:S02]  /*f290*/  HADD2.F32 R28, -RZ, R5.H0_H0 ;  /* 0x20000005ff1c7230 */ /* 0x000fc40000004100 */
[-C--:B------:R-:W-:Y:S01]  /*f2a0*/  FFMA R18, R26, R0.reuse, R63 ;  /* 0x000000001a127223 */ /* 0x080fe2000000003f */
[----:B------:R-:W-:Y:S02]  /*f2b0*/  HADD2.F32 R26, -RZ, R4.H1_H1 ;  /* 0x30000004ff1a7230 */ /* 0x000fe40000004100 */
        /* <DEDUP_REMOVED lines=10> */
[----:B------:R-:W-:Y:S01]  /*f360*/  FFMA R29, R32, R0, R29 ;  /* 0x00000000201d7223 */ /* 0x000fe2000000001d */
[----:B------:R-:W-:Y:S01]  /*f370*/  F2FP.F16.F32.PACK_AB R12, R13, R12 ;  /* 0x0000000c0d0c723e */ /* 0x000fe200000000ff */
[----:B------:R-:W-:Y:S01]  /*f380*/  FFMA R28, R30, R0, R69 ;  /* 0x000000001e1c7223 */ /* 0x000fe20000000045 */
[----:B------:R-:W-:Y:S01]  /*f390*/  F2FP.F16.F32.PACK_AB R13, R15, R14 ;  /* 0x0000000e0f0d723e */ /* 0x000fe200000000ff */
[----:B------:R-:W-:Y:S01]  /*f3a0*/  FFMA R30, R34, R0, R71 ;  /* 0x00000000221e7223 */ /* 0x000fe20000000047 */
[----:B------:R-:W-:-:S02]  /*f3b0*/  F2FP.F16.F32.PACK_AB R14, R16, R17 ;  /* 0x00000011100e723e */ /* 0x000fc400000000ff */
[----:B------:R-:W-:Y:S02]  /*f3c0*/  F2FP.F16.F32.PACK_AB R15, R18, R19 ;  /* 0x00000013120f723e */ /* 0x000fe400000000ff */
[----:B------:R-:W-:Y:S02]  /*f3d0*/  F2FP.F16.F32.PACK_AB R16, R24, R21 ;  /* 0x000000151810723e */ /* 0x000fe400000000ff */
[----:B------:R-:W-:Y:S01]  /*f3e0*/  F2FP.F16.F32.PACK_AB R17, R26, R25 ;  /* 0x000000191a11723e */ /* 0x000fe200000000ff */
[----:B------:R1:W-:Y:S01]  /*f3f0*/  STSM.16.MT88.4 [R3+0x32000], R12 ;  /* 0x0320000c03007844 */ /* 0x0003e20000004200 */
        /* <DEDUP_REMOVED lines=21> */
.L_x_91:
[----:B------:R-:W-:Y:S05]  /*f550*/  BSYNC B0 ;  /* 0x0000000000007941 */ /* 0x000fea0003800000 */
.L_x_90:
[----:B------:R-:W-:Y:S06]  /*f560*/  BAR.SYNC.DEFER_BLOCKING 0x1, 0x100 ;  /* 0x0044000000007b1d */ /* 0x000fec0000010000 */
[----:B------:R-:W-:Y:S05]  /*f570*/  @!P1 BRA `(.L_x_92) ;  /* 0x0000000000049947 */ /* 0x000fea0003800000 */
[----:B------:R-:W-:Y:S01]  /*f580*/  BPT.TRAP 0x1 ;  /* 0x000000040000795c */ /* 0x000fe20000300000 */
.L_x_92:
        /* <DEDUP_REMOVED lines=9> */
.L_x_93:
[----:B------:R-:W2:Y:S02]  /*f620*/  SYNCS.PHASECHK.TRANS64.TRYWAIT P3, [UR43+0x384c0], R20 ;  /* 0x0384c014ff0075a7 */ /* 0x000ea4000806016b */
[----:B--2---:R-:W-:Y:S05]  /*f630*/  @!P3 BRA `(.L_x_94) ;  /* 0x000000b4008cb947 */ /* 0x004fea0003800000 */
.L_x_362:
        /* <DEDUP_REMOVED lines=21> */
[----:B-1----:R-:W-:-:S02]  /*f790*/  HADD2.F32 R16, -RZ, R9.H0_H0 ;  /* 0x20000009ff107230 */ /* 0x002fc40000004100 */
[----:B------:R-:W-:Y:S02]  /*f7a0*/  HADD2.F32 R18, -RZ, R9.H1_H1 ;  /* 0x30000009ff127230 */ /* 0x000fe40000004100 */
[-C--:B--2---:R-:W-:Y:S01]  /*f7b0*/  FMUL R13, R13, R2.reuse ;  /* 0x000000020d0d7220 */ /* 0x084fe20000400000 */
[-C--:B---3--:R-:W-:Y:S01]  /*f7c0*/  FMUL R15, R14, R2.reuse ;  /* 0x000000020e0f7220 */ /* 0x088fe20000400000 */
[--C-:B------:R-:W-:Y:S02]  /*f7d0*/  HADD2.F32 R14, -RZ, R8.reuse.H1_H1 ;  /* 0x30000008ff0e7230 */ /* 0x100fe40000004100 */
[----:B----4-:R-:W-:Y:S01]  /*f7e0*/  FMUL R17, R12, R2 ;  /* 0x000000020c117220 */ /* 0x010fe20000400000 */
[----:B------:R-:W-:Y:S02]  /*f7f0*/  HADD2.F32 R12, -RZ, R8.H0_H0 ;  /* 0x20000008ff0c7230 */ /* 0x000fe40000004100 */
[----:B------:R-:W-:Y:S01]  /*f800*/  FFMA R15, R14, R0, R15 ;  /* 0x000000000e0f7223 */ /* 0x000fe2000000000f */
[----:B-----5:R-:W-:-:S02]  /*f810*/  FMUL R19, R19, R2 ;  /* 0x0000000213137220 */ /* 0x020fc40000400000 */
[-C--:B------:R-:W-:Y:S01]  /*f820*/  FFMA R12, R12, R0.reuse, R13 ;  /* 0x000000000c0c7223 */ /* 0x080fe2000000000d */
[-C--:B------:R-:W-:Y:S01]  /*f830*/  FFMA R13, R16, R0.reuse, R17 ;  /* 0x00000000100d7223 */ /* 0x080fe20000000011 */
[----:B------:R-:W-:Y:S01]  /*f840*/  FFMA R14, R18, R0, R19 ;  /* 0x00000000120e7223 */ /* 0x000fe20000000013 */
[--C-:B------:R-:W-:Y:S02]  /*f850*/  HADD2.F32 R16, -RZ, R10.reuse.H0_H0 ;  /* 0x2000000aff107230 */ /* 0x100fe40000004100 */
[-C--:B------:R-:W-:Y:S01]  /*f860*/  FMUL R17, R26, R2.reuse ;  /* 0x000000021a117220 */ /* 0x080fe20000400000 */
[----:B------:R-:W-:Y:S02]  /*f870*/  HADD2.F32 R18, -RZ, R10.H1_H1 ;  /* 0x3000000aff127230 */ /* 0x000fe40000004100 */
[----:B------:R-:W-:Y:S01]  /*f880*/  FMUL R19, R24, R2 ;  /* 0x0000000218137220 */ /* 0x000fe20000400000 */
[--C-:B------:R-:W-:Y:S02]  /*f890*/  HADD2.F32 R24, -RZ, R11.reuse.H0_H0 ;  /* 0x2000000bff187230 */ /* 0x100fe40000004100 */
[----:B------:R-:W-:Y:S01]  /*f8a0*/  FFMA R17, R16, R0, R17 ;  /* 0x0000000010117223 */ /* 0x000fe20000000011 */
[----:B------:R-:W-:-:S02]  /*f8b0*/  HADD2.F32 R26, -RZ, R11.H1_H1 ;  /* 0x3000000bff1a7230 */ /* 0x000fc40000004100 */
[----:B------:R-:W-:Y:S01]  /*f8c0*/  FMUL R21, R21, R2 ;  /* 0x0000000215157220 */ /* 0x000fe20000400000 */
[----:B------:R-:W-:Y:S01]  /*f8d0*/  FFMA R16, R18, R0, R19 ;  /* 0x0000000012107223 */ /* 0x000fe20000000013 */
[----:B------:R-:W-:Y:S01]  /*f8e0*/  F2FP.F16.F32.PACK_AB R13, R14, R13 ;  /* 0x0000000d0e0d723e */ /* 0x000fe200000000ff */
[----:B------:R-:W-:Y:S01]  /*f8f0*/  FMUL R25, R25, R2 ;  /* 0x0000000219197220 */ /* 0x000fe20000400000 */
[----:B------:R-:W-:Y:S01]  /*f900*/  FFMA R21, R24, R0, R21 ;  /* 0x0000000018157223 */ /* 0x000fe20000000015 */
[--C-:B------:R-:W-:Y:S01]  /*f910*/  HADD2.F32 R24, -RZ, R4.reuse.H0_H0 ;  /* 0x20000004ff187230 */ /* 0x100fe20000004100 */
[----:B------:R-:W-:Y:S01]  /*f920*/  F2FP.F16.F32.PACK_AB R12, R15, R12 ;  /* 0x0000000c0f0c723e */ /* 0x000fe200000000ff */
[----:B------:R-:W-:Y:S01]  /*f930*/  FFMA R18, R26, R0, R25 ;  /* 0x000000001a127223 */ /* 0x000fe20000000019 */
[-C--:B------:R-:W-:Y:S01]  /*f940*/  FMUL R19, R30, R2.reuse ;  /* 0x000000021e137220 */ /* 0x080fe20000400000 */
[----:B------:R-:W-:Y:S01]  /*f950*/  HADD2.F32 R26, -RZ, R4.H1_H1 ;  /* 0x30000004ff1a7230 */ /* 0x000fe20000004100 */
[----:B------:R-:W-:Y:S01]  /*f960*/  F2FP.F16.F32.PACK_AB R14, R16, R17 ;  /* 0x00000011100e723e */ /* 0x000fe200000000ff */
[----:B------:R-:W-:Y:S01]  /*f970*/  FMUL R25, R28, R2 ;  /* 0x000000021c197220 */ /* 0x000fe20000400000 */
[----:B------:R-:W-:-:S02]  /*f980*/  HADD2.F32 R28, -RZ, R5.H0_H0 ;  /* 0x20000005ff1c7230 */ /* 0x000fc40000004100 */
[----:B------:R-:W-:Y:S01]  /*f990*/  FFMA R19, R24, R0, R19 ;  /* 0x0000000018137223 */ /* 0x000fe20000000013 */
[----:B------:R-:W-:Y:S02]  /*f9a0*/  HADD2.F32 R30, -RZ, R5.H1_H1 ;  /* 0x30000005ff1e7230 */ /* 0x000fe40000004100 */
[----:B------:R-:W-:Y:S01]  /*f9b0*/  FMUL R27, R27, R2 ;  /* 0x000000021b1b7220 */ /* 0x000fe20000400000 */
[----:B------:R-:W-:Y:S01]  /*f9c0*/  FFMA R24, R26, R0, R25 ;  /* 0x000000001a187223 */ /* 0x000fe20000000019 */
[----:B------:R-:W-:Y:S01]  /*f9d0*/  F2FP.F16.F32.PACK_AB R15, R18, R21 ;  /* 0x00000015120f723e */ /* 0x000fe200000000ff */
[----:B------:R-:W-:Y:S01]  /*f9e0*/  FMUL R29, R29, R2 ;  /* 0x000000021d1d7220 */ /* 0x000fe20000400000 */
[-C--:B------:R-:W-:Y:S01]  /*f9f0*/  FFMA R27, R28, R0.reuse, R27 ;  /* 0x000000001c1b7223 */ /* 0x080fe2000000001b */
[--C-:B------:R-:W-:Y:S01]  /*fa00*/  HADD2.F32 R28, -RZ, R6.reuse.H0_H0 ;  /* 0x20000006ff1c7230 */ /* 0x100fe20000004100 */
[----:B------:R-:W-:Y:S01]  /*fa10*/  F2FP.F16.F32.PACK_AB R16, R24, R19 ;  /* 0x000000131810723e */ /* 0x000fe200000000ff */
[----:B------:R-:W-:Y:S01]  /*fa20*/  FFMA R26, R30, R0, R29 ;  /* 0x000000001e1a7223 */ /* 0x000fe2000000001d */
[-C--:B------:R-:W-:Y:S01]  /*fa30*/  FMUL R25, R34, R2.reuse ;  /* 0x0000000222197220 */ /* 0x080fe20000400000 */
[----:B------:R-:W-:Y:S01]  /*fa40*/  HADD2.F32 R30, -RZ, R6.H1_H1 ;  /* 0x30000006ff1e7230 */ /* 0x000fe20000004100 */
[----:B------:R1:W-:Y:S01]  /*fa50*/  STSM.16.MT88.4 [R3+0x34000], R12 ;  /* 0x0340000c03007844 */ /* 0x0003e20000004200 */
        /* <DEDUP_REMOVED lines=8> */
[-C--:B------:R-:W-:Y:S02]  /*fae0*/  FFMA R31, R32, R0.reuse, R31 ;  /* 0x00000000201f7223 */ /* 0x080fe4000000001f */
[----:B------:R-:W-:Y:S01]  /*faf0*/  F2FP.F16.F32.PACK_AB R18, R28, R25 ;  /* 0x000000191c12723e */ /* 0x000fe200000000ff */
        /* <DEDUP_REMOVED lines=21> */
.L_x_96:
[----:B------:R-:W-:Y:S05]  /*fc50*/  BSYNC B0 ;  /* 0x0000000000007941 */ /* 0x000fea0003800000 */
.L_x_95:
[----:B------:R-:W-:Y:S06]  /*fc60*/  BAR.SYNC.DEFER_BLOCKING 0x1, 0x100 ;  /* 0x0044000000007b1d */ /* 0x000fec0000010000 */
[----:B------:R-:W-:Y:S05]  /*fc70*/  @!P1 BRA `(.L_x_97) ;  /* 0x0000000000049947 */ /* 0x000fea0003800000 */
[----:B------:R-:W-:Y:S01]  /*fc80*/  BPT.TRAP 0x1 ;  /* 0x000000040000795c */ /* 0x000fe20000300000 */
.L_x_97:
        /* <DEDUP_REMOVED lines=9> */
.L_x_98:
[----:B------:R-:W2:Y:S02]  /*fd20*/  SYNCS.PHASECHK.TRANS64.TRYWAIT P3, [UR43+0x384c8], R20 ;  /* 0x0384c814ff0075a7 */ /* 0x000ea4000806016b */
[----:B--2---:R-:W-:Y:S05]  /*fd30*/  @!P3 BRA `(.L_x_99) ;  /* 0x000000ac00e4b947 */ /* 0x004fea0003800000 */
.L_x_363:
        /* <DEDUP_REMOVED lines=29> */
[----:B------:R-:W-:Y:S01]  /*ff10*/  FFMA R14, R18, R0, R75 ;  /* 0x00000000120e7223 */ /* 0x000fe2000000004b */
[----:B------:R-:W-:Y:S01]  /*ff20*/  FMUL R15, R76, R2 ;  /* 0x000000024c0f7220 */ /* 0x000fe20000400000 */
        /* <DEDUP_REMOVED lines=20> */
[----:B------:R-:W-:Y:S01]  /*10070*/  F2FP.F16.F32.PACK_AB R13, R14, R13 ;  /* 0x0000000d0e0d723e */ /* 0x000fe200000000ff */
[-C--:B------:R-:W-:Y:S01]  /*10080*/  FFMA R28, R30, R0.reuse, R85 ;  /* 0x000000001e1c7223 */ /* 0x080fe20000000055 */
        /* <DEDUP_REMOVED lines=28> */
.L_x_101:
[----:B------:R-:W-:Y:S05]  /*10250*/  BSYNC B0 ;  /* 0x0000000000007941 */ /* 0x000fea0003800000 */
.L_x_100:
[----:B------:R-:W-:Y:S06]  /*10260*/  BAR.SYNC.DEFER_BLOCKING 0x1, 0x100 ;  /* 0x0044000000007b1d */ /* 0x000fec0000010000 */
[----:B------:R-:W-:Y:S05]  /*10270*/  @!P1 BRA `(.L_x_102) ;  /* 0x0000000000049947 */ /* 0x000fea0003800000 */
[----:B------:R-:W-:Y:S01]  /*10280*/  BPT.TRAP 0x1 ;  /* 0x000000040000795c */ /* 0x000fe20000300000 */
.L_x_102:
        /* <DEDUP_REMOVED lines=9> */
.L_x_103:
[----:B------:R-:W2:Y:S02]  /*10320*/  SYNCS.PHASECHK.TRANS64.TRYWAIT P3, [UR43+0x384b0], R159 ;  /* 0x0384b09fff0075a7 */ /* 0x000ea4000806016b */
[----:B--2---:R-:W-:Y:S05]  /*10330*/  @!P3 BRA `(.L_x_104) ;  /* 0x000000a8007cb947 */ /* 0x004fea0003800000 */
.L_x_364:
        /* <DEDUP_REMOVED lines=97> */
.L_x_106:
[----:B------:R-:W-:Y:S05]  /*10950*/  BSYNC B0 ;  /* 0x0000000000007941 */ /* 0x000fea0003800000 */
.L_x_105:
[----:B------:R-:W-:Y:S06]  /*10960*/  BAR.SYNC.DEFER_BLOCKING 0x1, 0x100 ;  /* 0x0044000000007b1d */ /* 0x000fec0000010000 */
[----:B------:R-:W-:Y:S05]  /*10970*/  @!P1 BRA `(.L_x_107) ;  /* 0x0000000000049947 */ /* 0x000fea0003800000 */
[----:B------:R-:W-:Y:S01]  /*10980*/  BPT.TRAP 0x1 ;  /* 0x000000040000795c */ /* 0x000fe20000300000 */
.L_x_107:
        /* <DEDUP_REMOVED lines=9> */
.L_x_108:
[----:B------:R-:W2:Y:S02]  /*10a20*/  SYNCS.PHASECHK.TRANS64.TRYWAIT P3, [UR43+0x384b8], R159 ;  /* 0x0384b89fff0075a7 */ /* 0x000ea4000806016b */
[----:B--2---:R-:W-:Y:S05]  /*10a30*/  @!P3 BRA `(.L_x_109) ;  /* 0x000000a000d4b947 */ /* 0x004fea0003800000 */
.L_x_365:
        /* <DEDUP_REMOVED lines=58> */
[----:B------:R-:W-:Y:S02]  /*10de0*/  F2FP.F16.F32.PACK_AB R26, R28, R27 ;  /* 0x0000001b1c1a723e */ /* 0x000fe400000000ff */
[----:B------:R-:W-:Y:S01]  /*10df0*/  F2FP.F16.F32.PACK_AB R24, R24, R21 ;  /* 0x000000151818723e */ /* 0x000fe200000000ff */
[----:B------:R1:W-:Y:S01]  /*10e00*/  STSM.16.MT88.4 [R3+0x32000], R12 ;  /* 0x0320000c03007844 */ /* 0x0003e20000004200 */
        /* <DEDUP_REMOVED lines=20> */
.L_x_111:
[----:B------:R-:W-:Y:S05]  /*10f50*/  BSYNC B0 ;  /* 0x0000000000007941 */ /* 0x000fea0003800000 */
.L_x_110:
[----:B------:R-:W-:Y:S06]  /*10f60*/  BAR.SYNC.DEFER_BLOCKING 0x1, 0x100 ;  /* 0x0044000000007b1d */ /* 0x000fec0000010000 */
[----:B------:R-:W-:Y:S05]  /*10f70*/  @!P1 BRA `(.L_x_112) ;  /* 0x0000000000049947 */ /* 0x000fea0003800000 */
[----:B------:R-:W-:Y:S01]  /*10f80*/  BPT.TRAP 0x1 ;  /* 0x000000040000795c */ /* 0x000fe20000300000 */
.L_x_112:
        /* <DEDUP_REMOVED lines=9> */
.L_x_113:
[----:B------:R-:W2:Y:S02]  /*11020*/  SYNCS.PHASECHK.TRANS64.TRYWAIT P3, [UR43+0x384c0], R159 ;  /* 0x0384c09fff0075a7 */ /* 0x000ea4000806016b */
[----:B--2---:R-:W-:Y:S05]  /*11030*/  @!P3 BRA `(.L_x_114) ;  /* 0x0000009c006cb947 */ /* 0x004fea0003800000 */
.L_x_366:
        /* <DEDUP_REMOVED lines=26> */
[-C--:B----4-:R-:W-:Y:S01]  /*111e0*/  FMUL R17, R12, R2.reuse ;  /* 0x000000020c117220 */ /* 0x090fe20000400000 */
[----:B------:R-:W-:Y:S02]  /*111f0*/  HADD2.F32 R12, -RZ, R8.H0_H0 ;  /* 0x20000008ff0c7230 */ /* 0x000fe40000004100 */
[----:B-----5:R-:W-:Y:S01]  /*11200*/  FMUL R19, R19, R2 ;  /* 0x0000000213137220 */ /* 0x020fe20000400000 */
[----:B------:R-:W-:-:S02]  /*11210*/  FFMA R17, R16, R0, R17 ;  /* 0x0000000010117223 */ /* 0x000fc40000000011 */
        /* <DEDUP_REMOVED lines=67> */
.L_x_116:
[----:B------:R-:W-:Y:S05]  /*11650*/  BSYNC B0 ;  /* 0x0000000000007941 */ /* 0x000fea0003800000 */
.L_x_115:
[----:B------:R-:W-:Y:S06]  /*11660*/  BAR.SYNC.DEFER_BLOCKING 0x1, 0x100 ;  /* 0x0044000000007b1d */ /* 0x000fec0000010000 */
[----:B------:R-:W-:Y:S05]  /*11670*/  @!P1 BRA `(.L_x_117) ;  /* 0x0000000000049947 */ /* 0x000fea0003800000 */
[----:B------:R-:W-:Y:S01]  /*11680*/  BPT.TRAP 0x1 ;  /* 0x000000040000795c */ /* 0x000fe20000300000 */
.L_x_117:
        /* <DEDUP_REMOVED lines=9> */
.L_x_118:
[----:B------:R-:W2:Y:S02]  /*11720*/  SYNCS.PHASECHK.TRANS64.TRYWAIT P3, [UR43+0x384c8], R159 ;  /* 0x0384c89fff0075a7 */ /* 0x000ea4000806016b */
[----:B--2---:R-:W-:Y:S05]  /*11730*/  @!P3 BRA `(.L_x_119) ;  /* 0x0000009400c4b947 */ /* 0x004fea0003800000 */
.L_x_367:
        /* <DEDUP_REMOVED lines=81> */
.L_x_121:
[----:B------:R-:W-:Y:S05]  /*11c50*/  BSYNC B0 ;  /* 0x0000000000007941 */ /* 0x000fea0003800000 */
.L_x_120:
[----:B------:R-:W-:Y:S06]  /*11c60*/  BAR.SYNC.DEFER_BLOCKING 0x1, 0x100 ;  /* 0x0044000000007b1d */ /* 0x000fec0000010000 */
[----:B------:R-:W-:Y:S05]  /*11c70*/  @!P1 BRA `(.L_x_122) ;  /* 0x0000000000049947 */ /* 0x000fea0003800000 */
[----:B------:R-:W-:Y:S01]  /*11c80*/  BPT.TRAP 0x1 ;  /* 0x000000040000795c */ /* 0x000fe20000300000 */
.L_x_122:
        /* <DEDUP_REMOVED lines=9> */
.L_x_123:
[----:B------:R-:W2:Y:S02]  /*11d20*/  SYNCS.PHASECHK.TRANS64.TRYWAIT P3, [UR43+0x384b0], R20 ;  /* 0x0384b014ff0075a7 */ /* 0x000ea4000806016b */
[----:B--2---:R-:W-:Y:S05]  /*11d30*/  @!P3 BRA `(.L_x_124) ;  /* 0x00000090005cb947 */ /* 0x004fea0003800000 */
.L_x_368:
        /* <DEDUP_REMOVED lines=97> */
.L_x_126:
[----:B------:R-:W-:Y:S05]  /*12350*/  BSYNC B0 ;  /* 0x0000000000007941 */ /* 0x000fea0003800000 */
.L_x_125:
[----:B------:R-:W-:Y:S06]  /*12360*/  BAR.SYNC.DEFER_BLOCKING 0x1, 0x100 ;  /* 0x0044000000007b1d */ /* 0x000fec0000010000 */
[----:B------:R-:W-:Y:S05]  /*12370*/  @!P1 BRA `(.L_x_127) ;  /* 0x0000000000049947 */ /* 0x000fea0003800000 */
[----:B------:R-:W-:Y:S01]  /*12380*/  BPT.TRAP 0x1 ;  /* 0x000000040000795c */ /* 0x000fe20000300000 */
.L_x_127:
        /* <DEDUP_REMOVED lines=9> */
.L_x_128:
[----:B------:R-:W2:Y:S02]  /*12420*/  SYNCS.PHASECHK.TRANS64.TRYWAIT P3, [UR43+0x384b8], R20 ;  /* 0x0384b814ff0075a7 */ /* 0x000ea4000806016b */
[----:B--2---:R-:W-:Y:S05]  /*12430*/  @!P3 BRA `(.L_x_129) ;  /* 0x0000008800b4b947 */ /* 0x004fea0003800000 */
.L_x_369:
        /* <DEDUP_REMOVED lines=81> */
.L_x_131:
[----:B------:R-:W-:Y:S05]  /*12950*/  BSYNC B0 ;  /* 0x0000000000007941 */ /* 0x000fea0003800000 */
.L_x_130:
[----:B------:R-:W-:Y:S06]  /*12960*/  BAR.SYNC.DEFER_BLOCKING 0x1, 0x100 ;  /* 0x0044000000007b1d */ /* 0x000fec0000010000 */
[----:B------:R-:W-:Y:S05]  /*12970*/  @!P1 BRA `(.L_x_132) ;  /* 0x0000000000049947 */ /* 0x000fea0003800000 */
[----:B------:R-:W-:Y:S01]  /*12980*/  BPT.TRAP 0x1 ;  /* 0x000000040000795c */ /* 0x000fe20000300000 */
.L_x_132:
        /* <DEDUP_REMOVED lines=9> */
.L_x_133:
[----:B------:R-:W2:Y:S02]  /*12a20*/  SYNCS.PHASECHK.TRANS64.TRYWAIT P3, [UR43+0x384c0], R20 ;  /* 0x0384c014ff0075a7 */ /* 0x000ea4000806016b */
[----:B--2---:R-:W-:Y:S05]  /*12a30*/  @!P3 BRA `(.L_x_134) ;  /* 0x00000084004cb947 */ /* 0x004fea0003800000 */
.L_x_370:
        /* <DEDUP_REMOVED lines=17> */
[----:B------:R-:W-:Y:S04]  /*12b50*/  @P0 LDSM.16.MT88.4 R8, [R3+0x34000] ;  /* 0x034000000308083b */ /* 0x000fe80000004200 */
[----:B------:R-:W1:Y:S01]  /*12b60*/  @P0 LDSM.16.MT88.4 R4, [R3+0x34800] ;  /* 0x034800000304083b */ /* 0x000e620000004200 */
[----:B------:R-:W-:Y:S05]  /*12b70*/  WARPSYNC.ALL ;  /* 0x0000000000007948 */ /* 0x000fea0003800000 */
[----:B------:R-:W-:Y:S01]  /*12b80*/  BSSY B0, `(.L_x_135) ;  /* 0x000004d000007945 */ /* 0x000fe20003800000 */
[----:B-1----:R-:W-:-:S02]  /*12b90*/  HADD2.F32 R32, -RZ, R7.H0_H0 ;  /* 0x20000007ff207230 */ /* 0x002fc40000004100 */
[----:B------:R-:W-:Y:S02]  /*12ba0*/  HADD2.F32 R34, -RZ, R7.H1_H1 ;  /* 0x30000007ff227230 */ /* 0x000fe40000004100 */
[-C--:B--2---:R-:W-:Y:S01]  /*12bb0*/  FMUL R13, R13, R2.reuse ;  /* 0x000000020d0d7220 */ /* 0x084fe20000400000 */
[-C--:B---3--:R-:W-:Y:S01]  /*12bc0*/  FMUL R15, R15, R2.reuse ;  /* 0x000000020f0f7220 */ /* 0x088fe20000400000 */
[-C--:B----4-:R-:W-:Y:S01]  /*12bd0*/  FMUL R17, R17, R2.reuse ;  /* 0x0000000211117220 */ /* 0x090fe20000400000 */
[-C--:B-----5:R-:W-:Y:S01]  /*12be0*/  FMUL R19, R19, R2.reuse ;  /* 0x0000000213137220 */ /* 0x0a0fe20000400000 */
[-C--:B------:R-:W-:Y:S01]  /*12bf0*/  FMUL R21, R21, R2.reuse ;  /* 0x0000000215157220 */ /* 0x080fe20000400000 */
[-C--:B------:R-:W-:Y:S01]  /*12c00*/  FMUL R25, R25, R2.reuse ;  /* 0x0000000219197220 */ /* 0x080fe20000400000 */
[-C--:B------:R-:W-:Y:S01]  /*12c10*/  FMUL R27, R27, R2.reuse ;  /* 0x000000021b1b7220 */ /* 0x080fe20000400000 */
[-C--:B------:R-:W-:Y:S01]  /*12c20*/  FMUL R29, R29, R2.reuse ;  /* 0x000000021d1d7220 */ /* 0x080fe20000400000 */
[----:B------:R-:W-:Y:S01]  /*12c30*/  FMUL R31, R30, R2 ;  /* 0x000000021e1f7220 */ /* 0x000fe20000400000 */
[----:B------:R-:W-:-:S02]  /*12c40*/  HADD2.F32 R30, -RZ, R5.H0_H0 ;  /* 0x20000005ff1e7230 */ /* 0x000fc40000004100 */
[-C--:B------:R-:W-:Y:S01]  /*12c50*/  FMUL R33, R28, R2.reuse ;  /* 0x000000021c217220 */ /* 0x080fe20000400000 */
[--C-:B------:R-:W-:Y:S02]  /*12c60*/  HADD2.F32 R28, -RZ, R4.reuse.H1_H1 ;  /* 0x30000004ff1c7230 */ /* 0x100fe40000004100 */
[-C--:B------:R-:W-:Y:S01]  /*12c70*/  FMUL R35, R26, R2.reuse ;  /* 0x000000021a237220 */ /* 0x080fe20000400000 */
[----:B------:R-:W-:Y:S02]  /*12c80*/  HADD2.F32 R26, -RZ, R4.H0_H0 ;  /* 0x20000004ff1a7230 */ /* 0x000fe40000004100 */
[----:B------:R-:W-:Y:S01]  /*12c90*/  FMUL R37, R12, R2 ;  /* 0x000000020c257220 */ /* 0x000fe20000400000 */
[----:B------:R-:W-:Y:S02]  /*12ca0*/  HADD2.F32 R12, -RZ, R8.H0_H0 ;  /* 0x20000008ff0c7230 */ /* 0x000fe40000004100 */
[-C--:B------:R-:W-:Y:S01]  /*12cb0*/  FFMA R31, R26, R0.reuse, R31 ;  /* 0x000000001a1f7223 */ /* 0x080fe2000000001f */
[----:B------:R-:W-:Y:S01]  /*12cc0*/  FFMA R35, R30, R0, R35 ;  /* 0x000000001e237223 */ /* 0x000fe20000000023 */
[----:B------:R-:W-:Y:S01]  /*12cd0*/  FMUL R39, R24, R2 ;  /* 0x0000000218277220 */ /* 0x000fe20000400000 */
[----:B------:R-:W-:-:S02]  /*12ce0*/  HADD2.F32 R24, -RZ, R10.H1_H1 ;  /* 0x3000000aff187230 */ /* 0x000fc40000004100 */
[----:B------:R-:W-:Y:S01]  /*12cf0*/  FFMA R13, R12, R0, R13 ;  /* 0x000000000c0d7223 */ /* 0x000fe2000000000d */
[----:B------:R-:W-:Y:S02]  /*12d00*/  HADD2.F32 R12, -RZ, R8.H1_H1 ;  /* 0x30000008ff0c7230 */ /* 0x000fe40000004100 */
[-C--:B------:R-:W-:Y:S01]  /*12d10*/  FMUL R41, R18, R2.reuse ;  /* 0x0000000212297220 */ /* 0x080fe20000400000 */
[----:B------:R-:W-:Y:S02]  /*12d20*/  HADD2.F32 R18, -RZ, R10.H0_H0 ;  /* 0x2000000aff127230 */ /* 0x000fe40000004100 */
[----:B------:R-:W-:Y:S02]  /*12d30*/  HADD2.F32 R26, -RZ, R5.H1_H1 ;  /* 0x30000005ff1a7230 */ /* 0x000fe40000004100 */
[----:B------:R-:W-:Y:S01]  /*12d40*/  FMUL R43, R16, R2 ;  /* 0x00000002102b7220 */ /* 0x000fe20000400000 */
[----:B------:R-:W-:Y:S02]  /*12d50*/  HADD2.F32 R16, -RZ, R9.H1_H1 ;  /* 0x30000009ff107230 */ /* 0x000fe40000004100 */
[----:B------:R-:W-:Y:S01]  /*12d60*/  FFMA R21, R18, R0, R21 ;  /* 0x0000000012157223 */ /* 0x000fe20000000015 */
[----:B------:R-:W-:-:S02]  /*12d70*/  HADD2.F32 R18, -RZ, R11.H0_H0 ;  /* 0x2000000bff127230 */ /* 0x000fc40000004100 */
[----:B------:R-:W-:Y:S01]  /*12d80*/  FMUL R45, R14, R2 ;  /* 0x000000020e2d7220 */ /* 0x000fe20000400000 */
[----:B------:R-:W-:Y:S02]  /*12d90*/  HADD2.F32 R14, -RZ, R9.H0_H0 ;  /* 0x20000009ff0e7230 */ /* 0x000fe40000004100 */
[-C--:B------:R-:W-:Y:S01]  /*12da0*/  FFMA R12, R12, R0.reuse, R15 ;  /* 0x000000000c0c7223 */ /* 0x080fe2000000000f */
[----:B------:R-:W-:Y:S02]  /*12db0*/  HADD2.F32 R30, -RZ, R6.H1_H1 ;  /* 0x30000006ff1e7230 */ /* 0x000fe40000004100 */
[-C--:B------:R-:W-:Y:S01]  /*12dc0*/  FFMA R27, R18, R0.reuse, R27 ;  /* 0x00000000121b7223 */ /* 0x080fe2000000001b */
[-C--:B------:R-:W-:Y:S01]  /*12dd0*/  FFMA R26, R26, R0.reuse, R37 ;  /* 0x000000001a1a7223 */ /* 0x080fe20000000025 */
[-C--:B------:R-:W-:Y:S01]  /*12de0*/  FFMA R17, R14, R0.reuse, R17 ;  /* 0x000000000e117223 */ /* 0x080fe20000000011 */
[-C--:B------:R-:W-:Y:S01]  /*12df0*/  FFMA R14, R16, R0.reuse, R19 ;  /* 0x00000000100e7223 */ /* 0x080fe20000000013 */
[----:B------:R-:W-:Y:S01]  /*12e00*/  FFMA R16, R24, R0, R25 ;  /* 0x0000000018107223 */ /* 0x000fe20000000019 */
[----:B------:R-:W-:-:S02]  /*12e10*/  HADD2.F32 R24, -RZ, R11.H1_H1 ;  /* 0x3000000bff187230 */ /* 0x000fc40000004100 */
[-C--:B------:R-:W-:Y:S01]  /*12e20*/  FFMA R43, R32, R0.reuse, R43 ;  /* 0x00000000202b7223 */ /* 0x080fe2000000002b */
[----:B------:R-:W-:Y:S02]  /*12e30*/  F2FP.F16.F32.PACK_AB R12, R12, R13 ;  /* 0x0000000d0c0c723e */ /* 0x000fe400000000ff */
[----:B------:R-:W-:Y:S01]  /*12e40*/  F2FP.F16.F32.PACK_AB R13, R14, R17 ;  /* 0x000000110e0d723e */ /* 0x000fe200000000ff */
[-C--:B------:R-:W-:Y:S01]  /*12e50*/  FFMA R18, R24, R0.reuse, R29 ;  /* 0x0000000018127223 */ /* 0x080fe2000000001d */
[-C--:B------:R-:W-:Y:S01]  /*12e60*/  FFMA R24, R28, R0.reuse, R33 ;  /* 0x000000001c187223 */ /* 0x080fe20000000021 */
[----:B------:R-:W-:Y:S01]  /*12e70*/  HADD2.F32 R28, -RZ, R6.H0_H0 ;  /* 0x20000006ff1c7230 */ /* 0x000fe20000004100 */
[----:B------:R-:W-:Y:S02]  /*12e80*/  F2FP.F16.F32.PACK_AB R14, R16, R21 ;  /* 0x00000015100e723e */ /* 0x000fe400000000ff */
[----:B------:R-:W-:Y:S02]  /*12e90*/  F2FP.F16.F32.PACK_AB R15, R18, R27 ;  /* 0x0000001b120f723e */ /* 0x000fe400000000ff */
[-C--:B------:R-:W-:Y:S01]  /*12ea0*/  FFMA R39, R28, R0.reuse, R39 ;  /* 0x000000001c277223 */ /* 0x080fe20000000027 */
[-C--:B------:R-:W-:Y:S01]  /*12eb0*/  FFMA R28, R30, R0.reuse, R41 ;  /* 0x000000001e1c7223 */ /* 0x080fe20000000029 */
[----:B------:R-:W-:Y:S01]  /*12ec0*/  FFMA R30, R34, R0, R45 ;  /* 0x00000000221e7223 */ /* 0x000fe2000000002d */
[----:B------:R-:W-:Y:S01]  /*12ed0*/  F2FP.F16.F32.PACK_AB R25, R26, R35 ;  /* 0x000000231a19723e */ /* 0x000fe200000000ff */
[----:B------:R1:W-:Y:S01]  /*12ee0*/  STSM.16.MT88.4 [R3+0x34000], R12 ;  /* 0x0340000c03007844 */ /* 0x0003e20000004200 */
        /* <DEDUP_REMOVED lines=22> */
.L_x_136:
[----:B------:R-:W-:Y:S05]  /*13050*/  BSYNC B0 ;  /* 0x0000000000007941 */ /* 0x000fea0003800000 */
.L_x_135:
[----:B------:R-:W-:Y:S06]  /*13060*/  BAR.SYNC.DEFER_BLOCKING 0x1, 0x100 ;  /* 0x0044000000007b1d */ /* 0x000fec0000010000 */
[----:B------:R-:W-:Y:S05]  /*13070*/  @!P1 BRA `(.L_x_137) ;  /* 0x0000000000049947 */ /* 0x000fea0003800000 */
[----:B------:R-:W-:Y:S01]  /*13080*/  BPT.TRAP 0x1 ;  /* 0x000000040000795c */ /* 0x000fe20000300000 */
.L_x_137:
        /* <DEDUP_REMOVED lines=9> */
.L_x_138:
[----:B------:R-:W2:Y:S02]  /*13120*/  SYNCS.PHASECHK.TRANS64.TRYWAIT P3, [UR43+0x384c8], R20 ;  /* 0x0384c814ff0075a7 */ /* 0x000ea4000806016b */
[----:B--2---:R-:W-:Y:S05]  /*13130*/  @!P3 BRA `(.L_x_139) ;  /* 0x0000007c00a4b947 */ /* 0x004fea0003800000 */
.L_x_371:
        /* <DEDUP_REMOVED lines=39> */
[--C-:B------:R-:W-:Y:S02]  /*133b0*/  HADD2.F32 R27, -RZ, R4.reuse.H0_H0 ;  /* 0x20000004ff1b7230 */ /* 0x100fe40000004100 */
[-C--:B------:R-:W-:Y:S01]  /*133c0*/  FFMA R31, R31, R0.reuse, R146 ;  /* 0x000000001f1f7223 */ /* 0x080fe20000000092 */
[----:B------:R-:W-:Y:S02]  /*133d0*/  HADD2.F32 R29, -RZ, R4.H1_H1 ;  /* 0x30000004ff1d7230 */ /* 0x000fe40000004100 */
[-C--:B------:R-:W-:Y:S01]  /*133e0*/  FFMA R37, R37, R0.reuse, R150 ;  /* 0x0000000025257223 */ /* 0x080fe20000000096 */
[----:B------:R-:W-:Y:S02]  /*133f0*/  HADD2.F32 R5, -RZ, R5.H1_H1 ;  /* 0x30000005ff057230 */ /* 0x000fe40000004100 */
        /* <DEDUP_REMOVED lines=34> */
[----:B------:R2:W-:Y:S02]  /*13620*/  UTMASTG.2D [UR8], [UR58] ;  /* 0x000000083a0073b5 */ /* 0x0005e40008008000 */
[----:B--2---:R0:W-:Y:S02]  /*13630*/  UTMACMDFLUSH ;  /* 0x00000000000079b7 */ /* 0x0041e40000000000 */
.L_x_141:
[----:B------:R-:W-:Y:S05]  /*13640*/  BSYNC B0 ;  /* 0x0000000000007941 */ /* 0x000fea0003800000 */
.L_x_140:
[----:B------:R-:W-:Y:S04]  /*13650*/  BSSY B0, `(.L_x_142) ;  /* 0x0000003000007945 */ /* 0x000fe80003800000 */
[----:B------:R-:W-:Y:S05]  /*13660*/  @!P2 BRA `(.L_x_143) ;  /* 0x000000000004a947 */ /* 0x000fea0003800000 */
[----:B------:R-:W-:-:S04]  /*13670*/  DEPBAR.LE SB0, 0x1 ;  /* 0x000080400000791a */ /* 0x000fc80000000000 */
.L_x_143:
[----:B------:R-:W-:Y:S05]  /*13680*/  BSYNC B0 ;  /* 0x0000000000007941 */ /* 0x000fea0003800000 */
.L_x_142:
[----:B------:R-:W-:Y:S06]  /*13690*/  BAR.SYNC.DEFER_BLOCKING 0x1, 0x100 ;  /* 0x0044000000007b1d */ /* 0x000fec0000010000 */
[----:B------:R-:W-:Y:S05]  /*136a0*/  @!P1 BRA `(.L_x_144) ;  /* 0x0000000000049947 */ /* 0x000fea0003800000 */
[----:B------:R-:W-:Y:S01]  /*136b0*/  BPT.TRAP 0x1 ;  /* 0x000000040000795c */ /* 0x000fe20000300000 */
.L_x_144:
[----:B------:R-:W-:Y:S02]  /*136c0*/  UIADD3 UR4, UR7, 0x1, URZ ;  /* 0x0000000107047890 */ /* 0x000fe4000fffe03f */
[----:B------:R-:W-:Y:S02]  /*136d0*/  UISETP.NE.AND UP1, UPT, UR47, 0x3, UPT ;  /* 0x000000032f00788c */ /* 0x000fe4000bf25270 */
[----:B------:R-:W-:-:S04]  /*136e0*/  UISETP.NE.AND UP0, UPT, UR4, 0x4, UPT ;  /* 0x000000040400788c */ /* 0x000fc8000bf05270 */
[----:B------:R-:W-:Y:S01]  /*136f0*/  USEL UR4, UR4, URZ, UP0 ;  /* 0x0000003f04047287 */ /* 0x000fe20008000000 */
[----:B------:R-:W-:-:S03]  /*13700*/  PLOP3.LUT P2, PT, PT, PT, UP1, 0x80, 0x0 ;  /* 0x000000000000781c */ /* 0x000fc60003f4f018 */
[----:B------:R-:W-:Y:S02]  /*13710*/  ULEA UR5, UR4, UR43, 0x3 ;  /* 0x0000002b04057291 */ /* 0x000fe4000f8e183f */
[----:B------:R-:W-:Y:S02]  /*13720*/  UIADD3 UR4, UR4, 0x1, URZ ;  /* 0x0000000104047890 */ /* 0x000fe4000fffe03f */
[----:B------:R-:W-:Y:S02]  /*13730*/  UIADD3 UR5, UR5, 0x384d0, URZ ;  /* 0x000384d005057890 */ /* 0x000fe4000fffe03f */
[----:B------:R-:W-:Y:S02]  /*13740*/  UISETP.NE.AND UP0, UPT, UR4, 0x4, UPT ;  /* 0x000000040400788c */ /* 0x000fe4000bf05270 */
[----:B------:R-:W-:Y:S02]  /*13750*/  UPRMT UR5, UR42, 0x654, UR5 ;  /* 0x000006542a057896 */ /* 0x000fe40008000005 */
[----:B------:R-:W-:-:S07]  /*13760*/  USEL UR60, UR4, URZ, UP0 ;  /* 0x0000003f043c7287 */ /* 0x000fce0008000000 */
[----:B------:R-:W-:Y:S01]  /*13770*/  SYNCS.ARRIVE.TRANS64.RED.A1T0 RZ, [UR5], RZ ;  /* 0x000000ffffff79a7 */ /* 0x000fe20008100405 */
[----:B------:R-:W-:Y:S05]  /*13780*/  @!P2 BRA `(.L_x_145) ;  /* 0x000000000004a947 */ /* 0x000fea0003800000 */
[----:B------:R-:W-:Y:S01]  /*13790*/  BPT.TRAP 0x1 ;  /* 0x000000040000795c */ /* 0x000fe20000300000 */
.L_x_145:
[----:B------:R-:W-:Y:S01]  /*137a0*/  ULEA UR4, UR38, UR43, 0x3 ;  /* 0x0000002b26047291 */ /* 0x000fe2000f8e183f */
[----:B------:R-:W-:-:S08]  /*137b0*/  SHF.L.U32 R0, R153, 0x1f, RZ ;  /* 0x0000001f99007819 */ /* 0x000fd000000006ff */
[----:B------:R-:W2:Y:S02]  /*137c0*/  SYNCS.PHASECHK.TRANS64.TRYWAIT P0, [UR4+0x38400], R0 ;  /* 0x03840000ff0075a7 */ /* 0x000ea40008000144 */
[----:B--2---:R-:W-:Y:S05]  /*137d0*/  @!P0 BRA `(.L_x_146) ;  /* 0x0000007800148947 */ /* 0x004fea0003800000 */
.L_x_372:
[----:B------:R-:W-:-:S09]  /*137e0*/  ULEA UR5, UR38, UR43, 0x4 ;  /* 0x0000002b26057291 */ /* 0x000fd2000f8e203f */
[----:B------:R-:W2:Y:S01]  /*137f0*/  LDS.128 R16, [UR5+0x38500] ;  /* 0x03850005ff107984 */ /* 0x000ea20008000c00 */
[----:B------:R-:W-:Y:S01]  /*13800*/  @!PT LDS RZ, [RZ] ;  /* 0x00000000fffff984 */ /* 0x000fe20000000800 */
[----:B------:R-:W-:Y:S01]  /*13810*/  @!PT LDS RZ, [RZ] ;  /* 0x00000000fffff984 */ /* 0x000fe20000000800 */
[----:B------:R-:W-:Y:S01]  /*13820*/  @!PT LDS RZ, [RZ] ;  /* 0x00000000fffff984 */ /* 0x000fe20000000800 */
[----:B------:R-:W-:Y:S01]  /*13830*/  @!PT LDS RZ, [RZ] ;  /* 0x00000000fffff984 */ /* 0x000fe20000000800 */
[----:B------:R3:W-:Y:S06]  /*13840*/  MEMBAR.ALL.CTA ;  /* 0x0000000000007992 */ /* 0x0007ec0000008000 */
[----:B---3--:R-:W3:Y:S01]  /*13850*/  FENCE.VIEW.ASYNC.S ;  /* 0x00000000000073c6 */ /* 0x008ee20000000000 */
[----:B------:R-:W-:Y:S05]  /*13860*/  @!P2 BRA `(.L_x_147) ;  /* 0x000000000004a947 */ /* 0x000fea0003800000 */
[----:B------:R-:W-:Y:S01]  /*13870*/  BPT.TRAP 0x1 ;  /* 0x000000040000795c */ /* 0x000fe20000300000 */
.L_x_147:
[----:B--2---:R-:W-:Y:S01]  /*13880*/  ISETP.NE.AND P0, PT, R19, RZ, PT ;  /* 0x000000ff1300720c */ /* 0x004fe20003f05270 */
[----:B------:R-:W-:Y:S01]  /*13890*/  UIADD3 UR4, UR4, 0x38440, URZ ;  /* 0x0003844004047890 */ /* 0x000fe2000fffe03f */
[CC--:B------:R-:W-:Y:S02]  /*138a0*/  ISETP.NE.AND P2, PT, R154.reuse, R18.reuse, PT ;  /* 0x000000129a00720c */ /* 0x0c0fe40003f45270 */
[----:B------:R-:W-:Y:S01]  /*138b0*/  ISETP.EQ.OR P0, PT, R154, R18, !P0 ;  /* 0x000000129a00720c */ /* 0x000fe20004702670 */
[----:B------:R-:W-:-:S09]  /*138c0*/  UPRMT UR4, UR42, 0x654, UR4 ;  /* 0x000006542a047896 */ /* 0x000fd20008000004 */
[----:B---3--:R-:W-:Y:S03]  /*138d0*/  SYNCS.ARRIVE.TRANS64.RED.A1T0 RZ, [UR4], RZ ;  /* 0x000000ffffff79a7 */ /* 0x008fe60008100404 */
[----:B------:R-:W-:Y:S05]  /*138e0*/  @P0 BRA `(.L_x_148) ;  /* 0x0000000000fc0947 */ /* 0x000fea0003800000 */
[----:B------:R-:W-:-:S13]  /*138f0*/  ISETP.NE.AND P0, PT, RZ, UR54, PT ;  /* 0x00000036ff007c0c */ /* 0x000fda000bf05270 */
[----:B------:R-:W-:Y:S05]  /*13900*/  @P0 BRA `(.L_x_148) ;  /* 0x0000000000f40947 */ /* 0x000fea0003800000 */
[----:B-1----:R-:W1:Y:S01]  /*13910*/  S2R R0, SR_LANEID ;  /* 0x0000000000007919 */ /* 0x002e620000000000 */
[----:B------:R-:W-:Y:S01]  /*13920*/  ELECT P0, URZ, PT ;  /* 0x00000000003f782f */ /* 0x000fe20003800000 */
[----:B------:R-:W-:Y:S01]  /*13930*/  BSSY B0, `(.L_x_149) ;  /* 0x000002f000007945 */ /* 0x000fe20003800000 */
[----:B-1----:R-:W-:-:S11]  /*13940*/  SHF.L.U32 R15, R0, 0x2, RZ ;  /* 0x00000002000f7819 */ /* 0x002fd600000006ff */
[----:B------:R-:W-:Y:S05]  /*13950*/  @!P0 BRA `(.L_x_150) ;  /* 0x0000000000b08947 */ /* 0x000fea0003800000 */
[----:B------:R-:W-:Y:S01]  /*13960*/  IMAD.SHL.U32 R0, R18, 0x8, RZ ;  /* 0x0000000812007824 */ /* 0x000fe200078e00ff */
[----:B------:R-:W-:Y:S01]  /*13970*/  SHF.R.S32.HI R3, RZ, 0x1f, R18 ;  /* 0x0000001fff037819 */ /* 0x000fe20000011412 */
[----:B------:R-:W-:-:S03]  /*13980*/  ULDC.64 UR4, c[0x0][0x820] ;  /* 0x0002080000047ab9 */ /* 0x000fc60000000a00 */
[----:B------:R-:W-:Y:S02]  /*13990*/  SHF.L.U64.HI R8, R18, 0x3, R3 ;  /* 0x0000000312087819 */ /* 0x000fe40000010203 */
[----:B------:R-:W-:Y:S01]  /*139a0*/  IADD3 R4, P0, R0, UR4, RZ ;  /* 0x0000000400047c10 */ /* 0x000fe2000ff1e0ff */
[----:B------:R-:W1:Y:S03]  /*139b0*/  LDC.64 R2, c[0x0][0x290] ;  /* 0x0000a400ff027b82 */ /* 0x000e660000000a00 */
[----:B------:R-:W-:Y:S01]  /*139c0*/  IADD3.X R5, R8, UR5, RZ, P0, !PT ;  /* 0x0000000508057c10 */ /* 0x000fe200087fe4ff */
[----:B------:R-:W-:-:S05]  /*139d0*/  ULDC.64 UR4, c[0x0][0x818] ;  /* 0x0002060000047ab9 */ /* 0x000fca0000000a00 */
[----:B------:R-:W2:Y:S01]  /*139e0*/  LDG.E.64 R4, desc[UR56][R4.64] ;  /* 0x0000003804047981 */ /* 0x000ea2000c1e1b00 */
[----:B-1----:R-:W-:Y:S01]  /*139f0*/  IMAD.WIDE R6, R18, 0xc, R2 ;  /* 0x0000000c12067825 */ /* 0x002fe200078e0202 */
[----:B------:R-:W-:Y:S02]  /*13a00*/  IADD3 R2, P0, R0, UR4, RZ ;  /* 0x0000000400027c10 */ /* 0x000fe4000ff1e0ff */
[----:B------:R-:W1:Y:S02]  /*13a10*/  LDS R0, [UR49+0x1c] ;  /* 0x00001c31ff007984 */ /* 0x000e640008000800 */
[----:B------:R-:W-:Y:S02]  /*13a20*/  IADD3.X R3, R8, UR5, RZ, P0, !PT ;  /* 0x0000000508037c10 */ /* 0x000fe400087fe4ff */
[----:B------:R-:W3:Y:S04]  /*13a30*/  LDG.E R12, desc[UR56][R6.64] ;  /* 0x00000038060c7981 */ /* 0x000ee8000c1e1900 */
[----:B------:R4:W5:Y:S04]  /*13a40*/  LDG.E R13, desc[UR56][R6.64+0x4] ;  /* 0x00000438060d7981 */ /* 0x000968000c1e1900 */
[----:B------:R-:W5:Y:S01]  /*13a50*/  LDG.E.64 R2, desc[UR56][R2.64] ;  /* 0x0000003802027981 */ /* 0x000f62000c1e1b00 */
[----:B------:R-:W-:-:S03]  /*13a60*/  MOV R8, UR49 ;  /* 0x0000003100087c02 */ /* 0x000fc60008000f00 */
[----:B------:R-:W-:Y:S01]  /*13a70*/  STS [UR49+0x30], RZ ;  /* 0x000030ffff007988 */ /* 0x000fe20008000831 */
[----:B------:R-:W-:Y:S02]  /*13a80*/  SHF.R.U64 R8, R8, 0x4, RZ ;  /* 0x0000000408087819 */ /* 0x000fe400000012ff */
[----:B----4-:R-:W-:-:S03]  /*13a90*/  CS2R R6, SRZ ;  /* 0x0000000000067805 */ /* 0x010fc6000001ff00 */
[----:B------:R-:W-:Y:S04]  /*13aa0*/  STS [UR49+0x10], R8 ;  /* 0x00001008ff007988 */ /* 0x000fe80008000831 */
[----:B------:R-:W-:Y:S01]  /*13ab0*/  STS [UR49+0x14], R8 ;  /* 0x00001408ff007988 */ /* 0x000fe20008000831 */
[C---:B--2---:R-:W-:Y:S01]  /*13ac0*/  SHF.L.U64.HI R11, R4.reuse, 0x1, R5 ;  /* 0x00000001040b7819 */ /* 0x044fe20000010205 */
[----:B------:R-:W-:-:S03]  /*13ad0*/  IMAD.SHL.U32 R10, R4, 0x2, RZ ;  /* 0x00000002040a7824 */ /* 0x000fc600078e00ff */
[----:B------:R-:W-:Y:S02]  /*13ae0*/  LOP3.LUT R11, R11, 0x1fffffff, RZ, 0xc0, !PT ;  /* 0x1fffffff0b0b7812 */ /* 0x000fe400078ec0ff */
[----:B------:R-:W-:Y:S02]  /*13af0*/  LOP3.LUT R10, R10, 0xfffffffe, RZ, 0xc0, !PT ;  /* 0xfffffffe0a0a7812 */ /* 0x000fe400078ec0ff */
[--C-:B------:R-:W-:Y:S02]  /*13b00*/  SHF.R.U32.HI R5, RZ, 0x4, R11.reuse ;  /* 0x00000004ff057819 */ /* 0x100fe4000001160b */
[----:B------:R-:W-:Y:S02]  /*13b10*/  SHF.R.U64 R10, R10, 0x4, R11 ;  /* 0x000000040a0a7819 */ /* 0x000fe4000000120b */
[----:B-1----:R-:W-:-:S03]  /*13b20*/  LOP3.LUT R0, R0, 0xf, R5, 0xb8, !PT ;  /* 0x0000000f00007812 */ /* 0x002fc600078eb805 */
[----:B------:R-:W-:Y:S04]  /*13b30*/  STS [UR49+0xc], R10 ;  /* 0x00000c0aff007988 */ /* 0x000fe80008000831 */
[----:B------:R-:W-:Y:S01]  /*13b40*/  STS [UR49+0x1c], R0 ;  /* 0x00001c00ff007988 */ /* 0x000fe20008000831 */
[----:B---3--:R-:W-:-:S03]  /*13b50*/  IADD3 R4, R12, -0x1, RZ ;  /* 0xffffffff0c047810 */ /* 0x008fc60007ffe0ff */
[----:B------:R-:W1:Y:S04]  /*13b60*/  LDS R5, [UR49+0x1c] ;  /* 0x00001c31ff057984 */ /* 0x000e680008000800 */
[----:B-----5:R-:W-:Y:S01]  /*13b70*/  STS.64 [UR49], R2 ;  /* 0x00000002ff007988 */ /* 0x020fe20008000a31 */
[----:B-1----:R-:W-:-:S05]  /*13b80*/  LOP3.LUT R5, R5, 0xf0, RZ, 0xb8, !PT ;  /* 0x000000f005057812 */ /* 0x002fca00078eb8ff */
[----:B------:R1:W-:Y:S04]  /*13b90*/  STS [UR49+0x1c], R5 ;  /* 0x00001c05ff007988 */ /* 0x0003e80008000831 */
[----:B------:R-:W2:Y:S01]  /*13ba0*/  LDS R9, [UR49+0x1c] ;  /* 0x00001c31ff097984 */ /* 0x000ea20008000800 */
[----:B-1----:R-:W-:-:S05]  /*13bb0*/  VIADD R5, R13, 0xffffffff ;  /* 0xffffffff0d057836 */ /* 0x002fca0000000000 */
[----:B------:R-:W-:Y:S01]  /*13bc0*/  STS.128 [UR49+0x20], R4 ;  /* 0x00002004ff007988 */ /* 0x000fe20008000c31 */
[----:B--2---:R-:W-:-:S05]  /*13bd0*/  LOP3.LUT R9, R9, 0xf00, RZ, 0xb8, !PT ;  /* 0x00000f0009097812 */ /* 0x004fca00078eb8ff */
[----:B------:R-:W-:Y:S04]  /*13be0*/  STS.64 [UR49+0x18], R8 ;  /* 0x00001808ff007988 */ /* 0x000fe80008000a31 */
[----:B------:R-:W1:Y:S02]  /*13bf0*/  LDS R14, [UR49+0x1c] ;  /* 0x00001c31ff0e7984 */ /* 0x000e640008000800 */
[----:B-1----:R-:W-:-:S05]  /*13c00*/  LOP3.LUT R0, R14, 0xf000, RZ, 0xb8, !PT ;  /* 0x0000f0000e007812 */ /* 0x002fca00078eb8ff */
[----:B------:R1:W-:Y:S02]  /*13c10*/  STS [UR49+0x1c], R0 ;  /* 0x00001c00ff007988 */ /* 0x0003e40008000831 */
.L_x_150:
[----:B------:R-:W-:Y:S05]  /*13c20*/  BSYNC B0 ;  /* 0x0000000000007941 */ /* 0x000fea0003800000 */
.L_x_149:
[----:B------:R-:W-:Y:S01]  /*13c30*/  NOP ;  /* 0x0000000000007918 */ /* 0x000fe20000000000 */
[----:B------:R2:W3:Y:S01]  /*13c40*/  LDS R5, [R15+UR49] ;  /* 0x000000310f057984 */ /* 0x0004e20008000800 */
[----:B------:R-:W-:Y:S02]  /*13c50*/  ELECT P0, URZ, PT ;  /* 0x00000000003f782f */ /* 0x000fe40003800000 */
[----:B------:R-:W-:Y:S01]  /*13c60*/  IADD3 R2, P3, R15, UR58, RZ ;  /* 0x0000003a0f027c10 */ /* 0x000fe2000ff7e0ff */
[----:B------:R-:W-:Y:S03]  /*13c70*/  BSSY B0, `(.L_x_151) ;  /* 0x0000005000007945 */ /* 0x000fe60003800000 */
[----:B------:R-:W-:-:S07]  /*13c80*/  IADD3.X R3, RZ, UR59, RZ, P3, !PT ;  /* 0x0000003bff037c10 */ /* 0x000fce0009ffe4ff */
[----:B--2---:R-:W-:Y:S05]  /*13c90*/  @!P0 BRA `(.L_x_152) ;  /* 0x0000000000088947 */ /* 0x004fea0003800000 */
[----:B------:R0:W-:Y:S01]  /*13ca0*/  UTMACMDFLUSH ;  /* 0x00000000000079b7 */ /* 0x0001e20000000000 */
[----:B------:R-:W-:-:S04]  /*13cb0*/  DEPBAR.LE SB0, 0x0 ;  /* 0x000080000000791a */ /* 0x000fc80000000000 */
.L_x_152:
[----:B------:R-:W-:Y:S05]  /*13cc0*/  BSYNC B0 ;  /* 0x0000000000007941 */ /* 0x000fea0003800000 */
.L_x_151:
[----:B---3--:R2:W5:Y:S02]  /*13cd0*/  ATOMG.E.EXCH.STRONG.GPU PT, RZ, [R2], R5 ;  /* 0x0000000502ff73a8 */ /* 0x00856400041ee100 */
.L_x_148:
[----:B------:R-:W-:Y:S01]  /*13ce0*/  UIMAD.WIDE.U32 UR4, UR55, -0x55555555, URZ ;  /* 0xaaaaaaab370478a5 */ /* 0x000fe2000f8e003f */
[----:B------:R-:W-:Y:S01]  /*13cf0*/  ISETP.NE.AND P0, PT, R19, RZ, PT ;  /* 0x000000ff1300720c */ /* 0x000fe20003f05270 */
[----:B------:R-:W-:Y:S01]  /*13d00*/  UIADD3 UR38, UR38, 0x1, URZ ;  /* 0x0000000126267890 */ /* 0x000fe2000fffe03f */
[----:B-1----:R-:W-:Y:S01]  /*13d10*/  SEL R7, RZ, 0x1, !P2 ;  /* 0x00000001ff077807 */ /* 0x002fe20005000000 */
[----:B------:R-:W-:Y:S02]  /*13d20*/  USHF.R.U32.HI UR4, URZ, 0x1, UR5 ;  /* 0x000000013f047899 */ /* 0x000fe40008011605 */
[----:B------:R-:W-:Y:S02]  /*13d30*/  UISETP.NE.AND UP0, UPT, UR38, 0x8, UPT ;  /* 0x000000082600788c */ /* 0x000fe4000bf05270 */
[----:B------:R-:W-:Y:S02]  /*13d40*/  UIMAD UR55, UR4, -0x3, UR55 ;  /* 0xfffffffd043778a4 */ /* 0x000fe4000f8e0237 */
[----:B------:R-:W-:-:S02]  /*13d50*/  USEL UR4, URZ, 0x1, UP0 ;  /* 0x000000013f047887 */ /* 0x000fc40008000000 */
[----:B------:R-:W-:Y:S02]  /*13d60*/  UIADD3 UR36, UR36, 0x10, URZ ;  /* 0x0000001024247890 */ /* 0x000fe4000fffe03f */
[----:B------:R-:W-:Y:S02]  /*13d70*/  USEL UR38, UR38, URZ, UP0 ;  /* 0x0000003f26267287 */ /* 0x000fe40008000000 */
[----:B------:R-:W-:Y:S01]  /*13d80*/  LOP3.LUT R153, R153, UR4, RZ, 0x3c, !PT ;  /* 0x0000000499997c12 */ /* 0x000fe2000f8e3cff */
[----:B------:R-:W-:Y:S09]  /*13d90*/  @P0 BRA `(.L_x_153) ;  /* 0xfffffefc00100947 */ /* 0x000ff2000383ffff */
[----:B------:R-:W-:-:S04]  /*13da0*/  DEPBAR.LE SB0, 0x0 ;  /* 0x000080000000791a */ /* 0x000fc80000000000 */
[----:B------:R-:W-:Y:S05]  /*13db0*/  @!P1 BRA `(.L_x_154) ;  /* 0x0000000000049947 */ /* 0x000fea0003800000 */
[----:B------:R-:W-:Y:S01]  /*13dc0*/  BPT.TRAP 0x1 ;  /* 0x000000040000795c */ /* 0x000fe20000300000 */
.L_x_154:
[----:B------:R-:W-:-:S04]  /*13dd0*/  ULEA UR43, UR60, UR43, 0x3 ;  /* 0x0000002b3c2b7291 */ /* 0x000fc8000f8e183f */
[----:B------:R-:W-:-:S04]  /*13de0*/  UIADD3 UR43, UR43, 0x384d0, URZ ;  /* 0x000384d02b2b7890 */ /* 0x000fc8000fffe03f */
[----:B------:R-:W-:-:S09]  /*13df0*/  UPRMT UR43, UR42, 0x654, UR43 ;  /* 0x000006542a2b7896 */ /* 0x000fd2000800002b */
[----:B-----5:R-:W-:Y:S01]  /*13e00*/  SYNCS.ARRIVE.TRANS64.RED.A1T0 RZ, [UR43], RZ ;  /* 0x000000ffffff79a7 */ /* 0x020fe2000810042b */
[----:B------:R-:W-:Y:S05]  /*13e10*/  EXIT ;  /* 0x000000000000794d */ /* 0x000fea0003800000 */
.L_x_23:
[----:B------:R-:W-:-:S08]  /*13e20*/  NOP ;  /* 0x0000000000007918 */ /* 0x000fd00000000000 */
[----:B----45:R-:W1:-:S00]  /*13e30*/  USETMAXREG.DEALLOC.CTAPOOL 0x28 ;  /* 0x00000028000079c8 */ /* 0x030e4000080e0500 */
[----:B------:R-:W-:-:S06]  /*13e40*/  UISETP.NE.AND UP1, UPT, UR54, 0x3, UPT ;  /* 0x000000033600788c */ /* 0x000fcc000bf25270 */
[----:B------:R-:W-:-:S13]  /*13e50*/  PLOP3.LUT P1, PT, PT, PT, UP1, 0x80, 0x0 ;  /* 0x000000000000781c */ /* 0x000fda0003f2f018 */
[----:B-1----:R-:W-:Y:S05]  /*13e60*/  @!P1 BRA `(.L_x_155) ;  /* 0x0000004400dc9947 */ /* 0x002fea0003800000 */
[----:B------:R-:W-:-:S13]  /*13e70*/  ISETP.NE.AND P0, PT, RZ, UR54, PT ;  /* 0x00000036ff007c0c */ /* 0x000fda000bf05270 */
[----:B------:R-:W-:Y:S05]  /*13e80*/  @!P0 BRA `(.L_x_156) ;  /* 0x0000002800d48947 */ /* 0x000fea0003800000 */
[----:B------:R-:W-:-:S06]  /*13e90*/  UISETP.NE.AND UP0, UPT, UR54, 0x2, UPT ;  /* 0x000000023600788c */ /* 0x000fcc000bf05270 */
[----:B------:R-:W-:-:S13]  /*13ea0*/  PLOP3.LUT P0, PT, PT, PT, UP0, 0x80, 0x0 ;  /* 0x000000000000781c */ /* 0x000fda0003f0f008 */
[----:B--2---:R-:W-:Y:S05]  /*13eb0*/  @P0 EXIT ;  /* 0x000000000000094d */ /* 0x004fea0003800000 */
[----:B------:R-:W1:Y:S01]  /*13ec0*/  S2UR UR4, SR_CTAID.Y ;  /* 0x00000000000479c3 */ /* 0x000e620000002600 */
[----:B------:R-:W-:Y:S01]  /*13ed0*/  ELECT P0, URZ, PT ;  /* 0x00000000003f782f */ /* 0x000fe20003800000 */
[----:B------:R-:W-:Y:S01]  /*13ee0*/  BSSY B0, `(.L_x_157) ;  /* 0x0000021000007945 */ /* 0x000fe20003800000 */
[----:B-1----:R-:W-:-:S11]  /*13ef0*/  UIMAD UR4, UR4, UR39, UR40 ;  /* 0x00000027040472a4 */ /* 0x002fd6000f8e0228 */
[----:B------:R-:W-:Y:S05]  /*13f00*/  @!P0 BRA `(.L_x_158) ;  /* 0x0000000000788947 */ /* 0x000fea0003800000 */
[----:B------:R1:W-:Y:S01]  /*13f10*/  STL [R1+0x208], R14 ;  /* 0x0002080e01007387 */ /* 0x0003e20000100800 */
[----:B------:R-:W-:Y:S01]  /*13f20*/  UMOV UR5, 0x400 ;  /* 0x0000040000057882 */ /* 0x000fe20000000000 */
[----:B------:R-:W2:Y:S01]  /*13f30*/  LDC.64 R4, c[0x0][0x600] ;  /* 0x00018000ff047b82 */ /* 0x000ea20000000a00 */
[----:B------:R-:W-:Y:S01]  /*13f40*/  ULEA UR5, UR41, UR5, 0x18 ;  /* 0x0000000529057291 */ /* 0x000fe2000f8ec03f */
[----:B------:R3:W-:Y:S06]  /*13f50*/  STL.64 [R1+0x200], R12 ;  /* 0x0002000c01007387 */ /* 0x0007ec0000100a00 */
[----:B-1----:R-:W1:Y:S08]  /*13f60*/  LDC.64 R14, c[0x0][0x618] ;  /* 0x00018600ff0e7b82 */ /* 0x002e700000000a00 */
[----:B---3--:R-:W1:Y:S08]  /*13f70*/  LDC.64 R12, c[0x0][0x610] ;  /* 0x00018400ff0c7b82 */ /* 0x008e700000000a00 */
[----:B------:R-:W2:Y:S08]  /*13f80*/  LDC.64 R6, c[0x0][0x608] ;  /* 0x00018200ff067b82 */ /* 0x000eb00000000a00 */
[----:B------:R-:W3:Y:S01]  /*13f90*/  LDC.64 R32, c[0x0][0x620] ;  /* 0x00018800ff207b82 */ /* 0x000ee20000000a00 */
[----:B-1----:R1:W-:Y:S07]  /*13fa0*/  STS.128 [UR5+0x38690], R12 ;  /* 0x0386900cff007988 */ /* 0x0023ee0008000c05 */
[----:B------:R-:W3:Y:S01]  /*13fb0*/  LDC.64 R34, c[0x0][0x628] ;  /* 0x00018a00ff227b82 */ /* 0x000ee20000000a00 */
[----:B--2---:R2:W-:Y:S07]  /*13fc0*/  STS.128 [UR5+0x38680], R4 ;  /* 0x03868004ff007988 */ /* 0x0045ee0008000c05 */
[----:B------:R-:W4:Y:S01]  /*13fd0*/  LDC.64 R28, c[0x0][0x630] ;  /* 0x00018c00ff1c7b82 */ /* 0x000f220000000a00 */
[----:B-1----:R1:W5:Y:S07]  /*13fe0*/  LDL.LU R14, [R1+0x208] ;  /* 0x00020800010e7983 */ /* 0x00236e0000300800 */
[----:B------:R-:W4:Y:S01]  /*13ff0*/  LDC.64 R30, c[0x0][0x638] ;  /* 0x00018e00ff1e7b82 */ /* 0x000f220000000a00 */
[----:B------:R1:W5:Y:S07]  /*14000*/  LDL.LU.64 R12, [R1+0x200] ;  /* 0x00020000010c7983 */ /* 0x00036e0000300a00 */
[----:B------:R-:W1:Y:S08]  /*14010*/  LDC.64 R24, c[0x0][0x640] ;  /* 0x00019000ff187b82 */ /* 0x000e700000000a00 */
[----:B------:R-:W1:Y:S08]  /*14020*/  LDC.64 R26, c[0x0][0x648] ;  /* 0x00019200ff1a7b82 */ /* 0x000e700000000a00 */
[----:B------:R-:W1:Y:S08]  /*14030*/  LDC.64 R20, c[0x0][0x650] ;  /* 0x00019400ff147b82 */ /* 0x000e700000000a00 */
[----:B------:R-:W1:Y:S08]  /*14040*/  LDC.64 R22, c[0x0][0x658] ;  /* 0x00019600ff167b82 */ /* 0x000e700000000a00 */
[----:B------:R-:W1:Y:S08]  /*14050*/  LDC.64 R8, c[0x0][0x660] ;  /* 0x00019800ff087b82 */ /* 0x000e700000000a00 */
[----:B------:R-:W1:Y:S08]  /*14060*/  LDC.64 R10, c[0x0][0x668] ;  /* 0x00019a00ff0a7b82 */ /* 0x000e700000000a00 */
[----:B--2---:R-:W2:Y:S08]  /*14070*/  LDC.64 R4, c[0x0][0x670] ;  /* 0x00019c00ff047b82 */ /* 0x004eb00000000a00 */
[----:B------:R-:W2:Y:S01]  /*14080*/  LDC.64 R6, c[0x0][0x678] ;  /* 0x00019e00ff067b82 */ /* 0x000ea20000000a00 */
[----:B---3--:R3:W-:Y:S04]  /*14090*/  STS.128 [UR5+0x386a0], R32 ;  /* 0x0386a020ff007988 */ /* 0x0087e80008000c05 */
[----:B----4-:R3:W-:Y:S04]  /*140a0*/  STS.128 [UR5+0x386b0], R28 ;  /* 0x0386b01cff007988 */ /* 0x0107e80008000c05 */
[----:B-1----:R3:W-:Y:S04]  /*140b0*/  STS.128 [UR5+0x386c0], R24 ;  /* 0x0386c018ff007988 */ /* 0x0027e80008000c05 */
[----:B------:R3:W-:Y:S04]  /*140c0*/  STS.128 [UR5+0x386d0], R20 ;  /* 0x0386d014ff007988 */ /* 0x0007e80008000c05 */
[----:B------:R3:W-:Y:S04]  /*140d0*/  STS.128 [UR5+0x386e0], R8 ;  /* 0x0386e008ff007988 */ /* 0x0007e80008000c05 */
[----:B--2---:R3:W-:Y:S02]  /*140e0*/  STS.128 [UR5+0x386f0], R4 ;  /* 0x0386f004ff007988 */ /* 0x0047e40008000c05 */
.L_x_158:
[----:B------:R-:W-:Y:S05]  /*140f0*/  BSYNC B0 ;  /* 0x0000000000007941 */ /* 0x000fea0003800000 */
.L_x_157:
[----:B------:R-:W-:Y:S01]  /*14100*/  ELECT P0, URZ, PT ;  /* 0x00000000003f782f */ /* 0x000fe20003800000 */
[----:B------:R-:W-:Y:S01]  /*14110*/  NOP ;  /* 0x0000000000007918 */ /* 0x000fe20000000000 */
[----:B------:R-:W-:Y:S01]  /*14120*/  ULDC UR5, c[0x0][0x884] ;  /* 0x0002210000057ab9 */ /* 0x000fe20000000800 */
[----:B------:R-:W-:Y:S01]  /*14130*/  ULDC.64 UR44, c[0x0][0x800] ;  /* 0x00020000002c7ab9 */ /* 0x000fe20000000a00 */
[----:B------:R-:W-:Y:S01]  /*14140*/  ULEA UR4, UR5, UR4, 0x1 ;  /* 0x0000000405047291 */ /* 0x000fe2000f8e083f */
[----:B------:R-:W-:Y:S03]  /*14150*/  BSSY B0, `(.L_x_159) ;  /* 0x0000033000007945 */ /* 0x000fe60003800000 */
[----:B------:R-:W-:-:S05]  /*14160*/  UIMAD.WIDE UR44, UR4, 0x80, UR44 ;  /* 0x00000080042c78a5 */ /* 0x000fca000f8e022c */
[----:B------:R-:W-:Y:S07]  /*14170*/  @!P0 BRA `(.L_x_160) ;  /* 0x0000000000c08947 */ /* 0x000fee0003800000 */
[----:B------:R-:W-:Y:S01]  /*14180*/  ULDC.64 UR4, c[0x0][0x808] ;  /* 0x0002020000047ab9 */ /* 0x000fe20000000a00 */
[----:B------:R-:W-:Y:S01]  /*14190*/  ULDC.64 UR6, c[0x0][0x810] ;  /* 0x0002040000067ab9 */ /* 0x000fe20000000a00 */
[----:B------:R-:W-:Y:S02]  /*141a0*/  ISETP.NE.U32.AND P0, PT, RZ, UR4, PT ;  /* 0x00000004ff007c0c */ /* 0x000fe4000bf05070 */
[----:B------:R-:W-:Y:S02]  /*141b0*/  ISETP.NE.U32.AND P1, PT, RZ, UR6, PT ;  /* 0x00000006ff007c0c */ /* 0x000fe4000bf25070 */
[----:B------:R-:W-:Y:S02]  /*141c0*/  ISETP.NE.AND.EX P0, PT, RZ, UR5, PT, P0 ;  /* 0x00000005ff007c0c */ /* 0x000fe4000bf05300 */
[----:B------:R-:W-:-:S11]  /*141d0*/  ISETP.NE.AND.EX P1, PT, RZ, UR7, PT, P1 ;  /* 0x00000007ff007c0c */ /* 0x000fd6000bf25310 */
[----:B------:R-:W-:Y:S05]  /*141e0*/  @!P0 BRA `(.L_x_161) ;  /* 0x0000000000188947 */ /* 0x000fea0003800000 */
[----:B------:R-:W-:-:S04]  /*141f0*/  LEA R2, P0, R18, UR4, 0x3 ;  /* 0x0000000412027c11 */ /* 0x000fc8000f8018ff */
[----:B-----5:R-:W-:-:S06]  /*14200*/  LEA.HI.X R3, R18, UR5, R14, 0x3, P0 ;  /* 0x0000000512037c11 */ /* 0x020fcc00080f1c0e */
[----:B------:R-:W2:Y:S01]  /*14210*/  LDG.E.64 R2, desc[UR56][R2.64] ;  /* 0x0000003802027981 */ /* 0x000ea2000c1e1b00 */
[----:B------:R-:W-:Y:S02]  /*14220*/  UMOV UR4, 0x400 ;  /* 0x0000040000047882 */ /* 0x000fe40000000000 */
[----:B------:R-:W-:-:S09]  /*14230*/  ULEA UR4, UR41, UR4, 0x18 ;  /* 0x0000000429047291 */ /* 0x000fd2000f8ec03f */
[----:B--2---:R1:W-:Y:S03]  /*14240*/  STS.64 [UR4+0x38680], R2 ;  /* 0x03868002ff007988 */ /* 0x0043e60008000a04 */
.L_x_161:
[----:B------:R-:W-:Y:S05]  /*14250*/  @!P1 BRA `(.L_x_160) ;  /* 0x0000000000889947 */ /* 0x000fea0003800000 */
[----:B-1----:R-:W-:-:S04]  /*14260*/  LEA R2, P0, R18, UR6, 0x3 ;  /* 0x0000000612027c11 */ /* 0x002fc8000f8018ff */
[----:B-----5:R-:W-:-:S06]  /*14270*/  LEA.HI.X R3, R18, UR7, R14, 0x3, P0 ;  /* 0x0000000712037c11 */ /* 0x020fcc00080f1c0e */
[----:B------:R-:W2:Y:S01]  /*14280*/  LDG.E.64 R2, desc[UR56][R2.64] ;  /* 0x0000003802027981 */ /* 0x000ea2000c1e1b00 */
[----:B------:R-:W-:Y:S01]  /*14290*/  UMOV UR4, 0x400 ;  /* 0x0000040000047882 */ /* 0x000fe20000000000 */
[----:B------:R-:W-:Y:S01]  /*142a0*/  VIADD R12, R12, 0xffffffff ;  /* 0xffffffff0c0c7836 */ /* 0x000fe20000000000 */
[----:B------:R-:W-:Y:S01]  /*142b0*/  ULEA UR4, UR41, UR4, 0x18 ;  /* 0x0000000429047291 */ /* 0x000fe2000f8ec03f */
[----:B------:R-:W-:Y:S02]  /*142c0*/  IADD3 R13, R13, -0x1, RZ ;  /* 0xffffffff0d0d7810 */ /* 0x000fe40007ffe0ff */
[----:B------:R-:W-:Y:S01]  /*142d0*/  CS2R R14, SRZ ;  /* 0x00000000000e7805 */ /* 0x000fe2000001ff00 */
[----:B------:R-:W-:-:S05]  /*142e0*/  UIADD3 UR5, UR4, 0x38680, URZ ;  /* 0x0003868004057890 */ /* 0x000fca000fffe03f */
[----:B------:R-:W1:Y:S01]  /*142f0*/  LDS R0, [UR4+0x3869c] ;  /* 0x03869c04ff007984 */ /* 0x000e620008000800 */
[----:B---3--:R-:W-:-:S03]  /*14300*/  IMAD.U32 R6, RZ, RZ, UR5 ;  /* 0x00000005ff067e24 */ /* 0x008fc6000f8e00ff */
[----:B------:R-:W-:Y:S02]  /*14310*/  STS.128 [UR4+0x386a0], R12 ;  /* 0x0386a00cff007988 */ /* 0x000fe40008000c04 */
[----:B------:R-:W-:Y:S02]  /*14320*/  SHF.R.U64 R6, R6, 0x4, RZ ;  /* 0x0000000406067819 */ /* 0x000fe400000012ff */
[----:B------:R-:W-:Y:S04]  /*14330*/  STS [UR4+0x386b0], RZ ;  /* 0x0386b0ffff007988 */ /* 0x000fe80008000804 */
[----:B------:R-:W-:Y:S04]  /*14340*/  STS [UR4+0x38690], R6 ;  /* 0x03869006ff007988 */ /* 0x000fe80008000804 */
[----:B------:R-:W-:Y:S01]  /*14350*/  STS [UR4+0x38694], R6 ;  /* 0x03869406ff007988 */ /* 0x000fe20008000804 */
[----:B--2---:R-:W-:-:S02]  /*14360*/  SHF.L.U64.HI R9, R2, 0x1, R3 ;  /* 0x0000000102097819 */ /* 0x004fc40000010203 */
[----:B------:R-:W-:Y:S02]  /*14370*/  SHF.L.U32 R2, R2, 0x1, RZ ;  /* 0x0000000102027819 */ /* 0x000fe400000006ff */
[----:B------:R-:W-:Y:S02]  /*14380*/  LOP3.LUT R9, R9, 0x1fffffff, RZ, 0xc0, !PT ;  /* 0x1fffffff09097812 */ /* 0x000fe400078ec0ff */
[----:B------:R-:W-:Y:S02]  /*14390*/  LOP3.LUT R2, R2, 0xfffffffe, RZ, 0xc0, !PT ;  /* 0xfffffffe02027812 */ /* 0x000fe400078ec0ff */
[--C-:B------:R-:W-:Y:S02]  /*143a0*/  SHF.R.U32.HI R5, RZ, 0x4, R9.reuse ;  /* 0x00000004ff057819 */ /* 0x100fe40000011609 */
[----:B------:R-:W-:Y:S02]  /*143b0*/  SHF.R.U64 R2, R2, 0x4, R9 ;  /* 0x0000000402027819 */ /* 0x000fe40000001209 */
[----:B-1----:R-:W-:-:S03]  /*143c0*/  LOP3.LUT R0, R0, 0xf, R5, 0xb8, !PT ;  /* 0x0000000f00007812 */ /* 0x002fc600078eb805 */
[----:B------:R-:W-:Y:S04]  /*143d0*/  STS [UR4+0x3868c], R2 ;  /* 0x03868c02ff007988 */ /* 0x000fe80008000804 */
[----:B------:R-:W-:Y:S04]  /*143e0*/  STS [UR4+0x3869c], R0 ;  /* 0x03869c00ff007988 */ /* 0x000fe80008000804 */
[----:B------:R-:W1:Y:S02]  /*143f0*/  LDS R4, [UR4+0x3869c] ;  /* 0x03869c04ff047984 */ /* 0x000e640008000800 */
[----:B-1----:R-:W-:-:S05]  /*14400*/  LOP3.LUT R4, R4, 0xf0, RZ, 0xb8, !PT ;  /* 0x000000f004047812 */ /* 0x002fca00078eb8ff */
[----:B------:R-:W-:Y:S04]  /*14410*/  STS [UR4+0x3869c], R4 ;  /* 0x03869c04ff007988 */ /* 0x000fe80008000804 */
[----:B------:R-:W1:Y:S02]  /*14420*/  LDS R7, [UR4+0x3869c] ;  /* 0x03869c04ff077984 */ /* 0x000e640008000800 */
[----:B-1----:R-:W-:-:S05]  /*14430*/  LOP3.LUT R7, R7, 0xf00, RZ, 0xb8, !PT ;  /* 0x00000f0007077812 */ /* 0x002fca00078eb8ff */
[----:B------:R-:W-:Y:S04]  /*14440*/  STS.64 [UR4+0x38698], R6 ;  /* 0x03869806ff007988 */ /* 0x000fe80008000a04 */
[----:B------:R-:W1:Y:S02]  /*14450*/  LDS R3, [UR4+0x3869c] ;  /* 0x03869c04ff037984 */ /* 0x000e640008000800 */
[----:B-1----:R-:W-:-:S05]  /*14460*/  LOP3.LUT R0, R3, 0xf000, RZ, 0xb8, !PT ;  /* 0x0000f00003007812 */ /* 0x002fca00078eb8ff */
[----:B------:R2:W-:Y:S02]  /*14470*/  STS [UR4+0x3869c], R0 ;  /* 0x03869c00ff007988 */ /* 0x0005e40008000804 */
.L_x_160:
[----:B------:R-:W-:Y:S05]  /*14480*/  BSYNC B0 ;  /* 0x0000000000007941 */ /* 0x000fea0003800000 */
.L_x_159:
[----:B--2---:R-:W2:Y:S01]  /*14490*/  S2R R0, SR_LANEID ;  /* 0x0000000000007919 */ /* 0x004ea20000000000 */
[----:B------:R-:W-:Y:S01]  /*144a0*/  ELECT P0, URZ, PT ;  /* 0x00000000003f782f */ /* 0x000fe20003800000 */
[----:B------:R-:W-:Y:S01]  /*144b0*/  NOP ;  /* 0x0000000000007918 */ /* 0x000fe20000000000 */
[----:B------:R-:W-:Y:S01]  /*144c0*/  UMOV UR38, URZ ;  /* 0x0000003f00267c82 */ /* 0x000fe20008000000 */
[----:B------:R-:W-:Y:S10]  /*144d0*/  BSSY B0, `(.L_x_162) ;  /* 0x0000004000007945 */ /* 0x000ff40003800000 */
[----:B------:R-:W-:Y:S05]  /*144e0*/  @!P0 BRA `(.L_x_163) ;  /* 0x0000000000088947 */ /* 0x000fea0003800000 */
[----:B------:R0:W-:Y:S01]  /*144f0*/  UTMACMDFLUSH ;  /* 0x00000000000079b7 */ /* 0x0001e20000000000 */
[----:B------:R-:W-:-:S04]  /*14500*/  DEPBAR.LE SB0, 0x0 ;  /* 0x000080000000791a */ /* 0x000fc80000000000 */
.L_x_163:
[----:B------:R-:W-:Y:S05]  /*14510*/  BSYNC B0 ;  /* 0x0000000000007941 */ /* 0x000fea0003800000 */
.L_x_162:
[----:B------:R-:W-:Y:S01]  /*14520*/  UMOV UR35, 0x400 ;  /* 0x0000040000237882 */ /* 0x000fe20000000000 */
[----:B--23--:R-:W-:Y:S01]  /*14530*/  IMAD.SHL.U32 R4, R0, 0x4, RZ ;  /* 0x0000000400047824 */ /* 0x00cfe200078e00ff */
[----:B------:R-:W-:-:S04]  /*14540*/  ULEA UR35, UR41, UR35, 0x18 ;  /* 0x0000002329237291 */ /* 0x000fc8000f8ec03f */
[----:B------:R-:W-:Y:S01]  /*14550*/  UIADD3 UR34, UR35, 0x38680, URZ ;  /* 0x0003868023227890 */ /* 0x000fe2000fffe03f */
[----:B-1----:R-:W-:Y:S01]  /*14560*/  IADD3 R2, P0, R4, UR44, RZ ;  /* 0x0000002c04027c10 */ /* 0x002fe2000ff1e0ff */
[----:B------:R-:W-:-:S03]  /*14570*/  IMAD.MOV.U32 R0, RZ, RZ, RZ ;  /* 0x000000ffff007224 */ /* 0x000fc600078e00ff */
[----:B------:R-:W-:-:S04]  /*14580*/  IADD3.X R3, RZ, UR45, RZ, P0, !PT ;  /* 0x0000002dff037c10 */ /* 0x000fc800087fe4ff */
[----:B------:R-:W1:Y:S01]  /*14590*/  LDS R5, [R4+UR34] ;  /* 0x0000002204057984 */ /* 0x000e620008000800 */
[----:B------:R-:W-:-:S03]  /*145a0*/  SHF.L.U32 R0, R0, 0x1f, RZ ;  /* 0x0000001f00007819 */ /* 0x000fc600000006ff */
[----:B-1----:R1:W2:Y:S02]  /*145b0*/  ATOMG.E.EXCH.STRONG.GPU PT, RZ, [R2], R5 ;  /* 0x0000000502ff73a8 */ /* 0x0022a400041ee100 */
[----:B--2---:R-:W2:Y:S01]  /*145c0*/  SYNCS.PHASECHK.TRANS64.TRYWAIT P0, [UR35+0x384f8], R0 ;  /* 0x0384f800ff0075a7 */ /* 0x004ea20008000163 */
[----:B------:R-:W-:Y:S02]  /*145d0*/  ULOP3.LUT UR33, UR53, 0x1, URZ, 0xfc, !UPT ;  /* 0x0000000135217892 */ /* 0x000fe4000f8efc3f */
[----:B------:R-:W-:Y:S01]  /*145e0*/  ULOP3.LUT UR37, UR51, 0x2, URZ, 0xfc, !UPT ;  /* 0x0000000233257892 */ /* 0x000fe2000f8efc3f */
[----:B-12---:R-:W-:Y:S11]  /*145f0*/  @!P0 BRA `(.L_x_164) ;  /* 0x0000006800a48947 */ /* 0x006ff60003800000 */
.L_x_373:
[----:B------:R-:W-:Y:S01]  /*14600*/  MOV R2, 0x1 ;  /* 0x0000000100027802 */ /* 0x000fe20000000f00 */
[----:B-----5:R-:W-:Y:S01]  /*14610*/  IMAD.MOV.U32 R12, RZ, RZ, RZ ;  /* 0x000000ffff0c7224 */ /* 0x020fe200078e00ff */
[----:B------:R-:W-:Y:S01]  /*14620*/  ULDC UR32, c[0x0][0x598] ;  /* 0x0001660000207ab9 */ /* 0x000fe20000000800 */
[----:B------:R-:W-:Y:S01]  /*14630*/  ULDC UR36, c[0x0][0x580] ;  /* 0x0001600000247ab9 */ /* 0x000fe20000000800 */
[----:B------:R-:W-:Y:S01]  /*14640*/  ULDC.64 UR4, c[0x0][0x590] ;  /* 0x0001640000047ab9 */ /* 0x000fe20000000a00 */
[----:B------:R-:W-:-:S05]  /*14650*/  ULDC.64 UR6, c[0x0][0x588] ;  /* 0x0001620000067ab9 */ /* 0x000fca0000000a00 */
.L_x_273:
[----:B------:R-:W-:-:S06]  /*14660*/  UISETP.NE.AND UP0, UPT, UR33, 0x3, UPT ;  /* 0x000000032100788c */ /* 0x000fcc000bf05270 */
[----:B------:R-:W-:-:S13]  /*14670*/  PLOP3.LUT P1, PT, PT, PT, UP0, 0x80, 0x0 ;  /* 0x000000000000781c */ /* 0x000fda0003f2f008 */
[----:B---345:R-:W-:Y:S05]  /*14680*/  @!P1 BRA `(.L_x_165) ;  /* 0x0000000000049947 */ /* 0x038fea0003800000 */
[----:B------:R-:W-:Y:S01]  /*14690*/  BPT.TRAP 0x1 ;  /* 0x000000040000795c */ /* 0x000fe20000300000 */
.L_x_165:
[----:B------:R-:W-:Y:S01]  /*146a0*/  ULEA UR8, UR38, UR35, 0x3 ;  /* 0x0000002326087291 */ /* 0x000fe2000f8e183f */
[----:B-1----:R-:W-:-:S08]  /*146b0*/  SHF.L.U32 R0, R12, 0x1f, RZ ;  /* 0x0000001f0c007819 */ /* 0x002fd000000006ff */
[----:B------:R-:W1:Y:S02]  /*146c0*/  SYNCS.PHASECHK.TRANS64.TRYWAIT P0, [UR8+0x38400], R0 ;  /* 0x03840000ff0075a7 */ /* 0x000e640008000148 */
[----:B-1----:R-:W-:Y:S05]  /*146d0*/  @!P0 BRA `(.L_x_166) ;  /* 0x0000006800848947 */ /* 0x002fea0003800000 */
.L_x_374:
        /* <DEDUP_REMOVED lines=10> */
.L_x_167:
[----:B------:R-:W-:Y:S01]  /*14780*/  UIADD3 UR8, UR8, 0x38440, URZ ;  /* 0x0003844008087890 */ /* 0x000fe2000fffe03f */
[----:B------:R-:W-:Y:S02]  /*14790*/  R2UR UR10, R16 ;  /* 0x00000000100a72ca */ /* 0x000fe400000e0000 */
[----:B------:R-:W-:Y:S01]  /*147a0*/  R2UR UR11, R17 ;  /* 0x00000000110b72ca */ /* 0x000fe200000e0000 */
[----:B------:R-:W-:Y:S01]  /*147b0*/  UPRMT UR8, UR41, 0x654, UR8 ;  /* 0x0000065429087896 */ /* 0x000fe20008000008 */
[----:B------:R-:W-:Y:S02]  /*147c0*/  LOP3.LUT P1, RZ, R2, 0xff, RZ, 0xc0, !PT ;  /* 0x000000ff02ff7812 */ /* 0x000fe4000782c0ff */
[----:B------:R-:W-:-:S04]  /*147d0*/  ISETP.NE.U32.AND P0, PT, RZ, UR4, PT ;  /* 0x00000004ff007c0c */ /* 0x000fc8000bf05070 */
[----:B------:R-:W-:Y:S02]  /*147e0*/  ISETP.NE.AND.EX P0, PT, RZ, UR5, PT, P0 ;  /* 0x00000005ff007c0c */ /* 0x000fe4000bf05300 */
[----:B---3--:R-:W-:Y:S01]  /*147f0*/  SYNCS.ARRIVE.TRANS64.RED.A1T0 RZ, [UR8], RZ ;  /* 0x000000ffffff79a7 */ /* 0x008fe20008100408 */
[----:B------:R-:W-:Y:S02]  /*14800*/  USHF.L.U32 UR10, UR10, 0x8, URZ ;  /* 0x000000080a0a7899 */ /* 0x000fe4000800063f */
[----:B------:R-:W-:Y:S02]  /*14810*/  USHF.L.U32 UR11, UR11, 0x8, URZ ;  /* 0x000000080b0b7899 */ /* 0x000fe4000800063f */
[----:B------:R-:W-:Y:S10]  /*14820*/  @!P1 BRA `(.L_x_168) ;  /* 0x00000000000c9947 */ /* 0x000ff40003800000 */
[----:B------:R-:W-:-:S04]  /*14830*/  DEPBAR {5,4,3,2,1,0} ;  /* 0x0000003f0000791a */ /* 0x000fc80000000000 */
[----:B------:R3:W-:Y:S02]  /*14840*/  UTMACCTL.IV [UR44] ;  /* 0x000000002c0079b9 */ /* 0x0007e40008000000 */
[----:B---3--:R-:W-:Y:S01]  /*14850*/  NOP ;  /* 0x0000000000007918 */ /* 0x008fe20000000000 */
.L_x_168:
[----:B------:R-:W-:Y:S05]  /*14860*/  @!P0 BRA `(.L_x_169) ;  /* 0x0000000000188947 */ /* 0x000fea0003800000 */
[----:B-1----:R-:W1:Y:S02]  /*14870*/  LDC.64 R2, c[0x0][0x590] ;  /* 0x00016400ff027b82 */ /* 0x002e640000000a00 */
[----:B-1----:R-:W-:-:S06]  /*14880*/  IMAD.WIDE R2, R18, 0x8, R2 ;  /* 0x0000000812027825 */ /* 0x002fcc00078e0202 */
[----:B------:R-:W3:Y:S04]  /*14890*/  LDG.E.64 R2, desc[UR56][R2.64] ;  /* 0x0000003802027981 */ /* 0x000ee8000c1e1b00 */
[----:B---3--:R-:W3:Y:S02]  /*148a0*/  LD.E R0, desc[UR56][R2.64] ;  /* 0x0000003802007980 */ /* 0x008ee4000c101900 */
[----:B---3--:R-:W-:Y:S01]  /*148b0*/  FSETP.NEU.AND P0, PT, R0, RZ, PT ;  /* 0x000000ff0000720b */ /* 0x008fe20003f0d000 */
[----:B------:R-:W-:-:S12]  /*148c0*/  BRA `(.L_x_170) ;  /* 0x0000000000247947 */ /* 0x000fd80003800000 */
.L_x_169:
[----:B------:R-:W-:Y:S02]  /*148d0*/  ISETP.NE.U32.AND P1, PT, RZ, UR6, PT ;  /* 0x00000006ff007c0c */ /* 0x000fe4000bf25070 */
[----:B------:R-:W-:Y:S02]  /*148e0*/  FSETP.NEU.AND P0, PT, RZ, UR36, PT ;  /* 0x00000024ff007c0b */ /* 0x000fe4000bf0d000 */
[----:B------:R-:W-:-:S13]  /*148f0*/  ISETP.NE.AND.EX P1, PT, RZ, UR7, PT, P1 ;  /* 0x00000007ff007c0c */ /* 0x000fda000bf25310 */
[----:B------:R-:W-:Y:S05]  /*14900*/  @!P1 BRA `(.L_x_170) ;  /* 0x0000000000149947 */ /* 0x000fea0003800000 */
[----:B-1----:R-:W1:Y:S01]  /*14910*/  LDC.64 R2, c[0x0][0x588] ;  /* 0x00016200ff027b82 */ /* 0x002e620000000a00 */
[----:B------:R-:W-:-:S04]  /*14920*/  IMAD R9, R18, UR32, RZ ;  /* 0x0000002012097c24 */ /* 0x000fc8000f8e02ff */
[----:B-1----:R-:W-:-:S06]  /*14930*/  IMAD.WIDE R2, R9, 0x4, R2 ;  /* 0x0000000409027825 */ /* 0x002fcc00078e0202 */
[----:B------:R-:W3:Y:S02]  /*14940*/  LDG.E R2, desc[UR56][R2.64] ;  /* 0x0000003802027981 */ /* 0x000ee4000c1e1900 */
[----:B---3--:R-:W-:-:S13]  /*14950*/  FSETP.NEU.AND P0, PT, R2, RZ, PT ;  /* 0x000000ff0200720b */ /* 0x008fda0003f0d000 */
.L_x_170:
[----:B------:R-:W-:Y:S01]  /*14960*/  UISETP.NE.AND UP0, UPT, UR37, 0x3, UPT ;  /* 0x000000032500788c */ /* 0x000fe2000bf05270 */
[----:B------:R-:W-:-:S05]  /*14970*/  ELECT P1, URZ, PT ;  /* 0x00000000003f782f */ /* 0x000fca0003820000 */
[----:B------:R-:W-:Y:S02]  /*14980*/  PLOP3.LUT P2, PT, PT, PT, UP0, 0x80, 0x0 ;  /* 0x000000000000781c */ /* 0x000fe40003f4f008 */
[----:B------:R-:W-:-:S11]  /*14990*/  PLOP3.LUT P0, PT, P0, P1, PT, 0x2a, 0x0 ;  /* 0x000000000000781c */ /* 0x000fd60000702572 */
[----:B------:R-:W-:Y:S05]  /*149a0*/  @!P2 BRA `(.L_x_171) ;  /* 0x000000000004a947 */ /* 0x000fea0003800000 */
[----:B------:R-:W-:Y:S01]  /*149b0*/  BPT.TRAP 0x1 ;  /* 0x000000040000795c */ /* 0x000fe20000300000 */
.L_x_171:
[----:B-1----:R-:W-:-:S04]  /*149c0*/  MOV R0, 0x1 ;  /* 0x0000000100007802 */ /* 0x002fc80000000f00 */
[----:B------:R-:W-:-:S04]  /*149d0*/  SHF.L.U32 R0, R0, 0x1f, RZ ;  /* 0x0000001f00007819 */ /* 0x000fc800000006ff */
[----:B------:R-:W1:Y:S02]  /*149e0*/  SYNCS.PHASECHK.TRANS64.TRYWAIT P1, [UR35+0x384d0], R0 ;  /* 0x0384d000ff0075a7 */ /* 0x000e640008020163 */
[----:B-1----:R-:W-:Y:S05]  /*149f0*/  @!P1 BRA `(.L_x_172) ;  /* 0x0000006400d49947 */ /* 0x002fea0003800000 */
.L_x_375:
[----:B------:R-:W-:Y:S04]  /*14a00*/  BSSY B0, `(.L_x_173) ;  /* 0x0000010000007945 */ /* 0x000fe80003800000 */
[----:B------:R-:W-:Y:S05]  /*14a10*/  @P0 BRA `(.L_x_174) ;  /* 0x0000000000380947 */ /* 0x000fea0003800000 */
[----:B------:R-:W-:Y:S02]  /*14a20*/  UIADD3 UR8, UR35, 0x30000, URZ ;  /* 0x0003000023087890 */ /* 0x000fe4000fffe03f */
[----:B------:R-:W-:Y:S02]  /*14a30*/  UIADD3 UR9, UR35, 0x384b0, URZ ;  /* 0x000384b023097890 */ /* 0x000fe4000fffe03f */
[----:B------:R-:W-:Y:S02]  /*14a40*/  UIADD3 UR14, UR10, 0x40, URZ ;  /* 0x000000400a0e7890 */ /* 0x000fe4000fffe03f */
[----:B------:R-:W-:Y:S01]  /*14a50*/  UIADD3 UR12, UR35, 0x31000, URZ ;  /* 0x00031000230c7890 */ /* 0x000fe2000fffe03f */
[----:B------:R-:W-:Y:S01]  /*14a60*/  UMOV UR16, 0x0 ;  /* 0x0000000000107882 */ /* 0x000fe20000000000 */
[----:B------:R-:W-:Y:S01]  /*14a70*/  UMOV UR17, 0x10000000 ;  /* 0x1000000000117882 */ /* 0x000fe20000000000 */
[----:B------:R-:W-:Y:S01]  /*14a80*/  UMOV UR15, UR11 ;  /* 0x0000000b000f7c82 */ /* 0x000fe20008000000 */
[----:B------:R-:W-:Y:S01]  /*14a90*/  UMOV UR13, UR9 ;  /* 0x00000009000d7c82 */ /* 0x000fe20008000000 */
[----:B------:R3:W-:Y:S04]  /*14aa0*/  UTMALDG.2D [UR8], [UR44], desc[UR16] ;  /* 0x000010082c0075b4 */ /* 0x0007e80008009000 */
[----:B------:R3:W-:Y:S02]  /*14ab0*/  UTMALDG.2D [UR12], [UR44], desc[UR16] ;  /* 0x0000100c2c0075b4 */ /* 0x0007e40008009000 */
[----:B---3--:R-:W-:Y:S05]  /*14ac0*/  @!P2 BRA `(.L_x_175) ;  /* 0x000000000004a947 */ /* 0x008fea0003800000 */
[----:B------:R-:W-:Y:S01]  /*14ad0*/  BPT.TRAP 0x1 ;  /* 0x000000040000795c */ /* 0x000fe20000300000 */
.L_x_175:
[----:B------:R-:W3:Y:S02]  /*14ae0*/  LDC R2, c[0x0][0x828] ;  /* 0x00020a00ff027b82 */ /* 0x000ee40000000800 */
[----:B---3--:R3:W-:Y:S02]  /*14af0*/  SYNCS.ARRIVE.TRANS64.RED.A0TR RZ, [UR35+0x384b0], R2 ;  /* 0x0384b002ffff79a7 */ /* 0x0087e40008300423 */
.L_x_174:
[----:B------:R-:W-:Y:S05]  /*14b00*/  BSYNC B0 ;  /* 0x0000000000007941 */ /* 0x000fea0003800000 */
.L_x_173:
[----:B------:R-:W-:Y:S05]  /*14b10*/  @!P2 BRA `(.L_x_176) ;  /* 0x000000000004a947 */ /* 0x000fea0003800000 */
[----:B------:R-:W-:Y:S01]  /*14b20*/  BPT.TRAP 0x1 ;  /* 0x000000040000795c */ /* 0x000fe20000300000 */
.L_x_176:
[----:B------:R-:W-:-:S04]  /*14b30*/  UIADD3 UR21, UR35, 0x384b0, URZ ;  /* 0x000384b023157890 */ /* 0x000fc8000fffe03f */
[----:B------:R-:W-:-:S09]  /*14b40*/  UPRMT UR9, UR41, 0x654, UR21 ;  /* 0x0000065429097896 */ /* 0x000fd20008000015 */
[----:B------:R-:W-:Y:S01]  /*14b50*/  SYNCS.ARRIVE.TRANS64.RED.A1T0 RZ, [UR9], RZ ;  /* 0x000000ffffff79a7 */ /* 0x000fe20008100409 */
[----:B------:R-:W-:Y:S05]  /*14b60*/  @!P2 BRA `(.L_x_177) ;  /* 0x000000000004a947 */ /* 0x000fea0003800000 */
[----:B------:R-:W-:Y:S01]  /*14b70*/  BPT.TRAP 0x1 ;  /* 0x000000040000795c */ /* 0x000fe20000300000 */
.L_x_177:
[----:B------:R-:W4:Y:S02]  /*14b80*/  SYNCS.PHASECHK.TRANS64.TRYWAIT P1, [UR35+0x384d8], R0 ;  /* 0x0384d800ff0075a7 */ /* 0x000f240008020163 */
[----:B----4-:R-:W-:Y:S05]  /*14b90*/  @!P1 BRA `(.L_x_178) ;  /* 0x0000006400849947 */ /* 0x010fea0003800000 */
.L_x_376:
[----:B------:R-:W-:Y:S04]  /*14ba0*/  BSSY B0, `(.L_x_179) ;  /* 0x0000012000007945 */ /* 0x000fe80003800000 */
[----:B------:R-:W-:Y:S05]  /*14bb0*/  @P0 BRA `(.L_x_180) ;  /* 0x0000000000400947 */ /* 0x000fea0003800000 */
[----:B------:R-:W-:Y:S02]  /*14bc0*/  UIADD3 UR14, UR10, 0x80, URZ ;  /* 0x000000800a0e7890 */ /* 0x000fe4000fffe03f */
        /* <DEDUP_REMOVED lines=8> */
[----:B------:R-:W-:Y:S01]  /*14c50*/  UMOV UR17, UR13 ;  /* 0x0000000d00117c82 */ /* 0x000fe20008000000 */
[----:B------:R4:W-:Y:S03]  /*14c60*/  UTMALDG.2D [UR12], [UR44], desc[UR22] ;  /* 0x0000160c2c0075b4 */ /* 0x0009e60008009000 */
[----:B------:R4:W-:Y:S02]  /*14c70*/  UTMALDG.2D [UR16], [UR44], desc[UR22] ;  /* 0x000016102c0075b4 */ /* 0x0009e40008009000 */
[----:B----4-:R-:W-:Y:S05]  /*14c80*/  @!P2 BRA `(.L_x_181) ;  /* 0x000000000004a947 */ /* 0x010fea0003800000 */
[----:B------:R-:W-:Y:S01]  /*14c90*/  BPT.TRAP 0x1 ;  /* 0x000000040000795c */ /* 0x000fe20000300000 */
.L_x_181:
[----:B---3--:R-:W3:Y:S02]  /*14ca0*/  LDC R2, c[0x0][0x828] ;  /* 0x00020a00ff027b82 */ /* 0x008ee40000000800 */
[----:B---3--:R4:W-:Y:S02]  /*14cb0*/  SYNCS.ARRIVE.TRANS64.RED.A0TR RZ, [UR35+0x384b8], R2 ;  /* 0x0384b802ffff79a7 */ /* 0x0089e40008300423 */
.L_x_180:
[----:B------:R-:W-:Y:S05]  /*14cc0*/  BSYNC B0 ;  /* 0x0000000000007941 */ /* 0x000fea0003800000 */
.L_x_179:
[----:B------:R-:W-:Y:S05]  /*14cd0*/  @!P2 BRA `(.L_x_182) ;  /* 0x000000000004a947 */ /* 0x000fea0003800000 */
[----:B------:R-:W-:Y:S01]  /*14ce0*/  BPT.TRAP 0x1 ;  /* 0x000000040000795c */ /* 0x000fe20000300000 */
.L_x_182:
[----:B------:R-:W-:Y:S02]  /*14cf0*/  UIADD3 UR17, UR35, 0x384b8, URZ ;  /* 0x000384b823117890 */ /* 0x000fe4000fffe03f */
[----:B------:R-:W-:Y:S02]  /*14d00*/  UIADD3 UR27, UR11, 0x20, URZ ;  /* 0x000000200b1b7890 */ /* 0x000fe4000fffe03f */
[----:B------:R-:W-:-:S09]  /*14d10*/  UPRMT UR8, UR41, 0x654, UR17 ;  /* 0x0000065429087896 */ /* 0x000fd20008000011 */
[----:B------:R-:W-:Y:S01]  /*14d20*/  SYNCS.ARRIVE.TRANS64.RED.A1T0 RZ, [UR8], RZ ;  /* 0x000000ffffff79a7 */ /* 0x000fe20008100408 */
[----:B------:R-:W-:Y:S05]  /*14d30*/  @!P2 BRA `(.L_x_183) ;  /* 0x000000000004a947 */ /* 0x000fea0003800000 */
[----:B------:R-:W-:Y:S01]  /*14d40*/  BPT.TRAP 0x1 ;  /* 0x000000040000795c */ /* 0x000fe20000300000 */
.L_x_183:
[----:B------:R-:W5:Y:S02]  /*14d50*/  SYNCS.PHASECHK.TRANS64.TRYWAIT P1, [UR35+0x384e0], R0 ;  /* 0x0384e000ff0075a7 */ /* 0x000f640008020163 */
[----:B-----5:R-:W-:Y:S05]  /*14d60*/  @!P1 BRA `(.L_x_184) ;  /* 0x0000006400289947 */ /* 0x020fea0003800000 */
.L_x_377:
        /* <DEDUP_REMOVED lines=13> */
[----:B-1----:R-:W-:Y:S05]  /*14e40*/  @!P2 BRA `(.L_x_187) ;  /* 0x000000000004a947 */ /* 0x002fea0003800000 */
[----:B------:R-:W-:Y:S01]  /*14e50*/  BPT.TRAP 0x1 ;  /* 0x000000040000795c */ /* 0x000fe20000300000 */
.L_x_187:
[----:B---34-:R-:W1:Y:S02]  /*14e60*/  LDC R2, c[0x0][0x828] ;  /* 0x00020a00ff027b82 */ /* 0x018e640000000800 */
[----:B-1----:R1:W-:Y:S02]  /*14e70*/  SYNCS.ARRIVE.TRANS64.RED.A0TR RZ, [UR35+0x384c0], R2 ;  /* 0x0384c002ffff79a7 */ /* 0x0023e40008300423 */
.L_x_186:
[----:B------:R-:W-:Y:S05]  /*14e80*/  BSYNC B0 ;  /* 0x0000000000007941 */ /* 0x000fea0003800000 */
.L_x_185:
[----:B------:R-:W-:Y:S05]  /*14e90*/  @!P2 BRA `(.L_x_188) ;  /* 0x000000000004a947 */ /* 0x000fea0003800000 */
[----:B------:R-:W-:Y:S01]  /*14ea0*/  BPT.TRAP 0x1 ;  /* 0x000000040000795c */ /* 0x000fe20000300000 */
.L_x_188:
[----:B------:R-:W-:-:S04]  /*14eb0*/  UIADD3 UR13, UR35, 0x384c0, URZ ;  /* 0x000384c0230d7890 */ /* 0x000fc8000fffe03f */
[----:B------:R-:W-:-:S09]  /*14ec0*/  UPRMT UR42, UR41, 0x654, UR13 ;  /* 0x00000654292a7896 */ /* 0x000fd2000800000d */
[----:B------:R-:W-:Y:S01]  /*14ed0*/  SYNCS.ARRIVE.TRANS64.RED.A1T0 RZ, [UR42], RZ ;  /* 0x000000ffffff79a7 */ /* 0x000fe2000810042a */
[----:B------:R-:W-:Y:S05]  /*14ee0*/  @!P2 BRA `(.L_x_189) ;  /* 0x000000000004a947 */ /* 0x000fea0003800000 */
[----:B------:R-:W-:Y:S01]  /*14ef0*/  BPT.TRAP 0x1 ;  /* 0x000000040000795c */ /* 0x000fe20000300000 */
.L_x_189:
[----:B------:R-:W5:Y:S02]  /*14f00*/  SYNCS.PHASECHK.TRANS64.TRYWAIT P1, [UR35+0x384e8], R0 ;  /* 0x0384e800ff0075a7 */ /* 0x000f640008020163 */
[----:B-----5:R-:W-:Y:S05]  /*14f10*/  @!P1 BRA `(.L_x_190) ;  /* 0x0000006000d49947 */ /* 0x020fea0003800000 */
.L_x_378:
        /* <DEDUP_REMOVED lines=13> */
[----:B-1----:R-:W-:Y:S05]  /*14ff0*/  @!P2 BRA `(.L_x_193) ;  /* 0x000000000004a947 */ /* 0x002fea0003800000 */
[----:B------:R-:W-:Y:S01]  /*15000*/  BPT.TRAP 0x1 ;  /* 0x000000040000795c */ /* 0x000fe20000300000 */
.L_x_193:
[----:B---34-:R-:W1:Y:S02]  /*15010*/  LDC R2, c[0x0][0x828] ;  /* 0x00020a00ff027b82 */ /* 0x018e640000000800 */
[----:B-1----:R1:W-:Y:S02]  /*15020*/  SYNCS.ARRIVE.TRANS64.RED.A0TR RZ, [UR35+0x384c8], R2 ;  /* 0x0384c802ffff79a7 */ /* 0x0023e40008300423 */
.L_x_192:
[----:B------:R-:W-:Y:S05]  /*15030*/  BSYNC B0 ;  /* 0x0000000000007941 */ /* 0x000fea0003800000 */
.L_x_191:
[----:B------:R-:W-:Y:S05]  /*15040*/  @!P2 BRA `(.L_x_194) ;  /* 0x000000000004a947 */ /* 0x000fea0003800000 */
[----:B------:R-:W-:Y:S01]  /*15050*/  BPT.TRAP 0x1 ;  /* 0x000000040000795c */ /* 0x000fe20000300000 */
.L_x_194:
[----:B------:R-:W-:Y:S02]  /*15060*/  UIADD3 UR25, UR35, 0x384c8, URZ ;  /* 0x000384c823197890 */ /* 0x000fe4000fffe03f */
[----:B------:R-:W-:Y:S02]  /*15070*/  UIADD3 UR23, UR11, 0x40, URZ ;  /* 0x000000400b177890 */ /* 0x000fe4000fffe03f */
[----:B------:R-:W-:-:S09]  /*15080*/  UPRMT UR43, UR41, 0x654, UR25 ;  /* 0x00000654292b7896 */ /* 0x000fd20008000019 */
[----:B------:R-:W-:Y:S01]  /*15090*/  SYNCS.ARRIVE.TRANS64.RED.A1T0 RZ, [UR43], RZ ;  /* 0x000000ffffff79a7 */ /* 0x000fe2000810042b */
[----:B------:R-:W-:Y:S05]  /*150a0*/  @!P2 BRA `(.L_x_195) ;  /* 0x000000000004a947 */ /* 0x000fea0003800000 */
[----:B------:R-:W-:Y:S01]  /*150b0*/  BPT.TRAP 0x1 ;  /* 0x000000040000795c */ /* 0x000fe20000300000 */
.L_x_195:
[----:B-1-34-:R-:W-:-:S04]  /*150c0*/  SHF.L.U32 R2, RZ, 0x1f, RZ ;  /* 0x0000001fff027819 */ /* 0x01afc800000006ff */
[----:B------:R-:W1:Y:S02]  /*150d0*/  SYNCS.PHASECHK.TRANS64.TRYWAIT P1, [UR35+0x384d0], R2 ;  /* 0x0384d002ff0075a7 */ /* 0x000e640008020163 */
[----:B-1----:R-:W-:Y:S05]  /*150e0*/  @!P1 BRA `(.L_x_196) ;  /* 0x0000006000789947 */ /* 0x002fea0003800000 */
.L_x_379:
[----:B------:R-:W-:Y:S04]  /*150f0*/  BSSY B0, `(.L_x_197) ;  /* 0x0000010000007945 */ /* 0x000fe80003800000 */
[----:B------:R-:W-:Y:S05]  /*15100*/  @P0 BRA `(.L_x_198) ;  /* 0x0000000000380947 */ /* 0x000fea0003800000 */
        /* <DEDUP_REMOVED lines=10> */
[----:B---3--:R-:W-:Y:S05]  /*151b0*/  @!P2 BRA `(.L_x_199) ;  /* 0x000000000004a947 */ /* 0x008fea0003800000 */
[----:B------:R-:W-:Y:S01]  /*151c0*/  BPT.TRAP 0x1 ;  /* 0x000000040000795c */ /* 0x000fe20000300000 */
.L_x_199:
[----:B-1----:R-:W1:Y:S02]  /*151d0*/  LDC R3, c[0x0][0x828] ;  /* 0x00020a00ff037b82 */ /* 0x002e640000000800 */
[----:B-1----:R3:W-:Y:S02]  /*151e0*/  SYNCS.ARRIVE.TRANS64.RED.A0TR RZ, [UR35+0x384b0], R3 ;  /* 0x0384b003ffff79a7 */ /* 0x0027e40008300423 */
.L_x_198:
[----:B------:R-:W-:Y:S05]  /*151f0*/  BSYNC B0 ;  /* 0x0000000000007941 */ /* 0x000fea0003800000 */
.L_x_197:
[----:B------:R-:W-:Y:S05]  /*15200*/  @!P2 BRA `(.L_x_200) ;  /* 0x000000000004a947 */ /* 0x000fea0003800000 */
[----:B------:R-:W-:Y:S01]  /*15210*/  BPT.TRAP 0x1 ;  /* 0x000000040000795c */ /* 0x000fe20000300000 */
.L_x_200:
[----:B------:R-:W-:Y:S01]  /*15220*/  SYNCS.ARRIVE.TRANS64.RED.A1T0 RZ, [UR9], RZ ;  /* 0x000000ffffff79a7 */ /* 0x000fe20008100409 */
[----:B------:R-:W-:Y:S05]  /*15230*/  @!P2 BRA `(.L_x_201) ;  /* 0x000000000004a947 */ /* 0x000fea0003800000 */
[----:B------:R-:W-:Y:S01]  /*15240*/  BPT.TRAP 0x1 ;  /* 0x000000040000795c */ /* 0x000fe20000300000 */
.L_x_201:
[----:B------:R-:W4:Y:S02]  /*15250*/  SYNCS.PHASECHK.TRANS64.TRYWAIT P1, [UR35+0x384d8], R2 ;  /* 0x0384d802ff0075a7 */ /* 0x000f240008020163 */
[----:B----4-:R-:W-:Y:S05]  /*15260*/  @!P1 BRA `(.L_x_202) ;  /* 0x0000006000309947 */ /* 0x010fea0003800000 */
.L_x_380:
        /* <DEDUP_REMOVED lines=15> */
.L_x_205:
[----:B-1-3--:R-:W1:Y:S02]  /*15360*/  LDC R3, c[0x0][0x828] ;  /* 0x00020a00ff037b82 */ /* 0x00ae640000000800 */
[----:B-1----:R4:W-:Y:S02]  /*15370*/  SYNCS.ARRIVE.TRANS64.RED.A0TR RZ, [UR35+0x384b8], R3 ;  /* 0x0384b803ffff79a7 */ /* 0x0029e40008300423 */
.L_x_204:
[----:B------:R-:W-:Y:S05]  /*15380*/  BSYNC B0 ;  /* 0x0000000000007941 */ /* 0x000fea0003800000 */
.L_x_203:
[----:B------:R-:W-:Y:S05]  /*15390*/  @!P2 BRA `(.L_x_206) ;  /* 0x000000000004a947 */ /* 0x000fea0003800000 */
[----:B------:R-:W-:Y:S01]  /*153a0*/  BPT.TRAP 0x1 ;  /* 0x000000040000795c */ /* 0x000fe20000300000 */
.L_x_206:
[----:B------:R-:W-:Y:S01]  /*153b0*/  SYNCS.ARRIVE.TRANS64.RED.A1T0 RZ, [UR8], RZ ;  /* 0x000000ffffff79a7 */ /* 0x000fe20008100408 */
[----:B------:R-:W-:Y:S01]  /*153c0*/  UIADD3 UR15, UR11, 0x60, URZ ;  /* 0x000000600b0f7890 */ /* 0x000fe2000fffe03f */
[----:B------:R-:W-:Y:S11]  /*153d0*/  @!P2 BRA `(.L_x_207) ;  /* 0x000000000004a947 */ /* 0x000ff60003800000 */
[----:B------:R-:W-:Y:S01]  /*153e0*/  BPT.TRAP 0x1 ;  /* 0x000000040000795c */ /* 0x000fe20000300000 */
.L_x_207:
[----:B------:R-:W5:Y:S02]  /*153f0*/  SYNCS.PHASECHK.TRANS64.TRYWAIT P1, [UR35+0x384e0], R2 ;  /* 0x0384e002ff0075a7 */ /* 0x000f640008020163 */
[----:B-----5:R-:W-:Y:S05]  /*15400*/  @!P1 BRA `(.L_x_208) ;  /* 0x0000005c00e09947 */ /* 0x020fea0003800000 */
.L_x_381:
        /* <DEDUP_REMOVED lines=14> */
.L_x_211:
[----:B---34-:R-:W1:Y:S02]  /*154f0*/  LDC R3, c[0x0][0x828] ;  /* 0x00020a00ff037b82 */ /* 0x018e640000000800 */
[----:B-1----:R1:W-:Y:S02]  /*15500*/  SYNCS.ARRIVE.TRANS64.RED.A0TR RZ, [UR35+0x384c0], R3 ;  /* 0x0384c003ffff79a7 */ /* 0x0023e40008300423 */
.L_x_210:
[----:B------:R-:W-:Y:S05]  /*15510*/  BSYNC B0 ;  /* 0x0000000000007941 */ /* 0x000fea0003800000 */
.L_x_209:
[----:B------:R-:W-:Y:S05]  /*15520*/  @!P2 BRA `(.L_x_212) ;  /* 0x000000000004a947 */ /* 0x000fea0003800000 */
[----:B------:R-:W-:Y:S01]  /*15530*/  BPT.TRAP 0x1 ;  /* 0x000000040000795c */ /* 0x000fe20000300000 */
.L_x_212:
[----:B------:R-:W-:Y:S01]  /*15540*/  SYNCS.ARRIVE.TRANS64.RED.A1T0 RZ, [UR42], RZ ;  /* 0x000000ffffff79a7 */ /* 0x000fe2000810042a */
[----:B------:R-:W-:Y:S05]  /*15550*/  @!P2 BRA `(.L_x_213) ;  /* 0x000000000004a947 */ /* 0x000fea0003800000 */
[----:B------:R-:W-:Y:S01]  /*15560*/  BPT.TRAP 0x1 ;  /* 0x000000040000795c */ /* 0x000fe20000300000 */
.L_x_213:
[----:B------:R-:W5:Y:S02]  /*15570*/  SYNCS.PHASECHK.TRANS64.TRYWAIT P1, [UR35+0x384e8], R2 ;  /* 0x0384e802ff0075a7 */ /* 0x000f640008020163 */
[----:B-----5:R-:W-:Y:S05]  /*15580*/  @!P1 BRA `(.L_x_214) ;  /* 0x0000005c00989947 */ /* 0x020fea0003800000 */
.L_x_382:
        /* <DEDUP_REMOVED lines=15> */
.L_x_217:
[----:B---34-:R-:W1:Y:S02]  /*15680*/  LDC R3, c[0x0][0x828] ;  /* 0x00020a00ff037b82 */ /* 0x018e640000000800 */
[----:B-1----:R1:W-:Y:S02]  /*15690*/  SYNCS.ARRIVE.TRANS64.RED.A0TR RZ, [UR35+0x384c8], R3 ;  /* 0x0384c803ffff79a7 */ /* 0x0023e40008300423 */
.L_x_216:
[----:B------:R-:W-:Y:S05]  /*156a0*/  BSYNC B0 ;  /* 0x0000000000007941 */ /* 0x000fea0003800000 */
.L_x_215:
[----:B------:R-:W-:Y:S05]  /*156b0*/  @!P2 BRA `(.L_x_218) ;  /* 0x000000000004a947 */ /* 0x000fea0003800000 */
[----:B------:R-:W-:Y:S01]  /*156c0*/  BPT.TRAP 0x1 ;  /* 0x000000040000795c */ /* 0x000fe20000300000 */
.L_x_218:
[----:B------:R-:W-:Y:S01]  /*156d0*/  SYNCS.ARRIVE.TRANS64.RED.A1T0 RZ, [UR43], RZ ;  /* 0x000000ffffff79a7 */ /* 0x000fe2000810042b */
[----:B------:R-:W-:Y:S01]  /*156e0*/  UIADD3 UR23, UR11, 0x80, URZ ;  /* 0x000000800b177890 */ /* 0x000fe2000fffe03f */
[----:B------:R-:W-:Y:S11]  /*156f0*/  @!P2 BRA `(.L_x_219) ;  /* 0x000000000004a947 */ /* 0x000ff60003800000 */
[----:B------:R-:W-:Y:S01]  /*15700*/  BPT.TRAP 0x1 ;  /* 0x000000040000795c */ /* 0x000fe20000300000 */
.L_x_219:
[----:B------:R-:W5:Y:S02]  /*15710*/  SYNCS.PHASECHK.TRANS64.TRYWAIT P1, [UR35+0x384d0], R0 ;  /* 0x0384d000ff0075a7 */ /* 0x000f640008020163 */
[----:B-----5:R-:W-:Y:S05]  /*15720*/  @!P1 BRA `(.L_x_220) ;  /* 0x0000005c00489947 */ /* 0x020fea0003800000 */
.L_x_383:
        /* <DEDUP_REMOVED lines=14> */
.L_x_223:
[----:B---34-:R-:W1:Y:S02]  /*15810*/  LDC R3, c[0x0][0x828] ;  /* 0x00020a00ff037b82 */ /* 0x018e640000000800 */
[----:B-1----:R1:W-:Y:S02]  /*15820*/  SYNCS.ARRIVE.TRANS64.RED.A0TR RZ, [UR35+0x384b0], R3 ;  /* 0x0384b003ffff79a7 */ /* 0x0023e40008300423 */
.L_x_222:
[----:B------:R-:W-:Y:S05]  /*15830*/  BSYNC B0 ;  /* 0x0000000000007941 */ /* 0x000fea0003800000 */
.L_x_221:
[----:B------:R-:W-:Y:S05]  /*15840*/  @!P2 BRA `(.L_x_224) ;  /* 0x000000000004a947 */ /* 0x000fea0003800000 */
[----:B------:R-:W-:Y:S01]  /*15850*/  BPT.TRAP 0x1 ;  /* 0x000000040000795c */ /* 0x000fe20000300000 */
.L_x_224:
[----:B------:R-:W-:Y:S01]  /*15860*/  SYNCS.ARRIVE.TRANS64.RED.A1T0 RZ, [UR9], RZ ;  /* 0x000000ffffff79a7 */ /* 0x000fe20008100409 */
[----:B------:R-:W-:Y:S05]  /*15870*/  @!P2 BRA `(.L_x_225) ;  /* 0x000000000004a947 */ /* 0x000fea0003800000 */
[----:B------:R-:W-:Y:S01]  /*15880*/  BPT.TRAP 0x1 ;  /* 0x000000040000795c */ /* 0x000fe20000300000 */
.L_x_225:
[----:B------:R-:W5:Y:S02]  /*15890*/  SYNCS.PHASECHK.TRANS64.TRYWAIT P1, [UR35+0x384d8], R0 ;  /* 0x0384d800ff0075a7 */ /* 0x000f640008020163 */
[----:B-----5:R-:W-:Y:S05]  /*158a0*/  @!P1 BRA `(.L_x_226) ;  /* 0x0000005c00009947 */ /* 0x020fea0003800000 */
.L_x_384:
        /* <DEDUP_REMOVED lines=15> */
.L_x_229:
[----:B---34-:R-:W1:Y:S02]  /*159a0*/  LDC R3, c[0x0][0x828] ;  /* 0x00020a00ff037b82 */ /* 0x018e640000000800 */
[----:B-1----:R1:W-:Y:S02]  /*159b0*/  SYNCS.ARRIVE.TRANS64.RED.A0TR RZ, [UR35+0x384b8], R3 ;  /* 0x0384b803ffff79a7 */ /* 0x0023e40008300423 */
.L_x_228:
[----:B------:R-:W-:Y:S05]  /*159c0*/  BSYNC B0 ;  /* 0x0000000000007941 */ /* 0x000fea0003800000 */
.L_x_227:
[----:B------:R-:W-:Y:S05]  /*159d0*/  @!P2 BRA `(.L_x_230) ;  /* 0x000000000004a947 */ /* 0x000fea0003800000 */
[----:B------:R-:W-:Y:S01]  /*159e0*/  BPT.TRAP 0x1 ;  /* 0x000000040000795c */ /* 0x000fe20000300000 */
.L_x_230:
[----:B------:R-:W-:Y:S01]  /*159f0*/  SYNCS.ARRIVE.TRANS64.RED.A1T0 RZ, [UR8], RZ ;  /* 0x000000ffffff79a7 */ /* 0x000fe20008100408 */
[----:B------:R-:W-:Y:S01]  /*15a00*/  UIADD3 UR15, UR11, 0xa0, URZ ;  /* 0x000000a00b0f7890 */ /* 0x000fe2000fffe03f */
[----:B------:R-:W-:Y:S11]  /*15a10*/  @!P2 BRA `(.L_x_231) ;  /* 0x000000000004a947 */ /* 0x000ff60003800000 */
[----:B------:R-:W-:Y:S01]  /*15a20*/  BPT.TRAP 0x1 ;  /* 0x000000040000795c */ /* 0x000fe20000300000 */
.L_x_231:
[----:B------:R-:W5:Y:S02]  /*15a30*/  SYNCS.PHASECHK.TRANS64.TRYWAIT P1, [UR35+0x384e0], R0 ;  /* 0x0384e000ff0075a7 */ /* 0x000f640008020163 */
[----:B-----5:R-:W-:Y:S05]  /*15a40*/  @!P1 BRA `(.L_x_232) ;  /* 0x0000005800b09947 */ /* 0x020fea0003800000 */
.L_x_385:
        /* <DEDUP_REMOVED lines=14> */
.L_x_235:
[----:B---34-:R-:W1:Y:S02]  /*15b30*/  LDC R3, c[0x0][0x828] ;  /* 0x00020a00ff037b82 */ /* 0x018e640000000800 */
[----:B-1----:R1:W-:Y:S02]  /*15b40*/  SYNCS.ARRIVE.TRANS64.RED.A0TR RZ, [UR35+0x384c0], R3 ;  /* 0x0384c003ffff79a7 */ /* 0x0023e40008300423 */
.L_x_234:
[----:B------:R-:W-:Y:S05]  /*15b50*/  BSYNC B0 ;  /* 0x0000000000007941 */ /* 0x000fea0003800000 */
.L_x_233:
[----:B------:R-:W-:Y:S05]  /*15b60*/  @!P2 BRA `(.L_x_236) ;  /* 0x000000000004a947 */ /* 0x000fea0003800000 */
[----:B------:R-:W-:Y:S01]  /*15b70*/  BPT.TRAP 0x1 ;  /* 0x000000040000795c */ /* 0x000fe20000300000 */
.L_x_236:
[----:B------:R-:W-:Y:S01]  /*15b80*/  SYNCS.ARRIVE.TRANS64.RED.A1T0 RZ, [UR42], RZ ;  /* 0x000000ffffff79a7 */ /* 0x000fe2000810042a */
[----:B------:R-:W-:Y:S05]  /*15b90*/  @!P2 BRA `(.L_x_237) ;  /* 0x000000000004a947 */ /* 0x000fea0003800000 */
[----:B------:R-:W-:Y:S01]  /*15ba0*/  BPT.TRAP 0x1 ;  /* 0x000000040000795c */ /* 0x000fe20000300000 */
.L_x_237:
[----:B------:R-:W5:Y:S02]  /*15bb0*/  SYNCS.PHASECHK.TRANS64.TRYWAIT P1, [UR35+0x384e8], R0 ;  /* 0x0384e800ff0075a7 */ /* 0x000f640008020163 */
[----:B-----5:R-:W-:Y:S05]  /*15bc0*/  @!P1 BRA `(.L_x_238) ;  /* 0x0000005800689947 */ /* 0x020fea0003800000 */
.L_x_386:
        /* <DEDUP_REMOVED lines=15> */
.L_x_241:
[----:B---34-:R-:W1:Y:S02]  /*15cc0*/  LDC R3, c[0x0][0x828] ;  /* 0x00020a00ff037b82 */ /* 0x018e640000000800 */
[----:B-1----:R1:W-:Y:S02]  /*15cd0*/  SYNCS.ARRIVE.TRANS64.RED.A0TR RZ, [UR35+0x384c8], R3 ;  /* 0x0384c803ffff79a7 */ /* 0x0023e40008300423 */
.L_x_240:
[----:B------:R-:W-:Y:S05]  /*15ce0*/  BSYNC B0 ;  /* 0x0000000000007941 */ /* 0x000fea0003800000 */
.L_x_239:
[----:B------:R-:W-:Y:S05]  /*15cf0*/  @!P2 BRA `(.L_x_242) ;  /* 0x000000000004a947 */ /* 0x000fea0003800000 */
[----:B------:R-:W-:Y:S01]  /*15d00*/  BPT.TRAP 0x1 ;  /* 0x000000040000795c */ /* 0x000fe20000300000 */
.L_x_242:
[----:B------:R-:W-:Y:S01]  /*15d10*/  SYNCS.ARRIVE.TRANS64.RED.A1T0 RZ, [UR43], RZ ;  /* 0x000000ffffff79a7 */ /* 0x000fe2000810042b */
[----:B------:R-:W-:Y:S01]  /*15d20*/  UIADD3 UR23, UR11, 0xc0, URZ ;  /* 0x000000c00b177890 */ /* 0x000fe2000fffe03f */
[----:B------:R-:W-:Y:S11]  /*15d30*/  @!P2 BRA `(.L_x_243) ;  /* 0x000000000004a947 */ /* 0x000ff60003800000 */
[----:B------:R-:W-:Y:S01]  /*15d40*/  BPT.TRAP 0x1 ;  /* 0x000000040000795c */ /* 0x000fe20000300000 */
.L_x_243:
[----:B------:R-:W5:Y:S02]  /*15d50*/  SYNCS.PHASECHK.TRANS64.TRYWAIT P1, [UR35+0x384d0], R2 ;  /* 0x0384d002ff0075a7 */ /* 0x000f640008020163 */
[----:B-----5:R-:W-:Y:S05]  /*15d60*/  @!P1 BRA `(.L_x_244) ;  /* 0x0000005800189947 */ /* 0x020fea0003800000 */
.L_x_387:
        /* <DEDUP_REMOVED lines=14> */
.L_x_247:
[----:B---34-:R-:W1:Y:S02]  /*15e50*/  LDC R3, c[0x0][0x828] ;  /* 0x00020a00ff037b82 */ /* 0x018e640000000800 */
[----:B-1----:R1:W-:Y:S02]  /*15e60*/  SYNCS.ARRIVE.TRANS64.RED.A0TR RZ, [UR35+0x384b0], R3 ;  /* 0x0384b003ffff79a7 */ /* 0x0023e40008300423 */
.L_x_246:
[----:B------:R-:W-:Y:S05]  /*15e70*/  BSYNC B0 ;  /* 0x0000000000007941 */ /* 0x000fea0003800000 */
.L_x_245:
[----:B------:R-:W-:Y:S05]  /*15e80*/  @!P2 BRA `(.L_x_248) ;  /* 0x000000000004a947 */ /* 0x000fea0003800000 */
[----:B------:R-:W-:Y:S01]  /*15e90*/  BPT.TRAP 0x1 ;  /* 0x000000040000795c */ /* 0x000fe20000300000 */
.L_x_248:
[----:B------:R-:W-:Y:S01]  /*15ea0*/  SYNCS.ARRIVE.TRANS64.RED.A1T0 RZ, [UR9], RZ ;  /* 0x000000ffffff79a7 */ /* 0x000fe20008100409 */
[----:B------:R-:W-:Y:S05]  /*15eb0*/  @!P2 BRA `(.L_x_249) ;  /* 0x000000000004a947 */ /* 0x000fea0003800000 */
[----:B------:R-:W-:Y:S01]  /*15ec0*/  BPT.TRAP 0x1 ;  /* 0x000000040000795c */ /* 0x000fe20000300000 */
.L_x_249:
[----:B------:R-:W5:Y:S02]  /*15ed0*/  SYNCS.PHASECHK.TRANS64.TRYWAIT P1, [UR35+0x384d8], R2 ;  /* 0x0384d802ff0075a7 */ /* 0x000f640008020163 */
[----:B-----5:R-:W-:Y:S05]  /*15ee0*/  @!P1 BRA `(.L_x_250) ;  /* 0x0000005400d09947 */ /* 0x020fea0003800000 */
.L_x_388:
        /* <DEDUP_REMOVED lines=14> */
.L_x_253:
[----:B---34-:R-:W1:Y:S02]  /*15fd0*/  LDC R3, c[0x0][0x828] ;  /* 0x00020a00ff037b82 */ /* 0x018e640000000800 */
[----:B-1----:R1:W-:Y:S02]  /*15fe0*/  SYNCS.ARRIVE.TRANS64.RED.A0TR RZ, [UR35+0x384b8], R3 ;  /* 0x0384b803ffff79a7 */ /* 0x0023e40008300423 */
.L_x_252:
[----:B------:R-:W-:Y:S05]  /*15ff0*/  BSYNC B0 ;  /* 0x0000000000007941 */ /* 0x000fea0003800000 */
.L_x_251:
[----:B------:R-:W-:Y:S05]  /*16000*/  @!P2 BRA `(.L_x_254) ;  /* 0x000000000004a947 */ /* 0x000fea0003800000 */
[----:B------:R-:W-:Y:S01]  /*16010*/  BPT.TRAP 0x1 ;  /* 0x000000040000795c */ /* 0x000fe20000300000 */
.L_x_254:
[----:B------:R-:W-:Y:S01]  /*16020*/  SYNCS.ARRIVE.TRANS64.RED.A1T0 RZ, [UR8], RZ ;  /* 0x000000ffffff79a7 */ /* 0x000fe20008100408 */
[----:B------:R-:W-:Y:S01]  /*16030*/  UIADD3 UR11, UR11, 0xe0, URZ ;  /* 0x000000e00b0b7890 */ /* 0x000fe2000fffe03f */
[----:B------:R-:W-:Y:S11]  /*16040*/  @!P2 BRA `(.L_x_255) ;  /* 0x000000000004a947 */ /* 0x000ff60003800000 */
[----:B------:R-:W-:Y:S01]  /*16050*/  BPT.TRAP 0x1 ;  /* 0x000000040000795c */ /* 0x000fe20000300000 */
.L_x_255:
[----:B------:R-:W5:Y:S02]  /*16060*/  SYNCS.PHASECHK.TRANS64.TRYWAIT P1, [UR35+0x384e0], R2 ;  /* 0x0384e002ff0075a7 */ /* 0x000f640008020163 */
[----:B-----5:R-:W-:Y:S05]  /*16070*/  @!P1 BRA `(.L_x_256) ;  /* 0x0000005400849947 */ /* 0x020fea0003800000 */
.L_x_389:
        /* <DEDUP_REMOVED lines=13> */
.L_x_259:
[----:B---34-:R-:W1:Y:S02]  /*16150*/  LDC R3, c[0x0][0x828] ;  /* 0x00020a00ff037b82 */ /* 0x018e640000000800 */
[----:B-1----:R1:W-:Y:S02]  /*16160*/  SYNCS.ARRIVE.TRANS64.RED.A0TR RZ, [UR35+0x384c0], R3 ;  /* 0x0384c003ffff79a7 */ /* 0x0023e40008300423 */
.L_x_258:
[----:B------:R-:W-:Y:S05]  /*16170*/  BSYNC B0 ;  /* 0x0000000000007941 */ /* 0x000fea0003800000 */
.L_x_257:
[----:B------:R-:W-:Y:S05]  /*16180*/  @!P2 BRA `(.L_x_260) ;  /* 0x000000000004a947 */ /* 0x000fea0003800000 */
[----:B------:R-:W-:Y:S01]  /*16190*/  BPT.TRAP 0x1 ;  /* 0x000000040000795c */ /* 0x000fe20000300000 */
.L_x_260:
[----:B------:R-:W-:Y:S01]  /*161a0*/  SYNCS.ARRIVE.TRANS64.RED.A1T0 RZ, [UR42], RZ ;  /* 0x000000ffffff79a7 */ /* 0x000fe2000810042a */
[----:B------:R-:W-:Y:S05]  /*161b0*/  @!P2 BRA `(.L_x_261) ;  /* 0x000000000004a947 */ /* 0x000fea0003800000 */
[----:B------:R-:W-:Y:S01]  /*161c0*/  BPT.TRAP 0x1 ;  /* 0x000000040000795c */ /* 0x000fe20000300000 */
.L_x_261:
[----:B------:R-:W5:Y:S02]  /*161d0*/  SYNCS.PHASECHK.TRANS64.TRYWAIT P1, [UR35+0x384e8], R2 ;  /* 0x0384e802ff0075a7 */ /* 0x000f640008020163 */
[----:B-----5:R-:W-:Y:S05]  /*161e0*/  @!P1 BRA `(.L_x_262) ;  /* 0x0000005400409947 */ /* 0x020fea0003800000 */
.L_x_390:
        /* <DEDUP_REMOVED lines=15> */
.L_x_265:
[----:B------:R-:W1:Y:S02]  /*162e0*/  LDC R2, c[0x0][0x828] ;  /* 0x00020a00ff027b82 */ /* 0x000e640000000800 */
[----:B-1----:R1:W-:Y:S02]  /*162f0*/  SYNCS.ARRIVE.TRANS64.RED.A0TR RZ, [UR35+0x384c8], R2 ;  /* 0x0384c802ffff79a7 */ /* 0x0023e40008300423 */
.L_x_264:
[----:B------:R-:W-:Y:S05]  /*16300*/  BSYNC B0 ;  /* 0x0000000000007941 */ /* 0x000fea0003800000 */
.L_x_263:
[----:B------:R-:W-:Y:S05]  /*16310*/  @!P2 BRA `(.L_x_266) ;  /* 0x000000000004a947 */ /* 0x000fea0003800000 */
[----:B------:R-:W-:Y:S01]  /*16320*/  BPT.TRAP 0x1 ;  /* 0x000000040000795c */ /* 0x000fe20000300000 */
.L_x_266:
[----:B--2---:R-:W-:Y:S01]  /*16330*/  ISETP.NE.AND P0, PT, R7, RZ, PT ;  /* 0x000000ff0700720c */ /* 0x004fe20003f05270 */
[----:B------:R-:W-:Y:S01]  /*16340*/  SYNCS.ARRIVE.TRANS64.RED.A1T0 RZ, [UR43], RZ ;  /* 0x000000ffffff79a7 */ /* 0x000fe2000810042b */
[CC--:B------:R-:W-:Y:S02]  /*16350*/  ISETP.NE.AND P3, PT, R18.reuse, R6.reuse, PT ;  /* 0x000000061200720c */ /* 0x0c0fe40003f65270 */
[----:B------:R-:W-:-:S13]  /*16360*/  ISETP.EQ.OR P0, PT, R18, R6, !P0 ;  /* 0x000000061200720c */ /* 0x000fda0004702670 */
[----:B------:R-:W-:Y:S05]  /*16370*/  @P0 BRA `(.L_x_267) ;  /* 0x0000000400040947 */ /* 0x000fea0003800000 */
[----:B------:R-:W-:Y:S01]  /*16380*/  ELECT P0, URZ, PT ;  /* 0x00000000003f782f */ /* 0x000fe20003800000 */
[----:B------:R-:W-:-:S12]  /*16390*/  BSSY B0, `(.L_x_268) ;  /* 0x0000032000007945 */ /* 0x000fd80003800000 */
[----:B------:R-:W-:Y:S05]  /*163a0*/  @!P0 BRA `(.L_x_269) ;  /* 0x0000000000c08947 */ /* 0x000fea0003800000 */
[----:B-1-34-:R-:W1:Y:S08]  /*163b0*/  LDC.64 R2, c[0x0][0x290] ;  /* 0x0000a400ff027b82 */ /* 0x01ae700000000a00 */
[----:B------:R-:W2:Y:S08]  /*163c0*/  LDC.64 R14, c[0x0][0x808] ;  /* 0x00020200ff0e7b82 */ /* 0x000eb00000000a00 */
[----:B------:R-:W3:Y:S01]  /*163d0*/  LDC.64 R16, c[0x0][0x810] ;  /* 0x00020400ff107b82 */ /* 0x000ee20000000a00 */
[----:B-1----:R-:W-:-:S05]  /*163e0*/  IMAD.WIDE R2, R6, 0xc, R2 ;  /* 0x0000000c06027825 */ /* 0x002fca00078e0202 */
[----:B------:R1:W5:Y:S04]  /*163f0*/  LDG.E R10, desc[UR56][R2.64] ;  /* 0x00000038020a7981 */ /* 0x000368000c1e1900 */
[----:B------:R1:W5:Y:S01]  /*16400*/  LDG.E R13, desc[UR56][R2.64+0x4] ;  /* 0x00000438020d7981 */ /* 0x000362000c1e1900 */
[----:B--2---:R-:W-:Y:S02]  /*16410*/  ISETP.NE.U32.AND P0, PT, R14, RZ, PT ;  /* 0x000000ff0e00720c */ /* 0x004fe40003f05070 */
[----:B------:R-:W-:Y:S02]  /*16420*/  SHF.R.S32.HI R8, RZ, 0x1f, R6 ;  /* 0x0000001fff087819 */ /* 0x000fe40000011406 */
[----:B------:R-:W-:Y:S02]  /*16430*/  ISETP.NE.AND.EX P0, PT, R15, RZ, PT, P0 ;  /* 0x000000ff0f00720c */ /* 0x000fe40003f05300 */
[----:B---3--:R-:W-:-:S04]  /*16440*/  ISETP.NE.U32.AND P1, PT, R16, RZ, PT ;  /* 0x000000ff1000720c */ /* 0x008fc80003f25070 */
[----:B------:R-:W-:-:S07]  /*16450*/  ISETP.NE.AND.EX P1, PT, R17, RZ, PT, P1 ;  /* 0x000000ff1100720c */ /* 0x000fce0003f25310 */
[----:B-1----:R-:W-:Y:S06]  /*16460*/  @!P0 BRA `(.L_x_270) ;  /* 0x0000000000108947 */ /* 0x002fec0003800000 */
[----:B------:R-:W-:-:S04]  /*16470*/  LEA R2, P0, R6, R14, 0x3 ;  /* 0x0000000e06027211 */ /* 0x000fc800078018ff */
[----:B------:R-:W-:-:S06]  /*16480*/  LEA.HI.X R3, R6, R15, R8, 0x3, P0 ;  /* 0x0000000f06037211 */ /* 0x000fcc00000f1c08 */
[----:B------:R-:W2:Y:S04]  /*16490*/  LDG.E.64 R2, desc[UR56][R2.64] ;  /* 0x0000003802027981 */ /* 0x000ea8000c1e1b00 */
[----:B--2---:R1:W-:Y:S02]  /*164a0*/  STS.64 [UR34], R2 ;  /* 0x00000002ff007988 */ /* 0x0043e40008000a22 */
.L_x_270:
[----:B------:R-:W-:Y:S05]  /*164b0*/  @!P1 BRA `(.L_x_269) ;  /* 0x00000000007c9947 */ /* 0x000fea0003800000 */
[----:B-1----:R-:W-:-:S04]  /*164c0*/  LEA R2, P0, R6, R16, 0x3 ;  /* 0x0000001006027211 */ /* 0x002fc800078018ff */
[----:B------:R-:W-:Y:S02]  /*164d0*/  LEA.HI.X R3, R6, R17, R8, 0x3, P0 ;  /* 0x0000001106037211 */ /* 0x000fe400000f1c08 */
[----:B------:R-:W1:Y:S04]  /*164e0*/  LDS R8, [UR34+0x1c] ;  /* 0x00001c22ff087984 */ /* 0x000e680008000800 */
[----:B------:R-:W2:Y:S01]  /*164f0*/  LDG.E.64 R2, desc[UR56][R2.64] ;  /* 0x0000003802027981 */ /* 0x000ea2000c1e1b00 */
[----:B------:R-:W-:-:S03]  /*16500*/  IMAD.U32 R16, RZ, RZ, UR34 ;  /* 0x00000022ff107e24 */ /* 0x000fc6000f8e00ff */
[----:B------:R-:W-:Y:S02]  /*16510*/  STS [UR34+0x30], RZ ;  /* 0x000030ffff007988 */ /* 0x000fe40008000822 */
[----:B------:R-:W-:-:S05]  /*16520*/  SHF.R.U64 R16, R16, 0x4, RZ ;  /* 0x0000000410107819 */ /* 0x000fca00000012ff */
[----:B------:R-:W-:Y:S04]  /*16530*/  STS [UR34+0x10], R16 ;  /* 0x00001010ff007988 */ /* 0x000fe80008000822 */
[----:B------:R-:W-:Y:S01]  /*16540*/  STS [UR34+0x14], R16 ;  /* 0x00001410ff007988 */ /* 0x000fe20008000822 */
[C---:B--2---:R-:W-:Y:S02]  /*16550*/  SHF.L.U64.HI R14, R2.reuse, 0x1, R3 ;  /* 0x00000001020e7819 */ /* 0x044fe40000010203 */
[----:B------:R-:W-:Y:S02]  /*16560*/  SHF.L.U32 R3, R2, 0x1, RZ ;  /* 0x0000000102037819 */ /* 0x000fe400000006ff */
[----:B------:R-:W-:Y:S02]  /*16570*/  LOP3.LUT R14, R14, 0x1fffffff, RZ, 0xc0, !PT ;  /* 0x1fffffff0e0e7812 */ /* 0x000fe400078ec0ff */
[----:B------:R-:W-:-:S02]  /*16580*/  LOP3.LUT R3, R3, 0xfffffffe, RZ, 0xc0, !PT ;  /* 0xfffffffe03037812 */ /* 0x000fc400078ec0ff */
[--C-:B------:R-:W-:Y:S02]  /*16590*/  SHF.R.U32.HI R9, RZ, 0x4, R14.reuse ;  /* 0x00000004ff097819 */ /* 0x100fe4000001160e */
[----:B------:R-:W-:Y:S02]  /*165a0*/  SHF.R.U64 R3, R3, 0x4, R14 ;  /* 0x0000000403037819 */ /* 0x000fe4000000120e */
[----:B-1----:R-:W-:-:S03]  /*165b0*/  LOP3.LUT R8, R8, 0xf, R9, 0xb8, !PT ;  /* 0x0000000f08087812 */ /* 0x002fc600078eb809 */
[----:B------:R-:W-:Y:S04]  /*165c0*/  STS [UR34+0xc], R3 ;  /* 0x00000c03ff007988 */ /* 0x000fe80008000822 */
[----:B------:R1:W-:Y:S04]  /*165d0*/  STS [UR34+0x1c], R8 ;  /* 0x00001c08ff007988 */ /* 0x0003e80008000822 */
[----:B------:R-:W2:Y:S01]  /*165e0*/  LDS R11, [UR34+0x1c] ;  /* 0x00001c22ff0b7984 */ /* 0x000ea20008000800 */
[----:B-1---5:R-:W-:Y:S01]  /*165f0*/  VIADD R8, R10, 0xffffffff ;  /* 0xffffffff0a087836 */ /* 0x022fe20000000000 */
[----:B--2---:R-:W-:-:S05]  /*16600*/  LOP3.LUT R11, R11, 0xf0, RZ, 0xb8, !PT ;  /* 0x000000f00b0b7812 */ /* 0x004fca00078eb8ff */
[----:B------:R1:W-:Y:S04]  /*16610*/  STS [UR34+0x1c], R11 ;  /* 0x00001c0bff007988 */ /* 0x0003e80008000822 */
[----:B------:R-:W2:Y:S01]  /*16620*/  LDS R9, [UR34+0x1c] ;  /* 0x00001c22ff097984 */ /* 0x000ea20008000800 */
[----:B-1----:R-:W-:Y:S02]  /*16630*/  CS2R R10, SRZ ;  /* 0x00000000000a7805 */ /* 0x002fe4000001ff00 */
[----:B--2---:R-:W-:Y:S02]  /*16640*/  LOP3.LUT R17, R9, 0xf00, RZ, 0xb8, !PT ;  /* 0x00000f0009117812 */ /* 0x004fe400078eb8ff */
[----:B------:R-:W-:-:S03]  /*16650*/  IADD3 R9, R13, -0x1, RZ ;  /* 0xffffffff0d097810 */ /* 0x000fc60007ffe0ff */
[----:B------:R-:W-:Y:S04]  /*16660*/  STS.64 [UR34+0x18], R16 ;  /* 0x00001810ff007988 */ /* 0x000fe80008000a22 */
[----:B------:R-:W1:Y:S04]  /*16670*/  LDS R15, [UR34+0x1c] ;  /* 0x00001c22ff0f7984 */ /* 0x000e680008000800 */
[----:B------:R2:W-:Y:S01]  /*16680*/  STS.128 [UR34+0x20], R8 ;  /* 0x00002008ff007988 */ /* 0x0005e20008000c22 */
[----:B-1----:R-:W-:-:S05]  /*16690*/  LOP3.LUT R2, R15, 0xf000, RZ, 0xb8, !PT ;  /* 0x0000f0000f027812 */ /* 0x002fca00078eb8ff */
[----:B------:R2:W-:Y:S02]  /*166a0*/  STS [UR34+0x1c], R2 ;  /* 0x00001c02ff007988 */ /* 0x0005e40008000822 */
.L_x_269:
[----:B------:R-:W-:Y:S05]  /*166b0*/  BSYNC B0 ;  /* 0x0000000000007941 */ /* 0x000fea0003800000 */
.L_x_268:
[----:B-12---:R-:W1:Y:S01]  /*166c0*/  S2R R2, SR_LANEID ;  /* 0x0000000000027919 */ /* 0x006e620000000000 */
[----:B------:R-:W-:Y:S01]  /*166d0*/  NOP ;  /* 0x0000000000007918 */ /* 0x000fe20000000000 */
[----:B------:R-:W-:Y:S01]  /*166e0*/  ELECT P0, URZ, PT ;  /* 0x00000000003f782f */ /* 0x000fe20003800000 */
[----:B------:R-:W-:Y:S01]  /*166f0*/  BSSY B0, `(.L_x_271) ;  /* 0x0000008000007945 */ /* 0x000fe20003800000 */
[----:B-1----:R-:W-:-:S05]  /*16700*/  IMAD.SHL.U32 R8, R2, 0x4, RZ ;  /* 0x0000000402087824 */ /* 0x002fca00078e00ff */
[----:B------:R1:W2:Y:S01]  /*16710*/  LDS R9, [R8+UR34] ;  /* 0x0000002208097984 */ /* 0x0002a20008000800 */
[----:B------:R-:W-:-:S04]  /*16720*/  IADD3 R2, P1, R8, UR44, RZ ;  /* 0x0000002c08027c10 */ /* 0x000fc8000ff3e0ff */
[----:B---34-:R-:W-:Y:S01]  /*16730*/  IADD3.X R3, RZ, UR45, RZ, P1, !PT ;  /* 0x0000002dff037c10 */ /* 0x018fe20008ffe4ff */
[----:B------:R-:W-:Y:S08]  /*16740*/  @!P0 BRA `(.L_x_272) ;  /* 0x0000000000088947 */ /* 0x000ff00003800000 */
[----:B------:R0:W-:Y:S01]  /*16750*/  UTMACMDFLUSH ;  /* 0x00000000000079b7 */ /* 0x0001e20000000000 */
[----:B------:R-:W-:-:S04]  /*16760*/  DEPBAR.LE SB0, 0x0 ;  /* 0x000080000000791a */ /* 0x000fc80000000000 */
.L_x_272:
[----:B------:R-:W-:Y:S05]  /*16770*/  BSYNC B0 ;  /* 0x0000000000007941 */ /* 0x000fea0003800000 */
.L_x_271:
[----:B--2---:R2:W5:Y:S02]  /*16780*/  ATOMG.E.EXCH.STRONG.GPU PT, RZ, [R2], R9 ;  /* 0x0000000902ff73a8 */ /* 0x00456400041ee100 */
.L_x_267:
[----:B------:R-:W-:Y:S01]  /*16790*/  UIADD3 UR38, UR38, 0x1, URZ ;  /* 0x0000000126267890 */ /* 0x000fe2000fffe03f */
[----:B------:R-:W-:Y:S01]  /*167a0*/  ISETP.NE.AND P0, PT, R7, RZ, PT ;  /* 0x000000ff0700720c */ /* 0x000fe20003f05270 */
[----:B------:R-:W-:Y:S01]  /*167b0*/  IMAD.MOV.U32 R16, RZ, RZ, R4 ;  /* 0x000000ffff107224 */ /* 0x000fe200078e0004 */
[----:B-12---:R-:W-:Y:S01]  /*167c0*/  SEL R2, RZ, 0x1, !P3 ;  /* 0x00000001ff027807 */ /* 0x006fe20005800000 */
[----:B------:R-:W-:Y:S01]  /*167d0*/  UISETP.NE.AND UP0, UPT, UR38, 0x8, UPT ;  /* 0x000000082600788c */ /* 0x000fe2000bf05270 */
[----:B------:R-:W-:Y:S01]  /*167e0*/  MOV R17, R5 ;  /* 0x0000000500117202 */ /* 0x000fe20000000f00 */
[----:B------:R-:W-:Y:S02]  /*167f0*/  IMAD.MOV.U32 R18, RZ, RZ, R6 ;  /* 0x000000ffff127224 */ /* 0x000fe400078e0006 */
[----:B------:R-:W-:Y:S02]  /*16800*/  USEL UR8, URZ, 0x1, UP0 ;  /* 0x000000013f087887 */ /* 0x000fe40008000000 */
[----:B------:R-:W-:-:S04]  /*16810*/  USEL UR38, UR38, URZ, UP0 ;  /* 0x0000003f26267287 */ /* 0x000fc80008000000 */
[----:B------:R-:W-:Y:S01]  /*16820*/  LOP3.LUT R12, R12, UR8, RZ, 0x3c, !PT ;  /* 0x000000080c0c7c12 */ /* 0x000fe2000f8e3cff */
[----:B------:R-:W-:Y:S07]  /*16830*/  @P0 BRA `(.L_x_273) ;  /* 0xffffffdc00880947 */ /* 0x000fee000383ffff */
[----:B-----5:R-:W-:Y:S01]  /*16840*/  ELECT P0, URZ, PT ;  /* 0x00000000003f782f */ /* 0x020fe20003800000 */
[----:B------:R-:W-:-:S12]  /*16850*/  BSSY B0, `(.L_x_274) ;  /* 0x0000017000007945 */ /* 0x000fd80003800000 */
[----:B------:R-:W-:Y:S05]  /*16860*/  @!P0 BRA `(.L_x_275) ;  /* 0x0000000000548947 */ /* 0x000fea0003800000 */
[----:B------:R-:W-:Y:S05]  /*16870*/  @!P2 BRA `(.L_x_276) ;  /* 0x000000000004a947 */ /* 0x000fea0003800000 */
[----:B------:R-:W-:Y:S01]  /*16880*/  BPT.TRAP 0x1 ;  /* 0x000000040000795c */ /* 0x000fe20000300000 */
.L_x_276:
[----:B------:R-:W1:Y:S02]  /*16890*/  SYNCS.PHASECHK.TRANS64.TRYWAIT P0, [UR35+0x384d0], R0 ;  /* 0x0384d000ff0075a7 */ /* 0x000e640008000163 */
[----:B-1----:R-:W-:Y:S05]  /*168a0*/  @!P0 BRA `(.L_x_277) ;  /* 0x0000004c00a88947 */ /* 0x002fea0003800000 */
.L_x_391:
[----:B------:R-:W-:Y:S05]  /*168b0*/  @!P2 BRA `(.L_x_278) ;  /* 0x000000000004a947 */ /* 0x000fea0003800000 */
[----:B------:R-:W-:Y:S01]  /*168c0*/  BPT.TRAP 0x1 ;  /* 0x000000040000795c */ /* 0x000fe20000300000 */
.L_x_278:
[----:B------:R-:W2:Y:S02]  /*168d0*/  SYNCS.PHASECHK.TRANS64.TRYWAIT P0, [UR35+0x384d8], R0 ;  /* 0x0384d800ff0075a7 */ /* 0x000ea40008000163 */
[----:B--2---:R-:W-:Y:S05]  /*168e0*/  @!P0 BRA `(.L_x_279) ;  /* 0x0000004c00b08947 */ /* 0x004fea0003800000 */
.L_x_392:
[----:B------:R-:W-:Y:S05]  /*168f0*/  @!P2 BRA `(.L_x_280) ;  /* 0x000000000004a947 */ /* 0x000fea0003800000 */
[----:B------:R-:W-:Y:S01]  /*16900*/  BPT.TRAP 0x1 ;  /* 0x000000040000795c */ /* 0x000fe20000300000 */
.L_x_280:
[----:B------:R-:W2:Y:S02]  /*16910*/  SYNCS.PHASECHK.TRANS64.TRYWAIT P0, [UR35+0x384e0], R0 ;  /* 0x0384e000ff0075a7 */ /* 0x000ea40008000163 */
[----:B--2---:R-:W-:Y:S05]  /*16920*/  @!P0 BRA `(.L_x_281) ;  /* 0x0000004c00b88947 */ /* 0x004fea0003800000 */
.L_x_393:
[----:B------:R-:W-:Y:S05]  /*16930*/  @!P2 BRA `(.L_x_282) ;  /* 0x000000000004a947 */ /* 0x000fea0003800000 */
[----:B------:R-:W-:Y:S01]  /*16940*/  BPT.TRAP 0x1 ;  /* 0x000000040000795c */ /* 0x000fe20000300000 */
.L_x_282:
[----:B-1----:R-:W-:-:S04]  /*16950*/  MOV R0, 0x1 ;  /* 0x0000000100007802 */ /* 0x002fc80000000f00 */
[----:B------:R-:W-:-:S07]  /*16960*/  SHF.L.U32 R0, R0, 0x1f, RZ ;  /* 0x0000001f00007819 */ /* 0x000fce00000006ff */
.L_x_283:
[----:B-1-34-:R-:W-:-:S04]  /*16970*/  IMAD.U32 R3, RZ, RZ, UR35 ;  /* 0x00000023ff037e24 */ /* 0x01afc8000f8e00ff */
[----:B------:R1:W2:Y:S03]  /*16980*/  SYNCS.PHASECHK.TRANS64.TRYWAIT P0, [R3+URZ+0x384e8], R0 ;  /* 0x0384e800030075a7 */ /* 0x0002a6000800017f */
[----:B--2---:R-:W-:Y:S05]  /*16990*/  @!P0 NANOSLEEP.SYNCS 0x989680 ;  /* 0x009896800000895d */ /* 0x004fea0003900000 */
[----:B------:R-:W2:Y:S02]  /*169a0*/  @!P0 SYNCS.PHASECHK.TRANS64 P0, [R3+URZ+0x384e8], R0 ;  /* 0x0384e800030085a7 */ /* 0x000ea4000800007f */
[----:B--2---:R-:W-:Y:S05]  /*169b0*/  @!P0 BRA `(.L_x_283) ;  /* 0xfffffffc00ec8947 */ /* 0x004fea000383ffff */
.L_x_275:
[----:B------:R-:W-:Y:S05]  /*169c0*/  BSYNC B0 ;  /* 0x0000000000007941 */ /* 0x000fea0003800000 */
.L_x_274:
[----:B------:R-:W-:Y:S05]  /*169d0*/  EXIT ;  /* 0x000000000000794d */ /* 0x000fea0003800000 */
.L_x_156:
[----:B------:R-:W1:Y:S01]  /*169e0*/  S2UR UR4, SR_CTAID.Y ;  /* 0x00000000000479c3 */ /* 0x000e620000002600 */
[----:B------:R-:W3:Y:S01]  /*169f0*/  S2R R0, SR_LANEID ;  /* 0x0000000000007919 */ /* 0x000ee20000000000 */
[----:B------:R-:W-:Y:S01]  /*16a00*/  ELECT P0, URZ, PT ;  /* 0x00000000003f782f */ /* 0x000fe20003800000 */
[----:B------:R-:W-:Y:S01]  /*16a10*/  BSSY B0, `(.L_x_284) ;  /* 0x000003d000007945 */ /* 0x000fe20003800000 */
[----:B------:R-:W-:Y:S01]  /*16a20*/  ULDC.64 UR12, c[0x0][0x508] ;  /* 0x00014200000c7ab9 */ /* 0x000fe20000000a00 */
[----:B-1----:R-:W-:-:S04]  /*16a30*/  UIMAD UR4, UR4, UR39, UR40 ;  /* 0x00000027040472a4 */ /* 0x002fc8000f8e0228 */
[----:B------:R-:W-:-:S06]  /*16a40*/  UIMAD.WIDE UR12, UR4, 0x80, UR12 ;  /* 0x00000080040c78a5 */ /* 0x000fcc000f8e020c */
[----:B------:R-:W-:Y:S06]  /*16a50*/  @!P0 BRA `(.L_x_285) ;  /* 0x0000000000e08947 */ /* 0x000fec0003800000 */
[----:B------:R-:W-:Y:S01]  /*16a60*/  STL [R1+0x210], R14 ;  /* 0x0002100e01007387 */ /* 0x000fe20000100800 */
[----:B------:R-:W1:Y:S01]  /*16a70*/  LDC.64 R8, c[0x0][0x340] ;  /* 0x0000d000ff087b82 */ /* 0x000e620000000a00 */
[----:B------:R-:W-:Y:S02]  /*16a80*/  UMOV UR4, 0x400 ;  /* 0x0000040000047882 */ /* 0x000fe40000000000 */
[----:B------:R4:W-:Y:S01]  /*16a90*/  STL.64 [R1+0x208], R12 ;  /* 0x0002080c01007387 */ /* 0x0009e20000100a00 */
[----:B--2---:R-:W-:-:S03]  /*16aa0*/  ULEA UR4, UR41, UR4, 0x18 ;  /* 0x0000000429047291 */ /* 0x004fc6000f8ec03f */
[----:B------:R2:W-:Y:S01]  /*16ab0*/  STL [R1+0x200], R11 ;  /* 0x0002000b01007387 */ /* 0x0005e20000100800 */
[----:B------:R-:W3:Y:S08]  /*16ac0*/  LDC.64 R32, c[0x0][0x300] ;  /* 0x0000c000ff207b82 */ /* 0x000ef00000000a00 */
[----:B----4-:R-:W4:Y:S08]  /*16ad0*/  LDC.64 R12, c[0x0][0x350] ;  /* 0x0000d400ff0c7b82 */ /* 0x010f300000000a00 */
[----:B------:R-:W4:Y:S08]  /*16ae0*/  LDC.64 R14, c[0x0][0x358] ;  /* 0x0000d600ff0e7b82 */ /* 0x000f300000000a00 */
[----:B--2---:R-:W1:Y:S08]  /*16af0*/  LDC.64 R10, c[0x0][0x348] ;  /* 0x0000d200ff0a7b82 */ /* 0x004e700000000a00 */
[----:B------:R-:W3:Y:S01]  /*16b00*/  LDC.64 R34, c[0x0][0x308] ;  /* 0x0000c200ff227b82 */ /* 0x000ee20000000a00 */
[----:B----4-:R2:W-:Y:S07]  /*16b10*/  STS.128 [UR4+0x385d0], R12 ;  /* 0x0385d00cff007988 */ /* 0x0105ee0008000c04 */
[----:B------:R-:W4:Y:S01]  /*16b20*/  LDC.64 R28, c[0x0][0x310] ;  /* 0x0000c400ff1c7b82 */ /* 0x000f220000000a00 */
[----:B-1----:R1:W-:Y:S07]  /*16b30*/  STS.128 [UR4+0x385c0], R8 ;  /* 0x0385c008ff007988 */ /* 0x0023ee0008000c04 */
[----:B------:R-:W4:Y:S01]  /*16b40*/  LDC.64 R30, c[0x0][0x318] ;  /* 0x0000c600ff1e7b82 */ /* 0x000f220000000a00 */
[----:B---3--:R-:W-:Y:S07]  /*16b50*/  STS.128 [UR4+0x38580], R32 ;  /* 0x03858020ff007988 */ /* 0x008fee0008000c04 */
[----:B--2---:R-:W2:Y:S08]  /*16b60*/  LDC.64 R12, c[0x0][0x420] ;  /* 0x00010800ff0c7b82 */ /* 0x004eb00000000a00 */
[----:B------:R-:W2:Y:S08]  /*16b70*/  LDC.64 R14, c[0x0][0x428] ;  /* 0x00010a00ff0e7b82 */ /* 0x000eb00000000a00 */
[----:B-1----:R-:W1:Y:S01]  /*16b80*/  LDC.64 R8, c[0x0][0x430] ;  /* 0x00010c00ff087b82 */ /* 0x002e620000000a00 */
[----:B----4-:R-:W-:Y:S07]  /*16b90*/  STS.128 [UR4+0x38590], R28 ;  /* 0x0385901cff007988 */ /* 0x010fee0008000c04 */
[----:B------:R-:W1:Y:S01]  /*16ba0*/  LDC.64 R10, c[0x0][0x438] ;  /* 0x00010e00ff0a7b82 */ /* 0x000e620000000a00 */
[----:B--2---:R2:W-:Y:S07]  /*16bb0*/  STS.128 [UR4+0x38620], R12 ;  /* 0x0386200cff007988 */ /* 0x0045ee0008000c04 */
[----:B------:R-:W3:Y:S08]  /*16bc0*/  LDC.64 R24, c[0x0][0x320] ;  /* 0x0000c800ff187b82 */ /* 0x000ef00000000a00 */
[----:B------:R-:W3:Y:S01]  /*16bd0*/  LDC.64 R26, c[0x0][0x328] ;  /* 0x0000ca00ff1a7b82 */ /* 0x000ee20000000a00 */
[----:B--2---:R4:W5:Y:S07]  /*16be0*/  LDL.LU R14, [R1+0x210] ;  /* 0x00021000010e7983 */ /* 0x00496e0000300800 */
[----:B------:R-:W2:Y:S01]  /*16bf0*/  LDC.64 R4, c[0x0][0x330] ;  /* 0x0000cc00ff047b82 */ /* 0x000ea20000000a00 */
[----:B------:R4:W5:Y:S04]  /*16c00*/  LDL.LU.64 R12, [R1+0x208] ;  /* 0x00020800010c7983 */ /* 0x0009680000300a00 */
[----:B-1----:R1:W-:Y:S03]  /*16c10*/  STS.128 [UR4+0x38630], R8 ;  /* 0x03863008ff007988 */ /* 0x0023e60008000c04 */
[----:B------:R-:W2:Y:S01]  /*16c20*/  LDC.64 R6, c[0x0][0x338] ;  /* 0x0000ce00ff067b82 */ /* 0x000ea20000000a00 */
[----:B---3--:R3:W-:Y:S07]  /*16c30*/  STS.128 [UR4+0x385a0], R24 ;  /* 0x0385a018ff007988 */ /* 0x0087ee0008000c04 */
[----:B------:R-:W4:Y:S01]  /*16c40*/  LDC.64 R32, c[0x0][0x360] ;  /* 0x0000d800ff207b82 */ /* 0x000f220000000a00 */
[----:B-1----:R1:W5:Y:S07]  /*16c50*/  LDL.LU R11, [R1+0x200] ;  /* 0x00020000010b7983 */ /* 0x00236e0000300800 */
[----:B------:R-:W4:Y:S01]  /*16c60*/  LDC.64 R34, c[0x0][0x368] ;  /* 0x0000da00ff227b82 */ /* 0x000f220000000a00 */
[----:B--2---:R2:W-:Y:S07]  /*16c70*/  STS.128 [UR4+0x385b0], R4 ;  /* 0x0385b004ff007988 */ /* 0x0045ee0008000c04 */
[----:B------:R-:W1:Y:S08]  /*16c80*/  LDC.64 R28, c[0x0][0x370] ;  /* 0x0000dc00ff1c7b82 */ /* 0x000e700000000a00 */
[----:B------:R-:W1:Y:S08]  /*16c90*/  LDC.64 R30, c[0x0][0x378] ;  /* 0x0000de00ff1e7b82 */ /* 0x000e700000000a00 */
[----:B---3--:R-:W3:Y:S01]  /*16ca0*/  LDC.64 R24, c[0x0][0x400] ;  /* 0x00010000ff187b82 */ /* 0x008ee20000000a00 */
[----:B----4-:R4:W-:Y:S07]  /*16cb0*/  STS.128 [UR4+0x385e0], R32 ;  /* 0x0385e020ff007988 */ /* 0x0109ee0008000c04 */
[----:B------:R-:W3:Y:S08]  /*16cc0*/  LDC.64 R26, c[0x0][0x408] ;  /* 0x00010200ff1a7b82 */ /* 0x000ef00000000a00 */
[----:B--2---:R-:W2:Y:S01]  /*16cd0*/  LDC.64 R4, c[0x0][0x410] ;  /* 0x00010400ff047b82 */ /* 0x004ea20000000a00 */
[----:B-1----:R1:W-:Y:S07]  /*16ce0*/  STS.128 [UR4+0x385f0], R28 ;  /* 0x0385f01cff007988 */ /* 0x0023ee0008000c04 */
[----:B------:R-:W2:Y:S01]  /*16cf0*/  LDC.64 R6, c[0x0][0x418] ;  /* 0x00010600ff067b82 */ /* 0x000ea20000000a00 */
[----:B---3--:R3:W-:Y:S07]  /*16d00*/  STS.128 [UR4+0x38600], R24 ;  /* 0x03860018ff007988 */ /* 0x0087ee0008000c04 */
[----:B----4-:R-:W4:Y:S08]  /*16d10*/  LDC.64 R32, c[0x0][0x440] ;  /* 0x00011000ff207b82 */ /* 0x010f300000000a00 */
[----:B------:R-:W4:Y:S01]  /*16d20*/  LDC.64 R34, c[0x0][0x448] ;  /* 0x00011200ff227b82 */ /* 0x000f220000000a00 */
[----:B--2---:R2:W-:Y:S07]  /*16d30*/  STS.128 [UR4+0x38610], R4 ;  /* 0x03861004ff007988 */ /* 0x0045ee0008000c04 */
[----:B-1----:R-:W1:Y:S08]  /*16d40*/  LDC.64 R28, c[0x0][0x450] ;  /* 0x00011400ff1c7b82 */ /* 0x002e700000000a00 */
[----:B------:R-:W1:Y:S08]  /*16d50*/  LDC.64 R30, c[0x0][0x458] ;  /* 0x00011600ff1e7b82 */ /* 0x000e700000000a00 */
[----:B---3--:R-:W3:Y:S08]  /*16d60*/  LDC.64 R24, c[0x0][0x460] ;  /* 0x00011800ff187b82 */ /* 0x008ef00000000a00 */
[----:B------:R-:W3:Y:S08]  /*16d70*/  LDC.64 R26, c[0x0][0x468] ;  /* 0x00011a00ff1a7b82 */ /* 0x000ef00000000a00 */
[----:B--2---:R-:W2:Y:S08]  /*16d80*/  LDC.64 R4, c[0x0][0x470] ;  /* 0x00011c00ff047b82 */ /* 0x004eb00000000a00 */
[----:B------:R-:W2:Y:S01]  /*16d90*/  LDC.64 R6, c[0x0][0x478] ;  /* 0x00011e00ff067b82 */ /* 0x000ea20000000a00 */
[----:B----4-:R4:W-:Y:S04]  /*16da0*/  STS.128 [UR4+0x38640], R32 ;  /* 0x03864020ff007988 */ /* 0x0109e80008000c04 */
[----:B-1----:R4:W-:Y:S04]  /*16db0*/  STS.128 [UR4+0x38650], R28 ;  /* 0x0386501cff007988 */ /* 0x0029e80008000c04 */
[----:B---3--:R4:W-:Y:S04]  /*16dc0*/  STS.128 [UR4+0x38660], R24 ;  /* 0x03866018ff007988 */ /* 0x0089e80008000c04 */
[----:B--2---:R4:W-:Y:S02]  /*16dd0*/  STS.128 [UR4+0x38670], R4 ;  /* 0x03867004ff007988 */ /* 0x0049e40008000c04 */
.L_x_285:
[----:B--2---:R-:W-:Y:S05]  /*16de0*/  BSYNC B0 ;  /* 0x0000000000007941 */ /* 0x004fea0003800000 */
.L_x_284:
[----:B------:R-:W-:Y:S01]  /*16df0*/  ELECT P0, URZ, PT ;  /* 0x00000000003f782f */ /* 0x000fe20003800000 */
[----:B------:R-:W-:Y:S01]  /*16e00*/  NOP ;  /* 0x0000000000007918 */ /* 0x000fe20000000000 */
[----:B------:R-:W-:Y:S11]  /*16e10*/  BSSY B0, `(.L_x_286) ;  /* 0x0000052000007945 */ /* 0x000ff60003800000 */
[----:B------:R-:W-:Y:S05]  /*16e20*/  @!P0 BRA `(.L_x_287) ;  /* 0x0000000400408947 */ /* 0x000fea0003800000 */
[C---:B------:R-:W-:Y:S01]  /*16e30*/  SHF.L.U32 R10, R18.reuse, 0x3, RZ ;  /* 0x00000003120a7819 */ /* 0x040fe200000006ff */
[----:B------:R-:W-:Y:S01]  /*16e40*/  ULDC.64 UR4, c[0x0][0x518] ;  /* 0x0001460000047ab9 */ /* 0x000fe20000000a00 */
[----:B-----5:R-:W-:Y:S01]  /*16e50*/  SHF.L.U64.HI R14, R18, 0x3, R14 ;  /* 0x00000003120e7819 */ /* 0x020fe2000001020e */
[----:B------:R-:W-:Y:S01]  /*16e60*/  ULDC.64 UR6, c[0x0][0x528] ;  /* 0x00014a0000067ab9 */ /* 0x000fe20000000a00 */
[C---:B----4-:R-:W-:Y:S02]  /*16e70*/  IADD3 R4, P0, R10.reuse, UR4, RZ ;  /* 0x000000040a047c10 */ /* 0x050fe4000ff1e0ff */
[----:B------:R-:W-:Y:S02]  /*16e80*/  IADD3 R2, P1, R10, UR6, RZ ;  /* 0x000000060a027c10 */ /* 0x000fe4000ff3e0ff */
[C---:B------:R-:W-:Y:S01]  /*16e90*/  IADD3.X R5, R14.reuse, UR5, RZ, P0, !PT ;  /* 0x000000050e057c10 */ /* 0x040fe200087fe4ff */
[----:B------:R-:W-:Y:S01]  /*16ea0*/  ULDC.64 UR4, c[0x0][0x510] ;  /* 0x0001440000047ab9 */ /* 0x000fe20000000a00 */
[----:B------:R-:W-:Y:S01]  /*16eb0*/  IADD3.X R3, R14, UR7, RZ, P1, !PT ;  /* 0x000000070e037c10 */ /* 0x000fe20008ffe4ff */
[----:B------:R-:W-:-:S02]  /*16ec0*/  ULDC.64 UR6, c[0x0][0x520] ;  /* 0x0001480000067ab9 */ /* 0x000fc40000000a00 */
[----:B------:R1:W2:Y:S04]  /*16ed0*/  LDG.E.64 R8, desc[UR56][R4.64] ;  /* 0x0000003804087981 */ /* 0x0002a8000c1e1b00 */
[----:B------:R4:W3:Y:S01]  /*16ee0*/  LDG.E.64 R6, desc[UR56][R2.64] ;  /* 0x0000003802067981 */ /* 0x0008e2000c1e1b00 */
[C---:B-1----:R-:W-:Y:S02]  /*16ef0*/  IADD3 R4, P0, R10.reuse, UR4, RZ ;  /* 0x000000040a047c10 */ /* 0x042fe4000ff1e0ff */
[----:B----4-:R-:W-:Y:S02]  /*16f00*/  IADD3 R2, P1, R10, UR6, RZ ;  /* 0x000000060a027c10 */ /* 0x010fe4000ff3e0ff */
[C---:B------:R-:W-:Y:S02]  /*16f10*/  IADD3.X R5, R14.reuse, UR5, RZ, P0, !PT ;  /* 0x000000050e057c10 */ /* 0x040fe400087fe4ff */
[----:B------:R-:W-:-:S04]  /*16f20*/  IADD3.X R3, R14, UR7, RZ, P1, !PT ;  /* 0x000000070e037c10 */ /* 0x000fc80008ffe4ff */
[----:B------:R-:W4:Y:S04]  /*16f30*/  LDG.E.64 R4, desc[UR56][R4.64] ;  /* 0x0000003804047981 */ /* 0x000f28000c1e1b00 */
[----:B------:R-:W4:Y:S01]  /*16f40*/  LDG.E.64 R2, desc[UR56][R2.64] ;  /* 0x0000003802027981 */ /* 0x000f22000c1e1b00 */
[----:B------:R-:W-:Y:S01]  /*16f50*/  UMOV UR4, 0x400 ;  /* 0x0000040000047882 */ /* 0x000fe20000000000 */
[----:B------:R-:W-:Y:S01]  /*16f60*/  IADD3 R24, R11, -0x1, RZ ;  /* 0xffffffff0b187810 */ /* 0x000fe20007ffe0ff */
[----:B------:R-:W-:Y:S01]  /*16f70*/  ULEA UR4, UR41, UR4, 0x18 ;  /* 0x0000000429047291 */ /* 0x000fe2000f8ec03f */
[----:B------:R-:W-:Y:S01]  /*16f80*/  VIADD R25, R12, 0xffffffff ;  /* 0xffffffff0c197836 */ /* 0x000fe20000000000 */
[----:B------:R-:W-:Y:S01]  /*16f90*/  CS2R R26, SRZ ;  /* 0x00000000001a7805 */ /* 0x000fe2000001ff00 */
[----:B------:R-:W-:Y:S01]  /*16fa0*/  VIADD R13, R13, 0xffffffff ;  /* 0xffffffff0d0d7836 */ /* 0x000fe20000000000 */
[----:B------:R-:W-:Y:S01]  /*16fb0*/  UIADD3 UR5, UR4, 0x38580, URZ ;  /* 0x0003858004057890 */ /* 0x000fe2000fffe03f */
[----:B------:R-:W-:Y:S01]  /*16fc0*/  MOV R12, R24 ;  /* 0x00000018000c7202 */ /* 0x000fe20000000f00 */
[----:B------:R-:W-:-:S03]  /*16fd0*/  UIADD3 UR6, UR4, 0x38600, URZ ;  /* 0x0003860004067890 */ /* 0x000fc6000fffe03f */
[----:B------:R-:W1:Y:S01]  /*16fe0*/  LDS R10, [UR4+0x3859c] ;  /* 0x03859c04ff0a7984 */ /* 0x000e620008000800 */
[----:B------:R-:W-:Y:S02]  /*16ff0*/  IMAD.U32 R22, RZ, RZ, UR5 ;  /* 0x00000005ff167e24 */ /* 0x000fe4000f8e00ff */
[----:B------:R-:W-:Y:S01]  /*17000*/  MOV R28, UR6 ;  /* 0x00000006001c7c02 */ /* 0x000fe20008000f00 */
[----:B------:R-:W1:Y:S02]  /*17010*/  LDS R14, [UR4+0x3861c] ;  /* 0x03861c04ff0e7984 */ /* 0x000e640008000800 */
[----:B------:R-:W-:Y:S02]  /*17020*/  SHF.R.U64 R22, R22, 0x4, RZ ;  /* 0x0000000416167819 */ /* 0x000fe400000012ff */
[----:B------:R-:W-:Y:S01]  /*17030*/  SHF.R.U64 R28, R28, 0x4, RZ ;  /* 0x000000041c1c7819 */ /* 0x000fe200000012ff */
[----:B------:R-:W-:Y:S04]  /*17040*/  STS.128 [UR4+0x385a0], R24 ;  /* 0x0385a018ff007988 */ /* 0x000fe80008000c04 */
[----:B------:R-:W-:Y:S04]  /*17050*/  STS [UR4+0x38590], R22 ;  /* 0x03859016ff007988 */ /* 0x000fe80008000804 */
[----:B------:R-:W-:Y:S04]  /*17060*/  STS [UR4+0x38594], R22 ;  /* 0x03859416ff007988 */ /* 0x000fe80008000804 */
[----:B------:R-:W-:Y:S04]  /*17070*/  STS [UR4+0x38610], R28 ;  /* 0x0386101cff007988 */ /* 0x000fe80008000804 */
[----:B------:R-:W-:Y:S04]  /*17080*/  STS [UR4+0x38614], R28 ;  /* 0x0386141cff007988 */ /* 0x000fe80008000804 */
[----:B------:R-:W-:Y:S04]  /*17090*/  STS [UR4+0x385b0], RZ ;  /* 0x0385b0ffff007988 */ /* 0x000fe80008000804 */
[----:B------:R-:W-:Y:S01]  /*170a0*/  STS [UR4+0x38630], RZ ;  /* 0x038630ffff007988 */ /* 0x000fe20008000804 */
[----:B--2---:R-:W-:-:S04]  /*170b0*/  SHF.L.U64.HI R9, R8, 0x1, R9 ;  /* 0x0000000108097819 */ /* 0x004fc80000010209 */
[----:B------:R-:W-:Y:S02]  /*170c0*/  LOP3.LUT R9, R9, 0x1fffffff, RZ, 0xc0, !PT ;  /* 0x1fffffff09097812 */ /* 0x000fe400078ec0ff */
[----:B---3--:R-:W-:Y:S02]  /*170d0*/  SHF.L.U64.HI R7, R6, 0x1, R7 ;  /* 0x0000000106077819 */ /* 0x008fe40000010207 */
[----:B------:R-:W-:Y:S02]  /*170e0*/  SHF.R.U32.HI R15, RZ, 0x4, R9 ;  /* 0x00000004ff0f7819 */ /* 0x000fe40000011609 */
[----:B------:R-:W-:Y:S02]  /*170f0*/  LOP3.LUT R7, R7, 0x1fffffff, RZ, 0xc0, !PT ;  /* 0x1fffffff07077812 */ /* 0x000fe400078ec0ff */
[----:B-1----:R-:W-:Y:S02]  /*17100*/  LOP3.LUT R10, R10, 0xf, R15, 0xb8, !PT ;  /* 0x0000000f0a0a7812 */ /* 0x002fe400078eb80f */
[----:B------:R-:W-:-:S03]  /*17110*/  SHF.R.U32.HI R15, RZ, 0x4, R7 ;  /* 0x00000004ff0f7819 */ /* 0x000fc60000011607 */
[----:B------:R1:W-:Y:S01]  /*17120*/  STS [UR4+0x3859c], R10 ;  /* 0x03859c0aff007988 */ /* 0x0003e20008000804 */
[----:B------:R-:W-:-:S03]  /*17130*/  LOP3.LUT R15, R14, 0xf, R15, 0xb8, !PT ;  /* 0x0000000f0e0f7812 */ /* 0x000fc600078eb80f */
[----:B------:R-:W2:Y:S04]  /*17140*/  LDS R14, [UR4+0x3859c] ;  /* 0x03859c04ff0e7984 */ /* 0x000ea80008000800 */
[----:B------:R-:W-:Y:S01]  /*17150*/  STS [UR4+0x3861c], R15 ;  /* 0x03861c0fff007988 */ /* 0x000fe20008000804 */
[----:B-1----:R-:W-:Y:S01]  /*17160*/  IMAD.SHL.U32 R10, R8, 0x2, RZ ;  /* 0x00000002080a7824 */ /* 0x002fe200078e00ff */
[----:B------:R-:W-:Y:S02]  /*17170*/  SHF.L.U32 R8, R6, 0x1, RZ ;  /* 0x0000000106087819 */ /* 0x000fe400000006ff */
[----:B------:R-:W1:Y:S02]  /*17180*/  LDS R19, [UR4+0x3861c] ;  /* 0x03861c04ff137984 */ /* 0x000e640008000800 */
[----:B------:R-:W-:-:S02]  /*17190*/  LOP3.LUT R8, R8, 0xfffffffe, RZ, 0xc0, !PT ;  /* 0xfffffffe08087812 */ /* 0x000fc400078ec0ff */
[----:B------:R-:W-:Y:S01]  /*171a0*/  LOP3.LUT R10, R10, 0xfffffffe, RZ, 0xc0, !PT ;  /* 0xfffffffe0a0a7812 */ /* 0x000fe200078ec0ff */
[----:B----4-:R-:W-:Y:S01]  /*171b0*/  STS.64 [UR4+0x38580], R4 ;  /* 0x03858004ff007988 */ /* 0x010fe20008000a04 */
[----:B------:R-:W-:Y:S02]  /*171c0*/  SHF.R.U64 R8, R8, 0x4, R7 ;  /* 0x0000000408087819 */ /* 0x000fe40000001207 */
[----:B------:R-:W-:Y:S01]  /*171d0*/  SHF.R.U64 R9, R10, 0x4, R9 ;  /* 0x000000040a097819 */ /* 0x000fe20000001209 */
[----:B------:R-:W-:Y:S04]  /*171e0*/  STS.64 [UR4+0x38600], R2 ;  /* 0x03860002ff007988 */ /* 0x000fe80008000a04 */
[----:B------:R-:W-:Y:S04]  /*171f0*/  STS [UR4+0x3858c], R9 ;  /* 0x03858c09ff007988 */ /* 0x000fe80008000804 */
[----:B------:R-:W-:Y:S01]  /*17200*/  STS [UR4+0x3860c], R8 ;  /* 0x03860c08ff007988 */ /* 0x000fe20008000804 */
[----:B--2---:R-:W-:-:S05]  /*17210*/  LOP3.LUT R14, R14, 0xf0, RZ, 0xb8, !PT ;  /* 0x000000f00e0e7812 */ /* 0x004fca00078eb8ff */
[----:B------:R2:W-:Y:S01]  /*17220*/  STS [UR4+0x3859c], R14 ;  /* 0x03859c0eff007988 */ /* 0x0005e20008000804 */
[----:B-1----:R-:W-:-:S03]  /*17230*/  LOP3.LUT R19, R19, 0xf0, RZ, 0xb8, !PT ;  /* 0x000000f013137812 */ /* 0x002fc600078eb8ff */
[----:B------:R-:W1:Y:S04]  /*17240*/  LDS R23, [UR4+0x3859c] ;  /* 0x03859c04ff177984 */ /* 0x000e680008000800 */
[----:B------:R-:W-:Y:S01]  /*17250*/  STS [UR4+0x3861c], R19 ;  /* 0x03861c13ff007988 */ /* 0x000fe20008000804 */
[----:B--2---:R-:W-:-:S03]  /*17260*/  CS2R R14, SRZ ;  /* 0x00000000000e7805 */ /* 0x004fc6000001ff00 */
[----:B------:R-:W2:Y:S04]  /*17270*/  LDS R29, [UR4+0x3861c] ;  /* 0x03861c04ff1d7984 */ /* 0x000ea80008000800 */
[----:B------:R-:W-:Y:S01]  /*17280*/  STS.128 [UR4+0x38620], R12 ;  /* 0x0386200cff007988 */ /* 0x000fe20008000c04 */
[----:B-1----:R-:W-:-:S05]  /*17290*/  LOP3.LUT R23, R23, 0xf00, RZ, 0xb8, !PT ;  /* 0x00000f0017177812 */ /* 0x002fca00078eb8ff */
[----:B------:R-:W-:Y:S01]  /*172a0*/  STS.64 [UR4+0x38598], R22 ;  /* 0x03859816ff007988 */ /* 0x000fe20008000a04 */
[----:B--2---:R-:W-:-:S03]  /*172b0*/  LOP3.LUT R29, R29, 0xf00, RZ, 0xb8, !PT ;  /* 0x00000f001d1d7812 */ /* 0x004fc600078eb8ff */
[----:B------:R-:W1:Y:S04]  /*172c0*/  LDS R19, [UR4+0x3859c] ;  /* 0x03859c04ff137984 */ /* 0x000e680008000800 */
[----:B------:R-:W-:Y:S04]  /*172d0*/  STS.64 [UR4+0x38618], R28 ;  /* 0x0386181cff007988 */ /* 0x000fe80008000a04 */
[----:B------:R-:W2:Y:S01]  /*172e0*/  LDS R20, [UR4+0x3861c] ;  /* 0x03861c04ff147984 */ /* 0x000ea20008000800 */
[----:B-1----:R-:W-:-:S05]  /*172f0*/  LOP3.LUT R6, R19, 0xf000, RZ, 0xb8, !PT ;  /* 0x0000f00013067812 */ /* 0x002fca00078eb8ff */
[----:B------:R1:W-:Y:S01]  /*17300*/  STS [UR4+0x3859c], R6 ;  /* 0x03859c06ff007988 */ /* 0x0003e20008000804 */
[----:B--2---:R-:W-:-:S05]  /*17310*/  LOP3.LUT R7, R20, 0xf000, RZ, 0xb8, !PT ;  /* 0x0000f00014077812 */ /* 0x004fca00078eb8ff */
[----:B------:R1:W-:Y:S02]  /*17320*/  STS [UR4+0x3861c], R7 ;  /* 0x03861c07ff007988 */ /* 0x0003e40008000804 */
.L_x_287:
[----:B------:R-:W-:Y:S05]  /*17330*/  BSYNC B0 ;  /* 0x0000000000007941 */ /* 0x000fea0003800000 */
.L_x_286:
[----:B------:R-:W-:Y:S01]  /*17340*/  ELECT P0, URZ, PT ;  /* 0x00000000003f782f */ /* 0x000fe20003800000 */
[----:B------:R-:W-:Y:S01]  /*17350*/  NOP ;  /* 0x0000000000007918 */ /* 0x000fe20000000000 */
[----:B------:R-:W-:Y:S11]  /*17360*/  BSSY B0, `(.L_x_288) ;  /* 0x0000004000007945 */ /* 0x000ff60003800000 */
[----:B------:R-:W-:Y:S05]  /*17370*/  @!P0 BRA `(.L_x_289) ;  /* 0x0000000000088947 */ /* 0x000fea0003800000 */
[----:B------:R0:W-:Y:S01]  /*17380*/  UTMACMDFLUSH ;  /* 0x00000000000079b7 */ /* 0x0001e20000000000 */
[----:B------:R-:W-:-:S04]  /*17390*/  DEPBAR.LE SB0, 0x0 ;  /* 0x000080000000791a */ /* 0x000fc80000000000 */
.L_x_289:
[----:B------:R-:W-:Y:S05]  /*173a0*/  BSYNC B0 ;  /* 0x0000000000007941 */ /* 0x000fea0003800000 */
.L_x_288:
[----:B------:R-:W-:Y:S01]  /*173b0*/  UMOV UR4, 0x400 ;  /* 0x0000040000047882 */ /* 0x000fe20000000000 */
[----:B---3--:R-:W-:Y:S01]  /*173c0*/  IMAD.SHL.U32 R0, R0, 0x4, RZ ;  /* 0x0000000400007824 */ /* 0x008fe200078e00ff */
[----:B------:R-:W-:Y:S01]  /*173d0*/  ULEA UR18, UR41, UR4, 0x18 ;  /* 0x0000000429127291 */ /* 0x000fe2000f8ec03f */
[----:B------:R-:W-:-:S03]  /*173e0*/  ULDC UR14, c[0x0][0x884] ;  /* 0x00022100000e7ab9 */ /* 0x000fc60000000800 */
[----:B------:R-:W-:Y:S01]  /*173f0*/  UIADD3 UR20, UR18, 0x38580, URZ ;  /* 0x0003858012147890 */ /* 0x000fe2000fffe03f */
[----:B----4-:R-:W-:Y:S01]  /*17400*/  IADD3 R4, P0, R0, UR12, RZ ;  /* 0x0000000c00047c10 */ /* 0x010fe2000ff1e0ff */
[----:B------:R-:W-:Y:S01]  /*17410*/  UIMAD.WIDE UR14, UR14, 0x80, UR12 ;  /* 0x000000800e0e78a5 */ /* 0x000fe2000f8e020c */
[----:B-1----:R-:W-:Y:S02]  /*17420*/  IMAD.MOV.U32 R6, RZ, RZ, 0x1 ;  /* 0x00000001ff067424 */ /* 0x002fe400078e00ff */
[----:B------:R-:W-:-:S03]  /*17430*/  IADD3.X R5, RZ, UR13, RZ, P0, !PT ;  /* 0x0000000dff057c10 */ /* 0x000fc600087fe4ff */
[----:B------:R-:W-:Y:S01]  /*17440*/  IADD3 R2, P1, R0, UR14, RZ ;  /* 0x0000000e00027c10 */ /* 0x000fe2000ff3e0ff */
[----:B------:R-:W1:Y:S04]  /*17450*/  LDS R7, [R0+UR20] ;  /* 0x0000001400077984 */ /* 0x000e680008000800 */
[----:B------:R2:W3:Y:S01]  /*17460*/  LDS R9, [R0+UR20+0x80] ;  /* 0x0000801400097984 */ /* 0x0004e20008000800 */
[----:B------:R-:W-:Y:S01]  /*17470*/  IMAD.X R3, RZ, RZ, UR15, P1 ;  /* 0x0000000fff037e24 */ /* 0x000fe200088e06ff */
[----:B------:R-:W-:Y:S01]  /*17480*/  MOV R8, 0x1 ;  /* 0x0000000100087802 */ /* 0x000fe20000000f00 */
[----:B------:R-:W-:Y:S01]  /*17490*/  BSSY B0, `(.L_x_290) ;  /* 0x00000ee000007945 */ /* 0x000fe20003800000 */
[----:B------:R-:W-:Y:S01]  /*174a0*/  USHF.L.U32 UR4, UR41, 0x7, URZ ;  /* 0x0000000729047899 */ /* 0x000fe2000800063f */
[----:B------:R-:W-:Y:S01]  /*174b0*/  IMAD.MOV.U32 R10, RZ, RZ, 0x1 ;  /* 0x00000001ff0a7424 */ /* 0x000fe200078e00ff */
[----:B------:R-:W-:Y:S01]  /*174c0*/  USHF.L.U32 UR5, UR41, 0xd, URZ ;  /* 0x0000000d29057899 */ /* 0x000fe2000800063f */
[----:B------:R-:W-:Y:S01]  /*174d0*/  MOV R19, RZ ;  /* 0x000000ff00137202 */ /* 0x000fe20000000f00 */
[----:B------:R-:W-:Y:S01]  /*174e0*/  IMAD.MOV.U32 R20, RZ, RZ, RZ ;  /* 0x000000ffff147224 */ /* 0x000fe200078e00ff */
[----:B--2---:R-:W-:Y:S01]  /*174f0*/  MOV R0, RZ ;  /* 0x000000ff00007202 */ /* 0x004fe20000000f00 */
[----:B------:R-:W-:-:S02]  /*17500*/  ULOP3.LUT UR22, UR53, 0x1, URZ, 0xfc, !UPT ;  /* 0x0000000135167892 */ /* 0x000fc4000f8efc3f */
[----:B------:R-:W-:Y:S02]  /*17510*/  ULOP3.LUT UR19, UR52, 0x2, URZ, 0xfc, !UPT ;  /* 0x0000000234137892 */ /* 0x000fe4000f8efc3f */
[----:B------:R-:W-:Y:S02]  /*17520*/  ULOP3.LUT UR16, UR4, 0x80, URZ, 0xc0, !UPT ;  /* 0x0000008004107892 */ /* 0x000fe4000f8ec03f */
[----:B------:R-:W-:Y:S02]  /*17530*/  ULOP3.LUT UR17, UR5, 0x2000, URZ, 0xc0, !UPT ;  /* 0x0000200005117892 */ /* 0x000fe4000f8ec03f */
[----:B------:R-:W-:Y:S01]  /*17540*/  UIADD3 UR21, UR18, 0x38600, URZ ;  /* 0x0003860012157890 */ /* 0x000fe2000fffe03f */
[----:B-1----:R-:W5:Y:S04]  /*17550*/  ATOMG.E.EXCH.STRONG.GPU PT, RZ, [R4], R7 ;  /* 0x0000000704ff73a8 */ /* 0x002f6800041ee100 */
[----:B---3--:R1:W5:Y:S02]  /*17560*/  ATOMG.E.EXCH.STRONG.GPU PT, RZ, [R2], R9 ;  /* 0x0000000902ff73a8 */ /* 0x00836400041ee100 */
[----:B-1----:R-:W-:-:S02]  /*17570*/  PRMT R2, R6, 0x7610, R2 ;  /* 0x0000761006027816 */ /* 0x002fc40000000002 */
[----:B------:R-:W-:-:S07]  /*17580*/  PRMT R3, R8, 0x7610, R3 ;  /* 0x0000761008037816 */ /* 0x000fce0000000003 */
.L_x_309:
[----:B------:R-:W-:Y:S01]  /*17590*/  LOP3.LUT P0, RZ, R3, 0xff, RZ, 0xc0, !PT ;  /* 0x000000ff03ff7812 */ /* 0x000fe2000780c0ff */
[----:B------:R-:W-:Y:S05]  /*175a0*/  YIELD ;  /* 0x0000000000007946 */ /* 0x000fea0003800000 */
[----:B-----5:R-:W-:Y:S01]  /*175b0*/  IADD3 R4, R11, 0x3f, RZ ;  /* 0x0000003f0b047810 */ /* 0x020fe20007ffe0ff */
[----:B------:R-:W-:Y:S03]  /*175c0*/  BSSY B1, `(.L_x_291) ;  /* 0x0000009000017945 */ /* 0x000fe60003800000 */
[----:B------:R-:W-:-:S04]  /*175d0*/  SHF.R.S32.HI R5, RZ, 0x1f, R4 ;  /* 0x0000001fff057819 */ /* 0x000fc80000011404 */
[----:B------:R-:W-:Y:S01]  /*175e0*/  LEA.HI R5, R5, R4, RZ, 0x6 ;  /* 0x0000000405057211 */ /* 0x000fe200078f30ff */
[----:B------:R-:W-:Y:S06]  /*175f0*/  @!P0 BRA `(.L_x_292) ;  /* 0x0000000000148947 */ /* 0x000fec0003800000 */
[----:B------:R-:W-:-:S04]  /*17600*/  DEPBAR {5,4,3,2,1,0} ;  /* 0x0000003f0000791a */ /* 0x000fc80000000000 */
[----:B------:R1:W-:Y:S01]  /*17610*/  UTMACCTL.IV [UR12] ;  /* 0x000000000c0079b9 */ /* 0x0003e20008000000 */
[----:B------:R-:W-:-:S04]  /*17620*/  DEPBAR {5,4,3,2,1,0} ;  /* 0x0000003f0000791a */ /* 0x000fc80000000000 */
[----:B------:R1:W-:Y:S02]  /*17630*/  UTMACCTL.IV [UR14] ;  /* 0x000000000e0079b9 */ /* 0x0003e40008000000 */
[----:B-1----:R-:W-:Y:S01]  /*17640*/  NOP ;  /* 0x0000000000007918 */ /* 0x002fe20000000000 */
.L_x_292:
[----:B------:R-:W-:Y:S05]  /*17650*/  BSYNC B1 ;  /* 0x0000000000017941 */ /* 0x000fea0003800000 */
.L_x_291:
[----:B------:R-:W-:Y:S01]  /*17660*/  UMOV UR4, 0xffffffff ;  /* 0xffffffff00047882 */ /* 0x000fe20000000000 */
[----:B------:R-:W-:Y:S02]  /*17670*/  SHF.R.S32.HI R7, RZ, 0x6, R5 ;  /* 0x00000006ff077819 */ /* 0x000fe40000011405 */
[----:B------:R-:W-:Y:S05]  /*17680*/  BRA.DIV UR4, `(.L_x_293) ;  /* 0x0000004204787947 */ /* 0x000fea000b800000 */
[----:B------:R-:W-:-:S13]  /*17690*/  ELECT P6, URZ, PT ;  /* 0x00000000003f782f */ /* 0x000fda00038c0000 */
.L_x_396:
[----:B------:R-:W-:Y:S01]  /*176a0*/  ISETP.LT.OR P6, PT, R11, 0x1, !P6 ;  /* 0x000000010b00780c */ /* 0x000fe200077c1670 */
[----:B------:R-:W-:-:S12]  /*176b0*/  BSSY B1, `(.L_x_294) ;  /* 0x000002f000017945 */ /* 0x000fd80003800000 */
[----:B------:R-:W-:Y:S05]  /*176c0*/  @P6 BRA `(.L_x_295) ;  /* 0x0000000000b46947 */ /* 0x000fea0003800000 */
[----:B------:R-:W-:Y:S01]  /*176d0*/  LEA R17, R17, UR16, 0x8 ;  /* 0x0000001011117c11 */ /* 0x000fe2000f8e40ff */
[----:B------:R-:W-:Y:S01]  /*176e0*/  IMAD.SHL.U32 R16, R16, 0x100, RZ ;  /* 0x0000010010107824 */ /* 0x000fe200078e00ff */
[----:B------:R-:W-:Y:S01]  /*176f0*/  IADD3 R9, R7, 0x1, RZ ;  /* 0x0000000107097810 */ /* 0x000fe20007ffe0ff */
[----:B------:R-:W-:Y:S01]  /*17700*/  IMAD.MOV.U32 R12, RZ, RZ, RZ ;  /* 0x000000ffff0c7224 */ /* 0x000fe200078e00ff */
[----:B------:R-:W-:Y:S01]  /*17710*/  MOV R3, R10 ;  /* 0x0000000a00037202 */ /* 0x000fe20000000f00 */
[----:B------:R-:W-:-:S07]  /*17720*/  IMAD.MOV.U32 R4, RZ, RZ, R0 ;  /* 0x000000ffff047224 */ /* 0x000fce00078e0000 */
.L_x_298:
[----:B-1----:R-:W-:Y:S01]  /*17730*/  LEA R8, R4, UR18, 0x3 ;  /* 0x0000001204087c11 */ /* 0x002fe2000f8e18ff */
[----:B------:R-:W-:Y:S05]  /*17740*/  YIELD ;  /* 0x0000000000007946 */ /* 0x000fea0003800000 */
[----:B------:R-:W-:Y:S02]  /*17750*/  SHF.L.U32 R5, R3, 0x1f, RZ ;  /* 0x0000001f03057819 */ /* 0x000fe400000006ff */
[----:B------:R-:W-:Y:S02]  /*17760*/  LOP3.LUT P1, RZ, R21, 0x7f, RZ, 0xc0, !PT ;  /* 0x0000007f15ff7812 */ /* 0x000fe4000782c0ff */
[----:B------:R-:W1:Y:S11]  /*17770*/  SYNCS.PHASECHK.TRANS64.TRYWAIT P0, [R8+URZ+0x38498], R5 ;  /* 0x03849805080075a7 */ /* 0x000e76000800017f */
[----:B------:R-:W2:Y:S01]  /*17780*/  @!P1 LDC R6, c[0x0][0x500] ;  /* 0x00014000ff069b82 */ /* 0x000ea20000000800 */
[----:B-1----:R-:W-:Y:S05]  /*17790*/  @!P0 BRA `(.L_x_296) ;  /* 0x0000004000548947 */ /* 0x002fea0003800000 */
.L_x_397:
[----:B------:R-:W-:Y:S01]  /*177a0*/  UPRMT UR4, UR19, 0x9910, URZ ;  /* 0x0000991013047896 */ /* 0x000fe2000800003f */
[----:B--2---:R2:W-:Y:S03]  /*177b0*/  @!P1 SYNCS.ARRIVE.TRANS64 RZ, [R8+URZ+0x38480], R6 ;  /* 0x0384800608ff99a7 */ /* 0x0045e6000800003f */
[----:B------:R-:W-:-:S06]  /*177c0*/  UISETP.NE.AND UP0, UPT, UR4, 0x2, UPT ;  /* 0x000000020400788c */ /* 0x000fcc000bf05270 */
[----:B------:R-:W-:-:S13]  /*177d0*/  PLOP3.LUT P0, PT, PT, PT, UP0, 0x80, 0x0 ;  /* 0x000000000000781c */ /* 0x000fda0003f0f008 */
[----:B--2---:R-:W-:Y:S05]  /*177e0*/  @P0 BRA `(.L_x_297) ;  /* 0x0000000000040947 */ /* 0x004fea0003800000 */
[----:B------:R-:W-:Y:S01]  /*177f0*/  BPT.TRAP 0x1 ;  /* 0x000000040000795c */ /* 0x000fe20000300000 */
.L_x_297:
[----:B------:R-:W-:Y:S01]  /*17800*/  R2UR UR8, R4 ;  /* 0x00000000040872ca */ /* 0x000fe200000e0000 */
[----:B------:R-:W-:Y:S01]  /*17810*/  VIADD R9, R9, 0xffffffff ;  /* 0xffffffff09097836 */ /* 0x000fe20000000000 */
[----:B------:R-:W-:Y:S01]  /*17820*/  R2UR UR9, R8 ;  /* 0x00000000080972ca */ /* 0x000fe200000e0000 */
[----:B------:R-:W-:Y:S01]  /*17830*/  UMOV UR24, 0x0 ;  /* 0x0000000000187882 */ /* 0x000fe20000000000 */
[----:B------:R-:W-:Y:S01]  /*17840*/  R2UR UR10, R12 ;  /* 0x000000000c0a72ca */ /* 0x000fe200000e0000 */
[----:B------:R-:W-:Y:S01]  /*17850*/  UMOV UR25, 0x10000000 ;  /* 0x1000000000197882 */ /* 0x000fe20000000000 */
[----:B------:R-:W-:Y:S01]  /*17860*/  R2UR UR11, R16 ;  /* 0x00000000100b72ca */ /* 0x000fe200000e0000 */
[----:B------:R-:W-:Y:S01]  /*17870*/  UMOV UR23, 0x30000 ;  /* 0x0003000000177882 */ /* 0x000fe20000000000 */
[----:B------:R-:W-:Y:S02]  /*17880*/  R2UR UR7, R17 ;  /* 0x00000000110772ca */ /* 0x000fe400000e0000 */
[----:B------:R-:W-:-:S02]  /*17890*/  ISETP.GT.AND P1, PT, R9, 0x1, PT ;  /* 0x000000010900780c */ /* 0x000fc40003f24270 */
[----:B------:R-:W-:Y:S01]  /*178a0*/  IADD3 R4, R4, 0x1, RZ ;  /* 0x0000000104047810 */ /* 0x000fe20007ffe0ff */
[----:B------:R-:W-:Y:S01]  /*178b0*/  ULEA UR4, UR8, UR17, 0xe ;  /* 0x0000001108047291 */ /* 0x000fe2000f8e703f */
[----:B------:R-:W-:Y:S01]  /*178c0*/  IADD3 R12, R12, 0x40, RZ ;  /* 0x000000400c0c7810 */ /* 0x000fe20007ffe0ff */
[----:B------:R-:W-:Y:S01]  /*178d0*/  ULEA UR8, UR8, UR18, 0xf ;  /* 0x0000001208087291 */ /* 0x000fe2000f8e783f */
[C---:B------:R-:W-:Y:S01]  /*178e0*/  ISETP.NE.AND P0, PT, R4.reuse, 0x3, PT ;  /* 0x000000030400780c */ /* 0x040fe20003f05270 */
[----:B------:R-:W-:Y:S02]  /*178f0*/  ULEA UR4, UR4, UR18, 0x1 ;  /* 0x0000001204047291 */ /* 0x000fe4000f8e083f */
[----:B------:R-:W-:Y:S01]  /*17900*/  UIADD3 UR9, UR9, 0x38480, URZ ;  /* 0x0003848009097890 */ /* 0x000fe2000fffe03f */
[----:B------:R-:W-:Y:S01]  /*17910*/  SEL R6, RZ, 0x1, P0 ;  /* 0x00000001ff067807 */ /* 0x000fe20000000000 */
[----:B------:R-:W-:Y:S01]  /*17920*/  UIADD3 UR4, UR4, 0x18000, URZ ;  /* 0x0001800004047890 */ /* 0x000fe2000fffe03f */
[----:B------:R-:W-:Y:S01]  /*17930*/  SEL R4, R4, RZ, P0 ;  /* 0x000000ff04047207 */ /* 0x000fe20000000000 */
[----:B------:R-:W-:Y:S01]  /*17940*/  UMOV UR6, UR10 ;  /* 0x0000000a00067c82 */ /* 0x000fe20008000000 */
[----:B------:R-:W-:-:S02]  /*17950*/  LOP3.LUT R3, R3, R6, RZ, 0x3c, !PT ;  /* 0x0000000603037212 */ /* 0x000fc400078e3cff */
[----:B------:R-:W-:Y:S02]  /*17960*/  UMOV UR5, UR9 ;  /* 0x0000000900057c82 */ /* 0x000fe40008000000 */
[----:B------:R2:W-:Y:S02]  /*17970*/  UTMALDG.2D [UR8], [UR12], desc[UR24] ;  /* 0x000018080c0075b4 */ /* 0x0005e40008009000 */
[----:B------:R2:W-:Y:S02]  /*17980*/  UTMALDG.2D.MULTICAST [UR4], [UR14], UR23, desc[UR24] ;  /* 0x000018040e0073b4 */ /* 0x0005e40008009817 */
[----:B--2---:R-:W-:Y:S05]  /*17990*/  @P1 BRA `(.L_x_298) ;  /* 0xfffffffc00641947 */ /* 0x004fea000383ffff */
.L_x_295:
[----:B------:R-:W-:Y:S05]  /*179a0*/  BSYNC B1 ;  /* 0x0000000000017941 */ /* 0x000fea0003800000 */
.L_x_294:
[----:B------:R-:W-:Y:S01]  /*179b0*/  LOP3.LUT P1, RZ, R2, 0xff, RZ, 0xc0, !PT ;  /* 0x000000ff02ff7812 */ /* 0x000fe2000782c0ff */
[----:B------:R-:W-:Y:S01]  /*179c0*/  IMAD.IADD R0, R7, 0x1, R0 ;  /* 0x0000000107007824 */ /* 0x000fe200078e0200 */
[----:B------:R-:W-:-:S03]  /*179d0*/  MOV R4, UR22 ;  /* 0x0000001600047c02 */ /* 0x000fc60008000f00 */
[C---:B------:R-:W-:Y:S01]  /*179e0*/  IMAD.WIDE.U32 R2, R0.reuse, -0x55555555, RZ ;  /* 0xaaaaaaab00027825 */ /* 0x040fe200078e00ff */
[----:B------:R-:W-:Y:S02]  /*179f0*/  ISETP.GT.U32.AND P0, PT, R0, 0x2, PT ;  /* 0x000000020000780c */ /* 0x000fe40003f04070 */
[----:B------:R-:W-:Y:S02]  /*17a00*/  ISETP.NE.AND P2, PT, R4, 0x3, PT ;  /* 0x000000030400780c */ /* 0x000fe40003f45270 */
[C---:B------:R-:W-:Y:S02]  /*17a10*/  ISETP.LT.U32.AND P0, PT, R7.reuse, 0x3, P0 ;  /* 0x000000030700780c */ /* 0x040fe40000701070 */
[----:B------:R-:W-:Y:S01]  /*17a20*/  SHF.R.U32.HI R3, RZ, 0x1, R3 ;  /* 0x00000001ff037819 */ /* 0x000fe20000011603 */
[----:B------:R-:W-:Y:S01]  /*17a30*/  @P1 SYNCS.ARRIVE.TRANS64.A1T0 RZ, [UR18+0x384f8], RZ ;  /* 0x0384f8ffffff19a7 */ /* 0x000fe20008100012 */
[----:B------:R-:W-:Y:S02]  /*17a40*/  ISETP.GE.U32.AND P1, PT, R7, 0x3, PT ;  /* 0x000000030700780c */ /* 0x000fe40003f26070 */
[----:B-1----:R-:W-:Y:S01]  /*17a50*/  SEL R5, RZ, 0x1, !P0 ;  /* 0x00000001ff057807 */ /* 0x002fe20004000000 */
[----:B------:R-:W-:-:S03]  /*17a60*/  IMAD R0, R3, -0x3, R0 ;  /* 0xfffffffd03007824 */ /* 0x000fc600078e0200 */
[----:B------:R-:W-:-:S07]  /*17a70*/  LOP3.LUT R10, R10, R5, RZ, 0x3c, !PT ;  /* 0x000000050a0a7212 */ /* 0x000fce00078e3cff */
[----:B------:R-:W-:Y:S01]  /*17a80*/  @P1 LOP3.LUT R10, R10, 0x1, R3, 0x78, !PT ;  /* 0x000000010a0a1812 */ /* 0x000fe200078e7803 */
[----:B------:R-:W-:Y:S06]  /*17a90*/  @!P2 BRA `(.L_x_299) ;  /* 0x000000000004a947 */ /* 0x000fec0003800000 */
[----:B------:R-:W-:Y:S01]  /*17aa0*/  BPT.TRAP 0x1 ;  /* 0x000000040000795c */ /* 0x000fe20000300000 */
.L_x_299:
[C---:B------:R-:W-:Y:S01]  /*17ab0*/  LEA R3, R19.reuse, UR18, 0x3 ;  /* 0x0000001213037c11 */ /* 0x040fe2000f8e18ff */
[----:B------:R-:W-:Y:S01]  /*17ac0*/  BSSY B1, `(.L_x_300) ;  /* 0x0000005000017945 */ /* 0x000fe20003800000 */
[----:B------:R-:W-:Y:S02]  /*17ad0*/  SHF.L.U32 R2, R20, 0x1f, RZ ;  /* 0x0000001f14027819 */ /* 0x000fe400000006ff */
[----:B------:R-:W-:Y:S02]  /*17ae0*/  LEA R4, R19, UR18, 0x4 ;  /* 0x0000001213047c11 */ /* 0x000fe4000f8e20ff */
[----:B------:R-:W1:Y:S02]  /*17af0*/  SYNCS.PHASECHK.TRANS64.TRYWAIT P0, [R3+URZ+0x38400], R2 ;  /* 0x03840002030075a7 */ /* 0x000e64000800017f */
[----:B-1----:R-:W-:Y:S05]  /*17b00*/  @!P0 BRA `(.L_x_301) ;  /* 0x0000003c008c8947 */ /* 0x002fea0003800000 */
.L_x_398:
[----:B------:R-:W-:Y:S05]  /*17b10*/  BSYNC B1 ;  /* 0x0000000000017941 */ /* 0x000fea0003800000 */
.L_x_300:
[----:B------:R-:W2:Y:S01]  /*17b20*/  LDS.128 R4, [R4+0x38500] ;  /* 0x0385000004047984 */ /* 0x000ea20000000c00 */
[----:B------:R-:W-:Y:S01]  /*17b30*/  @!PT LDS RZ, [RZ] ;  /* 0x00000000fffff984 */ /* 0x000fe20000000800 */
[----:B------:R-:W-:Y:S01]  /*17b40*/  @!PT LDS RZ, [RZ] ;  /* 0x00000000fffff984 */ /* 0x000fe20000000800 */
[----:B------:R-:W-:Y:S01]  /*17b50*/  @!PT LDS RZ, [RZ] ;  /* 0x00000000fffff984 */ /* 0x000fe20000000800 */
[----:B------:R-:W-:Y:S01]  /*17b60*/  @!PT LDS RZ, [RZ] ;  /* 0x00000000fffff984 */ /* 0x000fe20000000800 */
[----:B------:R3:W-:Y:S06]  /*17b70*/  MEMBAR.ALL.CTA ;  /* 0x0000000000007992 */ /* 0x0007ec0000008000 */
[----:B---3--:R-:W3:Y:S01]  /*17b80*/  FENCE.VIEW.ASYNC.S ;  /* 0x00000000000073c6 */ /* 0x008ee20000000000 */
[----:B--2---:R-:W-:Y:S01]  /*17b90*/  IMAD.MOV.U32 R17, RZ, RZ, R5 ;  /* 0x000000ffff117224 */ /* 0x004fe200078e0005 */
[----:B------:R-:W-:Y:S01]  /*17ba0*/  MOV R16, R4 ;  /* 0x0000000400107202 */ /* 0x000fe20000000f00 */
[----:B---3--:R-:W-:Y:S06]  /*17bb0*/  @!P2 BRA `(.L_x_302) ;  /* 0x000000000004a947 */ /* 0x008fec0003800000 */
[----:B------:R-:W-:Y:S01]  /*17bc0*/  BPT.TRAP 0x1 ;  /* 0x000000040000795c */ /* 0x000fe20000300000 */
.L_x_302:
[----:B------:R-:W2:Y:S01]  /*17bd0*/  S2R R5, SR_CgaCtaId ;  /* 0x0000000000057919 */ /* 0x000ea20000008800 */
[----:B------:R-:W-:Y:S01]  /*17be0*/  ISETP.NE.AND P0, PT, R7, RZ, PT ;  /* 0x000000ff0700720c */ /* 0x000fe20003f05270 */
[----:B-1----:R-:W-:Y:S01]  /*17bf0*/  VIADD R2, R3, 0x38440 ;  /* 0x0003844003027836 */ /* 0x002fe20000000000 */
[CC--:B------:R-:W-:Y:S02]  /*17c00*/  ISETP.NE.AND P1, PT, R6.reuse, R18.reuse, PT ;  /* 0x000000120600720c */ /* 0x0c0fe40003f25270 */
[----:B------:R-:W-:Y:S02]  /*17c10*/  ISETP.EQ.OR P0, PT, R6, R18, !P0 ;  /* 0x000000120600720c */ /* 0x000fe40004702670 */
[----:B--2---:R-:W-:-:S04]  /*17c20*/  PRMT R2, R5, 0x654, R2 ;  /* 0x0000065405027816 */ /* 0x004fc80000000002 */
[----:B------:R1:W-:Y:S07]  /*17c30*/  SYNCS.ARRIVE.TRANS64.RED.A1T0 RZ, [R2+URZ], RZ ;  /* 0x000000ff02ff79a7 */ /* 0x0003ee000810043f */
[----:B------:R-:W-:Y:S05]  /*17c40*/  @P0 BRA `(.L_x_303) ;  /* 0x0000000400a40947 */ /* 0x000fea0003800000 */
[----:B-1----:R-:W1:Y:S02]  /*17c50*/  LDC.64 R2, c[0x0][0x290] ;  /* 0x0000a400ff027b82 */ /* 0x002e640000000a00 */
[----:B-1----:R-:W-:-:S05]  /*17c60*/  IMAD.WIDE R2, R6, 0xc, R2 ;  /* 0x0000000c06027825 */ /* 0x002fca00078e0202 */
[----:B------:R1:W5:Y:S01]  /*17c70*/  LDG.E R11, desc[UR56][R2.64+0x8] ;  /* 0x00000838020b7981 */ /* 0x000362000c1e1900 */
[----:B------:R-:W-:-:S03]  /*17c80*/  UMOV UR4, 0xffffffff ;  /* 0xffffffff00047882 */ /* 0x000fc60000000000 */
[----:B------:R-:W-:Y:S05]  /*17c90*/  BRA.DIV UR4, `(.L_x_304) ;  /* 0x0000003e043c7947 */ /* 0x000fea000b800000 */
[----:B------:R-:W-:-:S13]  /*17ca0*/  ELECT P6, URZ, PT ;  /* 0x00000000003f782f */ /* 0x000fda00038c0000 */
.L_x_401:
[----:B------:R-:W-:Y:S04]  /*17cb0*/  BSSY B1, `(.L_x_305) ;  /* 0x000004f000017945 */ /* 0x000fe80003800000 */
[----:B------:R-:W-:Y:S05]  /*17cc0*/  @!P6 BRA `(.L_x_306) ;  /* 0x000000040034e947 */ /* 0x000fea0003800000 */
[----:B------:R-:W-:Y:S01]  /*17cd0*/  SHF.R.S32.HI R23, RZ, 0x1f, R6 ;  /* 0x0000001fff177819 */ /* 0x000fe20000011406 */
[----:B------:R-:W-:Y:S01]  /*17ce0*/  ULDC.64 UR4, c[0x0][0x510] ;  /* 0x0001440000047ab9 */ /* 0x000fe20000000a00 */
[C---:B------:R-:W-:Y:S01]  /*17cf0*/  SHF.L.U32 R22, R6.reuse, 0x3, RZ ;  /* 0x0000000306167819 */ /* 0x040fe200000006ff */
[----:B------:R-:W-:Y:S01]  /*17d00*/  ULDC.64 UR6, c[0x0][0x520] ;  /* 0x0001480000067ab9 */ /* 0x000fe20000000a00 */
[----:B------:R-:W-:Y:S01]  /*17d10*/  SHF.L.U64.HI R23, R6, 0x3, R23 ;  /* 0x0000000306177819 */ /* 0x000fe20000010217 */
[----:B------:R-:W2:Y:S01]  /*17d20*/  LDG.E R18, desc[UR56][R2.64] ;  /* 0x0000003802127981 */ /* 0x000ea2000c1e1900 */
[C---:B------:R-:W-:Y:S02]  /*17d30*/  IADD3 R8, P0, R22.reuse, UR4, RZ ;  /* 0x0000000416087c10 */ /* 0x040fe4000ff1e0ff */
[----:B------:R-:W-:Y:S02]  /*17d40*/  IADD3 R4, P2, R22, UR6, RZ ;  /* 0x0000000616047c10 */ /* 0x000fe4000ff5e0ff */
[C---:B------:R-:W-:Y:S01]  /*17d50*/  IADD3.X R9, R23.reuse, UR5, RZ, P0, !PT ;  /* 0x0000000517097c10 */ /* 0x040fe200087fe4ff */
[----:B------:R-:W-:Y:S01]  /*17d60*/  ULDC.64 UR4, c[0x0][0x518] ;  /* 0x0001460000047ab9 */ /* 0x000fe20000000a00 */
[----:B------:R-:W-:-:S03]  /*17d70*/  IADD3.X R5, R23, UR7, RZ, P2, !PT ;  /* 0x0000000717057c10 */ /* 0x000fc600097fe4ff */
[----:B------:R-:W3:Y:S04]  /*17d80*/  LDG.E.64 R14, desc[UR56][R8.64] ;  /* 0x00000038080e7981 */ /* 0x000ee8000c1e1b00 */
[----:B------:R4:W2:Y:S02]  /*17d90*/  LDG.E.64 R12, desc[UR56][R4.64] ;  /* 0x00000038040c7981 */ /* 0x0008a4000c1e1b00 */
[----:B----4-:R-:W-:-:S04]  /*17da0*/  IADD3 R4, P0, R22, UR4, RZ ;  /* 0x0000000416047c10 */ /* 0x010fc8000ff1e0ff */
[----:B------:R-:W-:Y:S01]  /*17db0*/  IADD3.X R5, R23, UR5, RZ, P0, !PT ;  /* 0x0000000517057c10 */ /* 0x000fe200087fe4ff */
[----:B------:R-:W-:-:S04]  /*17dc0*/  ULDC.64 UR4, c[0x0][0x528] ;  /* 0x00014a0000047ab9 */ /* 0x000fc80000000a00 */
[----:B------:R4:W2:Y:S02]  /*17dd0*/  LDG.E.64 R8, desc[UR56][R4.64] ;  /* 0x0000003804087981 */ /* 0x0008a4000c1e1b00 */
[----:B----4-:R-:W-:-:S04]  /*17de0*/  IADD3 R4, P0, R22, UR4, RZ ;  /* 0x0000000416047c10 */ /* 0x010fc8000ff1e0ff */
[----:B------:R-:W-:-:S06]  /*17df0*/  IADD3.X R5, R23, UR5, RZ, P0, !PT ;  /* 0x0000000517057c10 */ /* 0x000fcc00087fe4ff */
[----:B------:R-:W4:Y:S04]  /*17e00*/  LDG.E.64 R4, desc[UR56][R4.64] ;  /* 0x0000003804047981 */ /* 0x000f28000c1e1b00 */
[----:B---3--:R-:W-:Y:S04]  /*17e10*/  STS.64 [UR20], R14 ;  /* 0x0000000eff007988 */ /* 0x008fe80008000a14 */
[----:B--2---:R-:W-:Y:S04]  /*17e20*/  STS.64 [UR21], R12 ;  /* 0x0000000cff007988 */ /* 0x004fe80008000a15 */
[----:B------:R-:W2:Y:S01]  /*17e30*/  LDS R22, [UR20+0x1c] ;  /* 0x00001c14ff167984 */ /* 0x000ea20008000800 */
[----:B------:R-:W-:-:S04]  /*17e40*/  SHF.L.U64.HI R27, R8, 0x1, R9 ;  /* 0x00000001081b7819 */ /* 0x000fc80000010209 */
[----:B------:R-:W-:-:S04]  /*17e50*/  LOP3.LUT R27, R27, 0x1fffffff, RZ, 0xc0, !PT ;  /* 0x1fffffff1b1b7812 */ /* 0x000fc800078ec0ff */
[----:B------:R-:W-:-:S04]  /*17e60*/  SHF.R.U32.HI R9, RZ, 0x4, R27 ;  /* 0x00000004ff097819 */ /* 0x000fc8000001161b */
[----:B--2---:R-:W-:Y:S02]  /*17e70*/  LOP3.LUT R24, R22, 0xf, R9, 0xb8, !PT ;  /* 0x0000000f16187812 */ /* 0x004fe400078eb809 */
[----:B------:R1:W2:Y:S04]  /*17e80*/  LDG.E R9, desc[UR56][R2.64+0x4] ;  /* 0x0000043802097981 */ /* 0x0002a8000c1e1900 */
[----:B------:R-:W-:Y:S04]  /*17e90*/  STS [UR20+0x1c], R24 ;  /* 0x00001c18ff007988 */ /* 0x000fe80008000814 */
[----:B------:R-:W3:Y:S02]  /*17ea0*/  LDS R25, [UR20+0x1c] ;  /* 0x00001c14ff197984 */ /* 0x000ee40008000800 */
[----:B---3--:R-:W-:-:S05]  /*17eb0*/  LOP3.LUT R25, R25, 0xf0, RZ, 0xb8, !PT ;  /* 0x000000f019197812 */ /* 0x008fca00078eb8ff */
[----:B------:R-:W-:Y:S04]  /*17ec0*/  STS [UR20+0x1c], R25 ;  /* 0x00001c19ff007988 */ /* 0x000fe80008000814 */
[----:B------:R-:W3:Y:S01]  /*17ed0*/  LDS R23, [UR20+0x1c] ;  /* 0x00001c14ff177984 */ /* 0x000ee20008000800 */
[----:B------:R-:W-:-:S05]  /*17ee0*/  IMAD.U32 R22, RZ, RZ, UR20 ;  /* 0x00000014ff167e24 */ /* 0x000fca000f8e00ff */
[----:B------:R-:W-:Y:S02]  /*17ef0*/  SHF.R.U64 R22, R22, 0x4, RZ ;  /* 0x0000000416167819 */ /* 0x000fe400000012ff */
[----:B---3--:R-:W-:-:S05]  /*17f00*/  LOP3.LUT R23, R23, 0xf00, RZ, 0xb8, !PT ;  /* 0x00000f0017177812 */ /* 0x008fca00078eb8ff */
[----:B------:R-:W-:Y:S04]  /*17f10*/  STS.64 [UR20+0x18], R22 ;  /* 0x00001816ff007988 */ /* 0x000fe80008000a14 */
[----:B------:R-:W1:Y:S01]  /*17f20*/  LDS R26, [UR20+0x1c] ;  /* 0x00001c14ff1a7984 */ /* 0x000e620008000800 */
[----:B------:R-:W-:-:S04]  /*17f30*/  SHF.L.U32 R24, R8, 0x1, RZ ;  /* 0x0000000108187819 */ /* 0x000fc800000006ff */
[----:B------:R-:W-:Y:S01]  /*17f40*/  LOP3.LUT R24, R24, 0xfffffffe, RZ, 0xc0, !PT ;  /* 0xfffffffe18187812 */ /* 0x000fe200078ec0ff */
[----:B-----5:R-:W-:Y:S01]  /*17f50*/  VIADD R12, R11, 0xffffffff ;  /* 0xffffffff0b0c7836 */ /* 0x020fe20000000000 */
[----:B------:R-:W-:Y:S02]  /*17f60*/  CS2R R14, SRZ ;  /* 0x00000000000e7805 */ /* 0x000fe4000001ff00 */
[----:B------:R-:W-:Y:S02]  /*17f70*/  IADD3 R13, R18, -0x1, RZ ;  /* 0xffffffff120d7810 */ /* 0x000fe40007ffe0ff */
[----:B------:R-:W-:Y:S01]  /*17f80*/  SHF.R.U64 R24, R24, 0x4, R27 ;  /* 0x0000000418187819 */ /* 0x000fe2000000121b */
[----:B------:R-:W-:Y:S04]  /*17f90*/  STS [UR20+0x10], R22 ;  /* 0x00001016ff007988 */ /* 0x000fe80008000814 */
[----:B------:R-:W-:Y:S04]  /*17fa0*/  STS [UR20+0x14], R22 ;  /* 0x00001416ff007988 */ /* 0x000fe80008000814 */
[----:B------:R-:W-:Y:S04]  /*17fb0*/  STS.128 [UR20+0x20], R12 ;  /* 0x0000200cff007988 */ /* 0x000fe80008000c14 */
[----:B------:R-:W-:Y:S04]  /*17fc0*/  STS [UR20+0xc], R24 ;  /* 0x00000c18ff007988 */ /* 0x000fe80008000814 */
[----:B------:R-:W-:Y:S01]  /*17fd0*/  STS [UR20+0x30], RZ ;  /* 0x000030ffff007988 */ /* 0x000fe20008000814 */
[----:B-1----:R-:W-:-:S05]  /*17fe0*/  LOP3.LUT R2, R26, 0xf000, RZ, 0xb8, !PT ;  /* 0x0000f0001a027812 */ /* 0x002fca00078eb8ff */
[----:B------:R-:W-:Y:S04]  /*17ff0*/  STS [UR20+0x1c], R2 ;  /* 0x00001c02ff007988 */ /* 0x000fe80008000814 */
[----:B------:R-:W1:Y:S01]  /*18000*/  LDS R3, [UR21+0x1c] ;  /* 0x00001c15ff037984 */ /* 0x000e620008000800 */
[----:B----4-:R-:W-:-:S04]  /*18010*/  SHF.L.U64.HI R18, R4, 0x1, R5 ;  /* 0x0000000104127819 */ /* 0x010fc80000010205 */
[----:B------:R-:W-:-:S04]  /*18020*/  LOP3.LUT R18, R18, 0x1fffffff, RZ, 0xc0, !PT ;  /* 0x1fffffff12127812 */ /* 0x000fc800078ec0ff */
[----:B------:R-:W-:-:S04]  /*18030*/  SHF.R.U32.HI R8, RZ, 0x4, R18 ;  /* 0x00000004ff087819 */ /* 0x000fc80000011612 */
[----:B-1----:R-:W-:-:S05]  /*18040*/  LOP3.LUT R5, R3, 0xf, R8, 0xb8, !PT ;  /* 0x0000000f03057812 */ /* 0x002fca00078eb808 */
[----:B------:R-:W-:Y:S04]  /*18050*/  STS [UR21+0x1c], R5 ;  /* 0x00001c05ff007988 */ /* 0x000fe80008000815 */
[----:B------:R-:W1:Y:S02]  /*18060*/  LDS R8, [UR21+0x1c] ;  /* 0x00001c15ff087984 */ /* 0x000e640008000800 */
[----:B-1----:R-:W-:-:S05]  /*18070*/  LOP3.LUT R8, R8, 0xf0, RZ, 0xb8, !PT ;  /* 0x000000f008087812 */ /* 0x002fca00078eb8ff */
[----:B------:R-:W-:Y:S04]  /*18080*/  STS [UR21+0x1c], R8 ;  /* 0x00001c08ff007988 */ /* 0x000fe80008000815 */
[----:B------:R-:W1:Y:S01]  /*18090*/  LDS R3, [UR21+0x1c] ;  /* 0x00001c15ff037984 */ /* 0x000e620008000800 */
[----:B------:R-:W-:-:S05]  /*180a0*/  IMAD.U32 R2, RZ, RZ, UR21 ;  /* 0x00000015ff027e24 */ /* 0x000fca000f8e00ff */
[----:B------:R-:W-:Y:S02]  /*180b0*/  SHF.R.U64 R2, R2, 0x4, RZ ;  /* 0x0000000402027819 */ /* 0x000fe400000012ff */
[----:B-1----:R-:W-:-:S05]  /*180c0*/  LOP3.LUT R3, R3, 0xf00, RZ, 0xb8, !PT ;  /* 0x00000f0003037812 */ /* 0x002fca00078eb8ff */
[----:B------:R-:W-:Y:S04]  /*180d0*/  STS.64 [UR21+0x18], R2 ;  /* 0x00001802ff007988 */ /* 0x000fe80008000a15 */
[----:B------:R-:W1:Y:S01]  /*180e0*/  LDS R22, [UR21+0x1c] ;  /* 0x00001c15ff167984 */ /* 0x000e620008000800 */
[----:B------:R-:W-:-:S04]  /*180f0*/  SHF.L.U32 R4, R4, 0x1, RZ ;  /* 0x0000000104047819 */ /* 0x000fc800000006ff */
[----:B------:R-:W-:Y:S01]  /*18100*/  LOP3.LUT R5, R4, 0xfffffffe, RZ, 0xc0, !PT ;  /* 0xfffffffe04057812 */ /* 0x000fe200078ec0ff */
[----:B--2---:R-:W-:-:S03]  /*18110*/  VIADD R13, R9, 0xffffffff ;  /* 0xffffffff090d7836 */ /* 0x004fc60000000000 */
[----:B------:R-:W-:Y:S01]  /*18120*/  SHF.R.U64 R5, R5, 0x4, R18 ;  /* 0x0000000405057819 */ /* 0x000fe20000001212 */
[----:B------:R2:W-:Y:S04]  /*18130*/  STS [UR21+0x10], R2 ;  /* 0x00001002ff007988 */ /* 0x0005e80008000815 */
[----:B------:R2:W-:Y:S04]  /*18140*/  STS.128 [UR21+0x20], R12 ;  /* 0x0000200cff007988 */ /* 0x0005e80008000c15 */
[----:B------:R2:W-:Y:S04]  /*18150*/  STS [UR21+0xc], R5 ;  /* 0x00000c05ff007988 */ /* 0x0005e80008000815 */
[----:B------:R2:W-:Y:S04]  /*18160*/  STS [UR21+0x14], R2 ;  /* 0x00001402ff007988 */ /* 0x0005e80008000815 */
[----:B------:R-:W-:Y:S01]  /*18170*/  STS [UR21+0x30], RZ ;  /* 0x000030ffff007988 */ /* 0x000fe20008000815 */
[----:B-1----:R-:W-:-:S05]  /*18180*/  LOP3.LUT R4, R22, 0xf000, RZ, 0xb8, !PT ;  /* 0x0000f00016047812 */ /* 0x002fca00078eb8ff */
[----:B------:R2:W-:Y:S02]  /*18190*/  STS [UR21+0x1c], R4 ;  /* 0x00001c04ff007988 */ /* 0x0005e40008000815 */
.L_x_306:
[----:B------:R-:W-:Y:S05]  /*181a0*/  BSYNC B1 ;  /* 0x0000000000017941 */ /* 0x000fea0003800000 */
.L_x_305:
[----:B------:R-:W-:-:S03]  /*181b0*/  UMOV UR4, 0xffffffff ;  /* 0xffffffff00047882 */ /* 0x000fc60000000000 */
[----:B------:R-:W-:Y:S05]  /*181c0*/  BRA.DIV UR4, `(.L_x_307) ;  /* 0x0000003a04107947 */ /* 0x000fea000b800000 */
[----:B------:R-:W-:Y:S01]  /*181d0*/  ELECT P6, URZ, PT ;  /* 0x00000000003f782f */ /* 0x000fe200038c0000 */
[----:B------:R-:W-:-:S12]  /*181e0*/  NOP ;  /* 0x0000000000007918 */ /* 0x000fd80000000000 */
.L_x_405:
[----:B-12---:R-:W1:Y:S02]  /*181f0*/  S2R R2, SR_LANEID ;  /* 0x0000000000027919 */ /* 0x006e640000000000 */
[----:B-1----:R-:W-:-:S04]  /*18200*/  SHF.L.U32 R8, R2, 0x2, RZ ;  /* 0x0000000202087819 */ /* 0x002fc800000006ff */
[C---:B------:R-:W-:Y:S01]  /*18210*/  IADD3 R4, P0, R8.reuse, UR12, RZ ;  /* 0x0000000c08047c10 */ /* 0x040fe2000ff1e0ff */
[----:B------:R1:W2:Y:S01]  /*18220*/  LDS R9, [R8+UR20] ;  /* 0x0000001408097984 */ /* 0x0002a20008000800 */
[----:B------:R-:W-:-:S03]  /*18230*/  IADD3 R2, P2, R8, UR14, RZ ;  /* 0x0000000e08027c10 */ /* 0x000fc6000ff5e0ff */
[----:B------:R1:W3:Y:S01]  /*18240*/  LDS R13, [R8+UR20+0x80] ;  /* 0x00008014080d7984 */ /* 0x0002e20008000800 */
[----:B------:R-:W-:Y:S09]  /*18250*/  @!P6 BRA `(.L_x_308) ;  /* 0x000000000008e947 */ /* 0x000ff20003800000 */
[----:B------:R0:W-:Y:S01]  /*18260*/  UTMACMDFLUSH ;  /* 0x00000000000079b7 */ /* 0x0001e20000000000 */
[----:B------:R-:W-:-:S04]  /*18270*/  DEPBAR.LE SB0, 0x0 ;  /* 0x000080000000791a */ /* 0x000fc80000000000 */
.L_x_308:
[----:B------:R-:W-:Y:S01]  /*18280*/  IMAD.X R5, RZ, RZ, UR13, P0 ;  /* 0x0000000dff057e24 */ /* 0x000fe200080e06ff */
[----:B------:R-:W-:Y:S01]  /*18290*/  IADD3.X R3, RZ, UR15, RZ, P2, !PT ;  /* 0x0000000fff037c10 */ /* 0x000fe200097fe4ff */
[----:B------:R-:W-:Y:S05]  /*182a0*/  WARPSYNC.ALL ;  /* 0x0000000000007948 */ /* 0x000fea0003800000 */
[----:B--2---:R2:W5:Y:S04]  /*182b0*/  ATOMG.E.EXCH.STRONG.GPU PT, RZ, [R4], R9 ;  /* 0x0000000904ff73a8 */ /* 0x00456800041ee100 */
[----:B---3--:R2:W5:Y:S01]  /*182c0*/  ATOMG.E.EXCH.STRONG.GPU PT, RZ, [R2], R13 ;  /* 0x0000000d02ff73a8 */ /* 0x00856200041ee100 */
[----:B------:R-:W-:-:S07]  /*182d0*/  IMAD.MOV.U32 R18, RZ, RZ, R6 ;  /* 0x000000ffff127224 */ /* 0x000fce00078e0006 */
.L_x_303:
[----:B------:R-:W-:Y:S02]  /*182e0*/  ISETP.NE.AND P2, PT, R7, RZ, PT ;  /* 0x000000ff0700720c */ /* 0x000fe40003f45270 */
[----:B------:R-:W-:Y:S02]  /*182f0*/  IADD3 R19, R19, 0x1, RZ ;  /* 0x0000000113137810 */ /* 0x000fe40007ffe0ff */
[----:B--2---:R-:W-:Y:S02]  /*18300*/  SEL R3, RZ, 0x1, !P1 ;  /* 0x00000001ff037807 */ /* 0x004fe40004800000 */
[----:B------:R-:W-:Y:S02]  /*18310*/  ISETP.NE.AND P0, PT, R19, 0x8, PT ;  /* 0x000000081300780c */ /* 0x000fe40003f05270 */
[----:B-1----:R-:W-:Y:S02]  /*18320*/  PRMT R2, RZ, 0x7610, R2 ;  /* 0x00007610ff027816 */ /* 0x002fe40000000002 */
[----:B------:R-:W-:-:S02]  /*18330*/  SEL R5, RZ, 0x1, P0 ;  /* 0x00000001ff057807 */ /* 0x000fc40000000000 */
[----:B------:R-:W-:Y:S02]  /*18340*/  SEL R19, R19, RZ, P0 ;  /* 0x000000ff13137207 */ /* 0x000fe40000000000 */
[----:B------:R-:W-:Y:S01]  /*18350*/  LOP3.LUT R20, R20, R5, RZ, 0x3c, !PT ;  /* 0x0000000514147212 */ /* 0x000fe200078e3cff */
[----:B------:R-:W-:Y:S06]  /*18360*/  @P2 BRA `(.L_x_309) ;  /* 0xfffffff000882947 */ /* 0x000fec000383ffff */
[----:B------:R-:W-:Y:S05]  /*18370*/  BSYNC B0 ;  /* 0x0000000000007941 */ /* 0x000fea0003800000 */
.L_x_290:
[----:B------:R-:W-:-:S03]  /*18380*/  UMOV UR4, 0xffffffff ;  /* 0xffffffff00047882 */ /* 0x000fc60000000000 */
[----:B------:R-:W-:Y:S05]  /*18390*/  BRA.DIV UR4, `(.L_x_310) ;  /* 0x0000003604cc7947 */ /* 0x000fea000b800000 */
[----:B-----5:R-:W-:-:S13]  /*183a0*/  ELECT P6, URZ, PT ;  /* 0x00000000003f782f */ /* 0x020fda00038c0000 */
.L_x_408:
[----:B------:R-:W-:Y:S04]  /*183b0*/  BSSY B0, `(.L_x_311) ;  /* 0x0000021000007945 */ /* 0x000fe80003800000 */
[----:B------:R-:W-:Y:S05]  /*183c0*/  @!P6 BRA `(.L_x_312) ;  /* 0x00000000007ce947 */ /* 0x000fea0003800000 */
[----:B------:R-:W-:-:S04]  /*183d0*/  ULOP3.LUT UR4, UR52, 0x2, URZ, 0xfc, !UPT ;  /* 0x0000000234047892 */ /* 0x000fc8000f8efc3f */
[----:B------:R-:W-:-:S06]  /*183e0*/  UISETP.NE.AND UP0, UPT, UR4, 0x3, UPT ;  /* 0x000000030400788c */ /* 0x000fcc000bf05270 */
[----:B------:R-:W-:-:S13]  /*183f0*/  PLOP3.LUT P0, PT, PT, PT, UP0, 0x80, 0x0 ;  /* 0x000000000000781c */ /* 0x000fda0003f0f008 */
[----:B------:R-:W-:Y:S05]  /*18400*/  @!P0 BRA `(.L_x_313) ;  /* 0x0000000000048947 */ /* 0x000fea0003800000 */
[----:B------:R-:W-:Y:S01]  /*18410*/  BPT.TRAP 0x1 ;  /* 0x000000040000795c */ /* 0x000fe20000300000 */
.L_x_313:
[----:B------:R-:W-:Y:S01]  /*18420*/  IMAD.U32 R3, RZ, RZ, UR18 ;  /* 0x00000012ff037e24 */ /* 0x000fe2000f8e00ff */
[----:B------:R-:W-:-:S04]  /*18430*/  SHF.L.U32 R2, R10, 0x1f, RZ ;  /* 0x0000001f0a027819 */ /* 0x000fc800000006ff */
[----:B------:R-:W-:-:S05]  /*18440*/  IADD3 R3, R3, 0x38498, RZ ;  /* 0x0003849803037810 */ /* 0x000fca0007ffe0ff */
[C---:B------:R-:W-:Y:S01]  /*18450*/  IMAD R7, R0.reuse, 0x8, R3 ;  /* 0x0000000800077824 */ /* 0x040fe200078e0203 */
[----:B------:R-:W-:-:S03]  /*18460*/  IADD3 R0, R0, 0x1, RZ ;  /* 0x0000000100007810 */ /* 0x000fc60007ffe0ff */
[----:B------:R-:W1:Y:S01]  /*18470*/  SYNCS.PHASECHK.TRANS64.TRYWAIT P0, [R7+URZ], R2 ;  /* 0x00000002070075a7 */ /* 0x000e62000800017f */
[----:B------:R-:W-:-:S04]  /*18480*/  ISETP.NE.AND P1, PT, R0, 0x3, PT ;  /* 0x000000030000780c */ /* 0x000fc80003f25270 */
[----:B------:R-:W-:Y:S02]  /*18490*/  SEL R5, RZ, 0x1, P1 ;  /* 0x00000001ff057807 */ /* 0x000fe40000800000 */
[----:B------:R-:W-:Y:S02]  /*184a0*/  SEL R0, R0, RZ, P1 ;  /* 0x000000ff00007207 */ /* 0x000fe40000800000 */
[----:B------:R-:W-:-:S03]  /*184b0*/  LOP3.LUT R5, R10, R5, RZ, 0x3c, !PT ;  /* 0x000000050a057212 */ /* 0x000fc600078e3cff */
[----:B------:R-:W-:Y:S01]  /*184c0*/  IMAD R9, R0, 0x8, R3 ;  /* 0x0000000800097824 */ /* 0x000fe200078e0203 */
[----:B------:R-:W-:Y:S01]  /*184d0*/  SHF.L.U32 R4, R5, 0x1f, RZ ;  /* 0x0000001f05047819 */ /* 0x000fe200000006ff */
[----:B-1----:R-:W-:Y:S06]  /*184e0*/  @!P0 BRA `(.L_x_314) ;  /* 0x0000003400988947 */ /* 0x002fec0003800000 */
.L_x_409:
[----:B------:R-:W2:Y:S01]  /*184f0*/  SYNCS.PHASECHK.TRANS64.TRYWAIT P0, [R9+URZ], R4 ;  /* 0x00000004090075a7 */ /* 0x000ea2000800017f */
[----:B------:R-:W-:-:S04]  /*18500*/  IADD3 R0, R0, 0x1, RZ ;  /* 0x0000000100007810 */ /* 0x000fc80007ffe0ff */
[----:B------:R-:W-:-:S04]  /*18510*/  ISETP.NE.AND P1, PT, R0, 0x3, PT ;  /* 0x000000030000780c */ /* 0x000fc80003f25270 */
[----:B-1----:R-:W-:Y:S02]  /*18520*/  SEL R2, RZ, 0x1, P1 ;  /* 0x00000001ff027807 */ /* 0x002fe40000800000 */
[----:B------:R-:W-:Y:S02]  /*18530*/  SEL R0, R0, RZ, P1 ;  /* 0x000000ff00007207 */ /* 0x000fe40000800000 */
[----:B------:R-:W-:Y:S01]  /*18540*/  LOP3.LUT R2, R5, R2, RZ, 0x3c, !PT ;  /* 0x0000000205027212 */ /* 0x000fe200078e3cff */
[----:B--2---:R-:W-:Y:S06]  /*18550*/  @!P0 BRA `(.L_x_315) ;  /* 0x0000003400908947 */ /* 0x004fec0003800000 */
.L_x_410:
[----:B------:R-:W-:Y:S01]  /*18560*/  IMAD R3, R0, 0x8, R3 ;  /* 0x0000000800037824 */ /* 0x000fe200078e0203 */
[----:B------:R-:W-:-:S07]  /*18570*/  SHF.L.U32 R0, R2, 0x1f, RZ ;  /* 0x0000001f02007819 */ /* 0x000fce00000006ff */
.L_x_316:
[----:B--2---:R2:W3:Y:S02]  /*18580*/  SYNCS.PHASECHK.TRANS64.TRYWAIT P0, [R3+URZ], R0 ;  /* 0x00000000030075a7 */ /* 0x0044e4000800017f */
[----:B---3--:R-:W-:Y:S05]  /*18590*/  @!P0 NANOSLEEP.SYNCS 0x989680 ;  /* 0x009896800000895d */ /* 0x008fea0003900000 */
[----:B------:R-:W3:Y:S02]  /*185a0*/  @!P0 SYNCS.PHASECHK.TRANS64 P0, [R3+URZ], R0 ;  /* 0x00000000030085a7 */ /* 0x000ee4000800007f */
[----:B---3--:R-:W-:Y:S05]  /*185b0*/  @!P0 BRA `(.L_x_316) ;  /* 0xfffffffc00f08947 */ /* 0x008fea000383ffff */
.L_x_312:
[----:B------:R-:W-:Y:S05]  /*185c0*/  BSYNC B0 ;  /* 0x0000000000007941 */ /* 0x000fea0003800000 */
.L_x_311:
[----:B------:R-:W-:Y:S05]  /*185d0*/  EXIT ;  /* 0x000000000000794d */ /* 0x000fea0003800000 */
.L_x_155:
[----:B------:R-:W-:Y:S01]  /*185e0*/  PLOP3.LUT P1, PT, PT, PT, UP3, 0x80, 0x0 ;  /* 0x000000000000781c */ /* 0x000fe20003f2f038 */
[----:B------:R-:W-:Y:S01]  /*185f0*/  ULDC UR19, c[0x0][0x14] ;  /* 0x0000050000137ab9 */ /* 0x000fe20000000800 */
[----:B------:R-:W-:Y:S01]  /*18600*/  ULDC UR20, c[0x0][0x10] ;  /* 0x0000040000147ab9 */ /* 0x000fe20000000800 */
[----:B------:R-:W-:Y:S01]  /*18610*/  ULDC.64 UR12, c[0x0][0x8c8] ;  /* 0x00023200000c7ab9 */ /* 0x000fe20000000a00 */
[----:B------:R-:W-:Y:S01]  /*18620*/  UIMAD.WIDE.U32 UR20, UR39, UR20, URZ ;  /* 0x00000014271472a5 */ /* 0x000fe2000f8e003f */
[----:B------:R-:W-:Y:S01]  /*18630*/  MOV R14, 0x1 ;  /* 0x00000001000e7802 */ /* 0x000fe20000000f00 */
[----:B------:R-:W-:Y:S01]  /*18640*/  ULDC.64 UR14, c[0x0][0x8e0] ;  /* 0x00023800000e7ab9 */ /* 0x000fe20000000a00 */
[----:B------:R-:W-:Y:S01]  /*18650*/  ULDC UR24, c[0x0][0x904] ;  /* 0x0002410000187ab9 */ /* 0x000fe20000000800 */
[----:B------:R-:W-:Y:S01]  /*18660*/  UMOV UR22, 0xffffffff ;  /* 0xffffffff00167882 */ /* 0x000fe20000000000 */
[----:B------:R-:W-:Y:S01]  /*18670*/  UIADD3 UR11, UP1, UR12, -0x1, URZ ;  /* 0xffffffff0c0b7890 */ /* 0x000fe2000ff3e03f */
[----:B------:R-:W-:Y:S01]  /*18680*/  IMAD.MOV.U32 R13, RZ, RZ, RZ ;  /* 0x000000ffff0d7224 */ /* 0x000fe200078e00ff */
[----:B------:R-:W-:-:S02]  /*18690*/  UIADD3 UR12, UP2, UR14, -0x1, URZ ;  /* 0xffffffff0e0c7890 */ /* 0x000fc4000ff5e03f */
[----:B------:R-:W1:Y:S01]  /*186a0*/  @P1 S2R R2, SR_CTAID.Y ;  /* 0x0000000000021919 */ /* 0x000e620000002600 */
[----:B------:R-:W-:Y:S02]  /*186b0*/  USHF.L.U32 UR25, UR22, UR24, URZ ;  /* 0x0000001816197299 */ /* 0x000fe4000800063f */
[----:B------:R-:W-:Y:S02]  /*186c0*/  UIMAD.WIDE.U32 UR22, UR20, UR19, URZ ;  /* 0x00000013141672a5 */ /* 0x000fe4000f8e003f */
[----:B------:R-:W-:Y:S01]  /*186d0*/  UIMAD UR21, UR21, UR19, URZ ;  /* 0x00000013151572a4 */ /* 0x000fe2000f8e023f */
[----:B------:R-:W-:Y:S01]  /*186e0*/  ULDC UR18, c[0x0][0x8a8] ;  /* 0x00022a0000127ab9 */ /* 0x000fe20000000800 */
[----:B------:R-:W-:Y:S01]  /*186f0*/  UMOV UR26, 0x1 ;  /* 0x00000001001a7882 */ /* 0x000fe20000000000 */
[----:B------:R-:W-:Y:S02]  /*18700*/  UIADD3.X UR14, UR15, -0x1, URZ, UP2, !UPT ;  /* 0xffffffff0f0e7890 */ /* 0x000fe400097fe43f */
[----:B------:R-:W-:-:S02]  /*18710*/  UIADD3.X UR13, UR13, -0x1, URZ, UP1, !UPT ;  /* 0xffffffff0d0d7890 */ /* 0x000fc40008ffe43f */
[----:B------:R-:W-:Y:S02]  /*18720*/  ULOP3.LUT UR15, UR53, 0x2, URZ, 0xfc, !UPT ;  /* 0x00000002350f7892 */ /* 0x000fe4000f8efc3f */
[----:B------:R-:W-:Y:S02]  /*18730*/  UIADD3 UR16, UR8, -0x1, URZ ;  /* 0xffffffff08107890 */ /* 0x000fe4000fffe03f */
[----:B------:R-:W-:Y:S02]  /*18740*/  UIADD3 UR17, UR7, -0x1, URZ ;  /* 0xffffffff07117890 */ /* 0x000fe4000fffe03f */
[----:B------:R-:W-:Y:S02]  /*18750*/  UIADD3 UR18, UR18, -0x1, URZ ;  /* 0xffffffff12127890 */ /* 0x000fe4000fffe03f */
[----:B------:R-:W-:Y:S02]  /*18760*/  USHF.L.U32 UR19, UR26, UR24, URZ ;  /* 0x000000181a137299 */ /* 0x000fe4000800063f */
[----:B------:R-:W-:-:S02]  /*18770*/  ULOP3.LUT UR20, URZ, UR25, URZ, 0x33, !UPT ;  /* 0x000000193f147292 */ /* 0x000fc4000f8e333f */
[----:B------:R-:W-:Y:S01]  /*18780*/  UIADD3 UR21, UR23, UR21, URZ ;  /* 0x0000001517157290 */ /* 0x000fe2000fffe03f */
[----:B-1----:R-:W-:-:S15]  /*18790*/  @P1 R2UR UR40, R2 ;  /* 0x00000000022812ca */ /* 0x002fde00000e0000 */
.L_x_337:
[----:B------:R-:W1:Y:S01]  /*187a0*/  LDC.64 R2, c[0x0][0x8f8] ;  /* 0x00023e00ff027b82 */ /* 0x000e620000000a00 */
[----:B------:R-:W-:Y:S01]  /*187b0*/  UIADD3 UR10, UP1, UR10, UR22, URZ ;  /* 0x000000160a0a7290 */ /* 0x000fe2000ff3e03f */
[----:B------:R-:W-:Y:S01]  /*187c0*/  ISETP.NE.AND P2, PT, R15, RZ, PT ;  /* 0x000000ff0f00720c */ /* 0x000fe20003f45270 */
[----:B------:R-:W-:Y:S01]  /*187d0*/  UMOV UR24, 0xffffffff ;  /* 0xffffffff00187882 */ /* 0x000fe20000000000 */
[----:B------:R-:W-:Y:S01]  /*187e0*/  UMOV UR25, 0xffffffff ;  /* 0xffffffff00197882 */ /* 0x000fe20000000000 */
[----:B------:R-:W-:Y:S01]  /*187f0*/  UIADD3.X UR9, UR9, UR21, URZ, UP1, !UPT ;  /* 0x0000001509097290 */ /* 0x000fe20008ffe43f */
[----:B------:R-:W-:Y:S01]  /*18800*/  IMAD.MOV.U32 R19, RZ, RZ, RZ ;  /* 0x000000ffff137224 */ /* 0x000fe200078e00ff */
[----:B------:R-:W-:Y:S01]  /*18810*/  UMOV UR26, 0xffffffff ;  /* 0xffffffff001a7882 */ /* 0x000fe20000000000 */
[----:B-1----:R-:W-:-:S03]  /*18820*/  ISETP.LE.U32.AND P1, PT, R2, UR10, PT ;  /* 0x0000000a02007c0c */ /* 0x002fc6000bf23070 */
[----:B------:R-:W-:-:S04]  /*18830*/  MOV R2, UR9 ;  /* 0x0000000900027c02 */ /* 0x000fc80008000f00 */
[----:B------:R-:W-:-:S13]  /*18840*/  ISETP.GE.U32.AND.EX P1, PT, R2, R3, PT, P1 ;  /* 0x000000030200720c */ /* 0x000fda0003f26110 */
[----:B---345:R-:W-:Y:S05]  /*18850*/  @P2 BRA P1, `(.L_x_317) ;  /* 0x0000001800442947 */ /* 0x038fea0000800000 */
[----:B------:R-:W-:-:S04]  /*18860*/  IADD3 R2, P2, R6, UR5, RZ ;  /* 0x0000000506027c10 */ /* 0x000fc8000ff5e0ff */
[----:B------:R-:W-:Y:S02]  /*18870*/  ISETP.GT.U32.AND P1, PT, R2, UR10, PT ;  /* 0x0000000a02007c0c */ /* 0x000fe4000bf24070 */
[----:B------:R-:W-:-:S04]  /*18880*/  IADD3.X R2, R7, UR4, RZ, P2, !PT ;  /* 0x0000000407027c10 */ /* 0x000fc800097fe4ff */
[----:B------:R-:W-:-:S13]  /*18890*/  ISETP.GT.U32.AND.EX P1, PT, R2, UR9, PT, P1 ;  /* 0x0000000902007c0c */ /* 0x000fda000bf24110 */
[----:B------:R-:W-:Y:S05]  /*188a0*/  @P1 BRA `(.L_x_318) ;  /* 0x0000001400241947 */ /* 0x000fea0003800000 */
[----:B------:R-:W-:Y:S01]  /*188b0*/  IADD3 R11, R20, UR6, RZ ;  /* 0x00000006140b7c10 */ /* 0x000fe2000fffe0ff */
[----:B------:R-:W-:Y:S01]  /*188c0*/  ULDC UR24, c[0x0][0x910] ;  /* 0x0002440000187ab9 */ /* 0x000fe20000000800 */
[----:B------:R-:W-:Y:S01]  /*188d0*/  IMAD.MOV.U32 R23, RZ, RZ, R8 ;  /* 0x000000ffff177224 */ /* 0x000fe200078e0008 */
[----:B------:R-:W-:Y:S02]  /*188e0*/  MOV R16, R0 ;  /* 0x0000000000107202 */ /* 0x000fe40000000f00 */
[----:B------:R-:W-:-:S05]  /*188f0*/  VIADD R12, R11, 0x20 ;  /* 0x000000200b0c7836 */ /* 0x000fca0000000000 */
[----:B------:R-:W-:-:S13]  /*18900*/  ISETP.GE.AND P1, PT, R12, UR24, PT ;  /* 0x000000180c007c0c */ /* 0x000fda000bf26270 */
[----:B------:R-:W1:Y:S01]  /*18910*/  @!P1 LDC.64 R2, c[0x0][0x918] ;  /* 0x00024600ff029b82 */ /* 0x000e620000000a00 */
[----:B------:R-:W-:Y:S01]  /*18920*/  @!P1 IADD3 R7, R11, 0x20, RZ ;  /* 0x000000200b079810 */ /* 0x000fe20007ffe0ff */
[----:B------:R-:W-:Y:S01]  /*18930*/  BSSY B0, `(.L_x_319) ;  /* 0x0000064000007945 */ /* 0x000fe20003800000 */
[----:B------:R-:W-:-:S03]  /*18940*/  IMAD.MOV.U32 R6, RZ, RZ, 0x7fffffff ;  /* 0x7fffffffff067424 */ /* 0x000fc600078e00ff */
[----:B-1----:R-:W-:-:S05]  /*18950*/  @!P1 IMAD.WIDE R2, R7, 0xc, R2 ;  /* 0x0000000c07029825 */ /* 0x002fca00078e0202 */
[----:B------:R1:W5:Y:S04]  /*18960*/  @!P1 LDG.E R8, desc[UR56][R2.64] ;  /* 0x0000003802089981 */ /* 0x000368000c1e1900 */
[----:B------:R1:W5:Y:S01]  /*18970*/  @!P1 LDG.E R0, desc[UR56][R2.64+0x4] ;  /* 0x0000043802009981 */ /* 0x000362000c1e1900 */
[----:B------:R-:W-:Y:S02]  /*18980*/  ISETP.GE.AND P1, PT, R11, UR24, PT ;  /* 0x000000180b007c0c */ /* 0x000fe4000bf26270 */
[----:B------:R-:W-:-:S11]  /*18990*/  MOV R7, RZ ;  /* 0x000000ff00077202 */ /* 0x000fd60000000f00 */
[----:B-1----:R-:W-:Y:S05]  /*189a0*/  @P1 BRA `(.L_x_320) ;  /* 0x0000000400701947 */ /* 0x002fea0003800000 */
[----:B------:R-:W-:Y:S01]  /*189b0*/  IABS R7, R9 ;  /* 0x0000000900077213 */ /* 0x000fe20000000000 */
[----:B------:R-:W-:Y:S01]  /*189c0*/  ULDC UR25, c[0x0][0x8f0] ;  /* 0x00023c0000197ab9 */ /* 0x000fe20000000800 */
[----:B------:R-:W-:Y:S02]  /*189d0*/  IABS R6, R10 ;  /* 0x0000000a00067213 */ /* 0x000fe40000000000 */
[----:B------:R-:W1:Y:S01]  /*189e0*/  I2F.RP R3, R7 ;  /* 0x0000000700037306 */ /* 0x000e620000209400 */
[----:B------:R-:W-:Y:S02]  /*189f0*/  PLOP3.LUT P3, PT, PT, PT, UP0, 0x80, 0x0 ;  /* 0x000000000000781c */ /* 0x000fe40003f6f008 */
[C---:B------:R-:W-:Y:S02]  /*18a00*/  IADD3 R22, P2, R16.reuse, UR12, RZ ;  /* 0x0000000c10167c10 */ /* 0x040fe4000ff5e0ff */
[C---:B------:R-:W-:Y:S02]  /*18a10*/  IADD3 R21, P1, R23.reuse, UR11, RZ ;  /* 0x0000000b17157c10 */ /* 0x040fe4000ff3e0ff */
[----:B------:R-:W-:Y:S01]  /*18a20*/  LEA.HI.X.SX32 R25, R16, UR14, 0x1, P2 ;  /* 0x0000000e10197c11 */ /* 0x000fe200090f0eff */
[----:B------:R-:W3:Y:S01]  /*18a30*/  I2F.RP R2, R6 ;  /* 0x0000000600027306 */ /* 0x000ee20000209400 */
[----:B------:R-:W-:-:S07]  /*18a40*/  LEA.HI.X.SX32 R24, R23, UR13, 0x1, P1 ;  /* 0x0000000d17187c11 */ /* 0x000fce00088f0eff */
[----:B-1----:R-:W1:Y:S08]  /*18a50*/  MUFU.RCP R3, R3 ;  /* 0x0000000300037308 */ /* 0x002e700000001000 */
[----:B---3--:R-:W3:Y:S01]  /*18a60*/  MUFU.RCP R2, R2 ;  /* 0x0000000200027308 */ /* 0x008ee20000001000 */
[----:B-1----:R-:W-:-:S07]  /*18a70*/  VIADD R19, R3, 0xffffffe ;  /* 0x0ffffffe03137836 */ /* 0x002fce0000000000 */
[----:B------:R-:W1:Y:S01]  /*18a80*/  F2I.FTZ.U32.TRUNC.NTZ R19, R19 ;  /* 0x0000001300137305 */ /* 0x000e62000021f000 */
[----:B---3--:R-:W-:-:S07]  /*18a90*/  IADD3 R17, R2, 0xffffffe, RZ ;  /* 0x0ffffffe02117810 */ /* 0x008fce0007ffe0ff */
[----:B------:R-:W3:Y:S01]  /*18aa0*/  F2I.FTZ.U32.TRUNC.NTZ R17, R17 ;  /* 0x0000001100117305 */ /* 0x000ee2000021f000 */
[----:B-1----:R-:W-:Y:S01]  /*18ab0*/  IMAD.MOV R18, RZ, RZ, -R19 ;  /* 0x000000ffff127224 */ /* 0x002fe200078e0a13 */
[----:B---3--:R-:W-:Y:S01]  /*18ac0*/  IADD3 R16, RZ, -R17, RZ ;  /* 0x80000011ff107210 */ /* 0x008fe20007ffe0ff */
[----:B------:R-:W-:Y:S06]  /*18ad0*/  @!P3 BRA `(.L_x_321) ;  /* 0x000000000034b947 */ /* 0x000fec0003800000 */
[----:B------:R-:W-:Y:S01]  /*18ae0*/  ULDC UR6, c[0x0][0x8dc] ;  /* 0x0002370000067ab9 */ /* 0x000fe20000000800 */
[----:B------:R-:W-:Y:S01]  /*18af0*/  ULDC.64 UR26, c[0x0][0x8d0] ;  /* 0x00023400001a7ab9 */ /* 0x000fe20000000a00 */
[----:B------:R-:W-:-:S05]  /*18b00*/  IADD3 R3, P1, R21, UR6, RZ ;  /* 0x0000000615037c10 */ /* 0x000fca000ff3e0ff */
[----:B------:R-:W-:-:S04]  /*18b10*/  IMAD.X R21, RZ, RZ, R24, P1 ;  /* 0x000000ffff157224 */ /* 0x000fc800008e0618 */
[----:B------:R-:W-:-:S04]  /*18b20*/  IMAD.WIDE.U32 R4, R21, UR26, RZ ;  /* 0x0000001a15047c25 */ /* 0x000fc8000f8e00ff */
[----:B------:R-:W-:-:S04]  /*18b30*/  IMAD.WIDE.U32 R4, P1, R3, UR27, R4 ;  /* 0x0000001b03047c25 */ /* 0x000fc8000f820004 */
[----:B------:R-:W-:-:S04]  /*18b40*/  IMAD.WIDE.U32 R2, R3, UR26, RZ ;  /* 0x0000001a03027c25 */ /* 0x000fc8000f8e00ff */
[----:B------:R-:W-:Y:S01]  /*18b50*/  IMAD.MOV.U32 R2, RZ, RZ, R5 ;  /* 0x000000ffff027224 */ /* 0x000fe200078e0005 */
[----:B------:R-:W-:Y:S02]  /*18b60*/  IADD3 RZ, P2, R3, R4, RZ ;  /* 0x0000000403ff7210 */ /* 0x000fe40007f5e0ff */
[----:B------:R-:W-:-:S03]  /*18b70*/  IADD3.X R3, RZ, RZ, RZ, P1, !PT ;  /* 0x000000ffff037210 */ /* 0x000fc60000ffe4ff */
[----:B------:R-:W-:-:S04]  /*18b80*/  IMAD.WIDE.U32.X R2, R21, UR27, R2, P2 ;  /* 0x0000001b15027c25 */ /* 0x000fc800090e0402 */
[----:B------:R-:W-:Y:S01]  /*18b90*/  IMAD.MOV.U32 R24, RZ, RZ, R3 ;  /* 0x000000ffff187224 */ /* 0x000fe200078e0003 */
[----:B------:R-:W-:-:S07]  /*18ba0*/  MOV R21, R2 ;  /* 0x0000000200157202 */ /* 0x000fce0000000f00 */
.L_x_321:
[----:B------:R-:W-:Y:S05]  /*18bb0*/  @!P0 BRA `(.L_x_322) ;  /* 0x0000000000348947 */ /* 0x000fea0003800000 */
[----:B------:R-:W-:Y:S01]  /*18bc0*/  ULDC UR6, c[0x0][0x8f4] ;  /* 0x00023d0000067ab9 */ /* 0x000fe20000000800 */
[----:B------:R-:W-:Y:S01]  /*18bd0*/  ULDC.64 UR26, c[0x0][0x8e8] ;  /* 0x00023a00001a7ab9 */ /* 0x000fe20000000a00 */
[----:B------:R-:W-:-:S04]  /*18be0*/  IADD3 R3, P1, R22, UR6, RZ ;  /* 0x0000000616037c10 */ /* 0x000fc8000ff3e0ff */
[----:B------:R-:W-:-:S05]  /*18bf0*/  IADD3.X R23, RZ, R25, RZ, P1, !PT ;  /* 0x00000019ff177210 */ /* 0x000fca0000ffe4ff */
[----:B------:R-:W-:-:S04]  /*18c00*/  IMAD.WIDE.U32 R4, R23, UR26, RZ ;  /* 0x0000001a17047c25 */ /* 0x000fc8000f8e00ff */
[----:B------:R-:W-:-:S04]  /*18c10*/  IMAD.WIDE.U32 R4, P1, R3, UR27, R4 ;  /* 0x0000001b03047c25 */ /* 0x000fc8000f820004 */
[----:B------:R-:W-:Y:S01]  /*18c20*/  IMAD.WIDE.U32 R2, R3, UR26, RZ ;  /* 0x0000001a03027c25 */ /* 0x000fe2000f8e00ff */
[----:B------:R-:W-:-:S04]  /*18c30*/  MOV R2, R5 ;  /* 0x0000000500027202 */ /* 0x000fc80000000f00 */
[----:B------:R-:W-:Y:S01]  /*18c40*/  IADD3 RZ, P2, R3, R4, RZ ;  /* 0x0000000403ff7210 */ /* 0x000fe20007f5e0ff */
[----:B------:R-:W-:-:S04]  /*18c50*/  IMAD.X R3, RZ, RZ, RZ, P1 ;  /* 0x000000ffff037224 */ /* 0x000fc800008e06ff */
[----:B------:R-:W-:-:S04]  /*18c60*/  IMAD.WIDE.U32.X R2, R23, UR27, R2, P2 ;  /* 0x0000001b17027c25 */ /* 0x000fc800090e0402 */
[----:B------:R-:W-:Y:S01]  /*18c70*/  IMAD.MOV.U32 R22, RZ, RZ, R2 ;  /* 0x000000ffff167224 */ /* 0x000fe200078e0002 */
[----:B------:R-:W-:-:S07]  /*18c80*/  MOV R25, R3 ;  /* 0x0000000300197202 */ /* 0x000fce0000000f00 */
.L_x_322:
[----:B------:R-:W-:Y:S01]  /*18c90*/  MOV R3, R19 ;  /* 0x0000001300037202 */ /* 0x000fe20000000f00 */
[----:B------:R-:W-:Y:S01]  /*18ca0*/  IMAD R18, R18, R7, RZ ;  /* 0x0000000712127224 */ /* 0x000fe200078e02ff */
[----:B------:R-:W-:Y:S01]  /*18cb0*/  ULDC UR6, c[0x0][0x8d8] ;  /* 0x0002360000067ab9 */ /* 0x000fe20000000800 */
[----:B------:R-:W-:Y:S01]  /*18cc0*/  IMAD.MOV.U32 R2, RZ, RZ, RZ ;  /* 0x000000ffff027224 */ /* 0x000fe200078e00ff */
[----:B------:R-:W-:Y:S01]  /*18cd0*/  SHF.R.U64 R21, R21, UR6, R24 ;  /* 0x0000000615157c19 */ /* 0x000fe20008001218 */
[----:B------:R-:W-:Y:S01]  /*18ce0*/  IMAD R4, R16, R6, RZ ;  /* 0x0000000610047224 */ /* 0x000fe200078e02ff */
[----:B------:R-:W-:Y:S01]  /*18cf0*/  SHF.R.U64 R22, R22, UR25, R25 ;  /* 0x0000001916167c19 */ /* 0x000fe20008001219 */
[----:B------:R-:W-:Y:S01]  /*18d00*/  IMAD.HI.U32 R19, R19, R18, R2 ;  /* 0x0000001213137227 */ /* 0x000fe200078e0002 */
[----:B------:R-:W-:Y:S02]  /*18d10*/  IABS R18, R9 ;  /* 0x0000000900127213 */ /* 0x000fe40000000000 */
[----:B------:R-:W-:Y:S01]  /*18d20*/  PLOP3.LUT P5, PT, PT, PT, UP3, 0x80, 0x0 ;  /* 0x000000000000781c */ /* 0x000fe20003faf038 */
[----:B------:R-:W-:-:S02]  /*18d30*/  IMAD.MOV.U32 R3, RZ, RZ, R17 ;  /* 0x000000ffff037224 */ /* 0x000fc400078e0011 */
[----:B------:R-:W-:Y:S01]  /*18d40*/  VIADD R16, R21, UR16 ;  /* 0x0000001015107c36 */ /* 0x000fe20008000000 */
[----:B------:R-:W-:Y:S01]  /*18d50*/  IADD3 R21, RZ, -R18, RZ ;  /* 0x80000012ff157210 */ /* 0x000fe20007ffe0ff */
[----:B------:R-:W-:Y:S01]  /*18d60*/  IMAD.HI.U32 R2, R17, R4, R2 ;  /* 0x0000000411027227 */ /* 0x000fe200078e0002 */
[----:B------:R-:W-:Y:S02]  /*18d70*/  IADD3 R17, R22, UR17, RZ ;  /* 0x0000001116117c10 */ /* 0x000fe4000fffe0ff */
[----:B------:R-:W-:Y:S02]  /*18d80*/  IABS R3, R10 ;  /* 0x0000000a00037213 */ /* 0x000fe40000000000 */
[----:B------:R-:W-:Y:S02]  /*18d90*/  IABS R4, R17 ;  /* 0x0000001100047213 */ /* 0x000fe40000000000 */
[----:B------:R-:W-:Y:S01]  /*18da0*/  IABS R5, R16 ;  /* 0x0000001000057213 */ /* 0x000fe20000000000 */
[----:B------:R-:W-:-:S02]  /*18db0*/  IMAD.MOV R18, RZ, RZ, -R3 ;  /* 0x000000ffff127224 */ /* 0x000fc400078e0a03 */
[----:B------:R-:W-:-:S04]  /*18dc0*/  IMAD.HI.U32 R3, R19, R4, RZ ;  /* 0x0000000413037227 */ /* 0x000fc800078e00ff */
[----:B------:R-:W-:-:S04]  /*18dd0*/  IMAD.HI.U32 R2, R2, R5, RZ ;  /* 0x0000000502027227 */ /* 0x000fc800078e00ff */
[----:B------:R-:W-:Y:S02]  /*18de0*/  IMAD R4, R3, R21, R4 ;  /* 0x0000001503047224 */ /* 0x000fe400078e0204 */
[----:B------:R-:W-:-:S03]  /*18df0*/  IMAD R3, R2, R18, R5 ;  /* 0x0000001202037224 */ /* 0x000fc600078e0205 */
[----:B------:R-:W-:Y:S02]  /*18e00*/  ISETP.GT.U32.AND P2, PT, R7, R4, PT ;  /* 0x000000040700720c */ /* 0x000fe40003f44070 */
[----:B------:R-:W-:-:S11]  /*18e10*/  ISETP.GT.U32.AND P1, PT, R6, R3, PT ;  /* 0x000000030600720c */ /* 0x000fd60003f24070 */
[----:B------:R-:W-:Y:S02]  /*18e20*/  @!P2 IADD3 R4, R4, -R7, RZ ;  /* 0x800000070404a210 */ /* 0x000fe40007ffe0ff */
[----:B------:R-:W-:Y:S01]  /*18e30*/  @!P1 IMAD.IADD R3, R3, 0x1, -R6 ;  /* 0x0000000103039824 */ /* 0x000fe200078e0a06 */
[----:B------:R-:W-:Y:S02]  /*18e40*/  ISETP.GE.AND P2, PT, R17, RZ, PT ;  /* 0x000000ff1100720c */ /* 0x000fe40003f46270 */
[----:B------:R-:W-:Y:S02]  /*18e50*/  ISETP.GT.U32.AND P4, PT, R7, R4, PT ;  /* 0x000000040700720c */ /* 0x000fe40003f84070 */
[----:B------:R-:W-:Y:S02]  /*18e60*/  ISETP.GT.U32.AND P3, PT, R6, R3, PT ;  /* 0x000000030600720c */ /* 0x000fe40003f64070 */
[----:B------:R-:W-:-:S09]  /*18e70*/  ISETP.GE.AND P1, PT, R16, RZ, PT ;  /* 0x000000ff1000720c */ /* 0x000fd20003f26270 */
[----:B------:R-:W-:Y:S02]  /*18e80*/  @!P4 IADD3 R4, R4, -R7, RZ ;  /* 0x800000070404c210 */ /* 0x000fe40007ffe0ff */
[----:B------:R-:W-:Y:S01]  /*18e90*/  @!P3 IMAD.IADD R3, R3, 0x1, -R6 ;  /* 0x000000010303b824 */ /* 0x000fe200078e0a06 */
[----:B------:R-:W-:Y:S02]  /*18ea0*/  ISETP.NE.AND P4, PT, RZ, UR7, PT ;  /* 0x00000007ff007c0c */ /* 0x000fe4000bf85270 */
[----:B------:R-:W-:Y:S01]  /*18eb0*/  ISETP.NE.AND P3, PT, RZ, UR8, PT ;  /* 0x00000008ff007c0c */ /* 0x000fe2000bf65270 */
[----:B------:R-:W-:Y:S01]  /*18ec0*/  @!P1 IMAD.MOV R3, RZ, RZ, -R3 ;  /* 0x000000ffff039224 */ /* 0x000fe200078e0a03 */
[----:B------:R-:W-:-:S09]  /*18ed0*/  @!P2 IADD3 R4, -R4, RZ, RZ ;  /* 0x000000ff0404a210 */ /* 0x000fd20007ffe1ff */
[----:B------:R-:W-:Y:S02]  /*18ee0*/  @!P4 LOP3.LUT R4, RZ, UR7, RZ, 0x33, !PT ;  /* 0x00000007ff04cc12 */ /* 0x000fe4000f8e33ff */
[----:B------:R-:W-:Y:S02]  /*18ef0*/  @!P3 LOP3.LUT R3, RZ, UR8, RZ, 0x33, !PT ;  /* 0x00000008ff03bc12 */ /* 0x000fe4000f8e33ff */
[----:B------:R-:W-:-:S03]  /*18f00*/  IADD3 R4, R17, -R4, RZ ;  /* 0x8000000411047210 */ /* 0x000fc60007ffe0ff */
[----:B------:R-:W-:-:S04]  /*18f10*/  IMAD.IADD R3, R16, 0x1, -R3 ;  /* 0x0000000110037824 */ /* 0x000fc800078e0a03 */
[----:B------:R-:W-:Y:S01]  /*18f20*/  IMAD R6, R3, R4, RZ ;  /* 0x0000000403067224 */ /* 0x000fe200078e02ff */
[----:B------:R-:W-:-:S04]  /*18f30*/  SEL R2, R4, R3, !P5 ;  /* 0x0000000304027207 */ /* 0x000fc80006800000 */
[----:B------:R-:W-:Y:S02]  /*18f40*/  SHF.R.S32.HI R5, RZ, 0x1f, R2 ;  /* 0x0000001fff057819 */ /* 0x000fe40000011402 */
[----:B------:R-:W-:Y:S02]  /*18f50*/  SHF.R.S32.HI R7, RZ, 0x1f, R6 ;  /* 0x0000001fff077819 */ /* 0x000fe40000011406 */
[----:B------:R-:W-:-:S07]  /*18f60*/  MOV R4, R2 ;  /* 0x0000000200047202 */ /* 0x000fce0000000f00 */
.L_x_320:
[----:B--2---:R-:W-:Y:S05]  /*18f70*/  BSYNC B0 ;  /* 0x0000000000007941 */ /* 0x004fea0003800000 */
.L_x_319:
[----:B------:R-:W1:Y:S01]  /*18f80*/  SHFL.UP PT, R3, R6, 0x1, RZ ;  /* 0x0420000006037989 */ /* 0x000e6200000e00ff */
[----:B------:R-:W-:-:S03]  /*18f90*/  ISETP.NE.AND P1, PT, R20, RZ, PT ;  /* 0x000000ff1400720c */ /* 0x000fc60003f25270 */
[----:B------:R-:W2:Y:S01]  /*18fa0*/  SHFL.UP PT, R2, R7, 0x1, RZ ;  /* 0x0420000007027989 */ /* 0x000ea200000e00ff */
[----:B-1----:R-:W-:Y:S02]  /*18fb0*/  SEL R3, R3, RZ, P1 ;  /* 0x000000ff03037207 */ /* 0x002fe40000800000 */
[----:B--2---:R-:W-:Y:S02]  /*18fc0*/  SEL R2, R2, RZ, P1 ;  /* 0x000000ff02027207 */ /* 0x004fe40000800000 */
[----:B------:R-:W-:-:S05]  /*18fd0*/  IADD3 R18, P2, R3, R6, RZ ;  /* 0x0000000603127210 */ /* 0x000fca0007f5e0ff */
[----:B------:R-:W-:Y:S01]  /*18fe0*/  IMAD.X R19, R2, 0x1, R7, P2 ;  /* 0x0000000102137824 */ /* 0x000fe200010e0607 */
[----:B------:R-:W1:Y:S01]  /*18ff0*/  SHFL.UP PT, R3, R18, 0x2, RZ ;  /* 0x0440000012037989 */ /* 0x000e6200000e00ff */
[----:B------:R-:W-:-:S03]  /*19000*/  ISETP.GE.U32.AND P2, PT, R20, 0x2, PT ;  /* 0x000000021400780c */ /* 0x000fc60003f46070 */
[----:B------:R-:W2:Y:S01]  /*19010*/  SHFL.UP PT, R2, R19, 0x2, RZ ;  /* 0x0440000013027989 */ /* 0x000ea200000e00ff */
[----:B-1----:R-:W-:-:S04]  /*19020*/  SEL R3, R3, RZ, P2 ;  /* 0x000000ff03037207 */ /* 0x002fc80001000000 */
[----:B------:R-:W-:Y:S02]  /*19030*/  IADD3 R16, P3, R3, R18, RZ ;  /* 0x0000001203107210 */ /* 0x000fe40007f7e0ff */
[----:B--2---:R-:W-:-:S03]  /*19040*/  SEL R2, R2, RZ, P2 ;  /* 0x000000ff02027207 */ /* 0x004fc60001000000 */
[----:B------:R-:W1:Y:S01]  /*19050*/  SHFL.UP PT, R3, R16, 0x4, RZ ;  /* 0x0480000010037989 */ /* 0x000e6200000e00ff */
[----:B------:R-:W-:Y:S02]  /*19060*/  IADD3.X R17, R2, R19, RZ, P3, !PT ;  /* 0x0000001302117210 */ /* 0x000fe40001ffe4ff */
[----:B------:R-:W-:-:S03]  /*19070*/  ISETP.GE.U32.AND P3, PT, R20, 0x4, PT ;  /* 0x000000041400780c */ /* 0x000fc60003f66070 */
[----:B------:R-:W2:Y:S01]  /*19080*/  SHFL.UP PT, R2, R17, 0x4, RZ ;  /* 0x0480000011027989 */ /* 0x000ea200000e00ff */
[----:B-1----:R-:W-:-:S04]  /*19090*/  SEL R3, R3, RZ, P3 ;  /* 0x000000ff03037207 */ /* 0x002fc80001800000 */
[----:B------:R-:W-:Y:S02]  /*190a0*/  IADD3 R18, P4, R3, R16, RZ ;  /* 0x0000001003127210 */ /* 0x000fe40007f9e0ff */
[----:B--2---:R-:W-:-:S03]  /*190b0*/  SEL R2, R2, RZ, P3 ;  /* 0x000000ff02027207 */ /* 0x004fc60001800000 */
[----:B------:R-:W1:Y:S02]  /*190c0*/  SHFL.UP PT, R3, R18, 0x8, RZ ;  /* 0x0500000012037989 */ /* 0x000e6400000e00ff */
[----:B------:R-:W-:Y:S01]  /*190d0*/  IMAD.X R19, R2, 0x1, R17, P4 ;  /* 0x0000000102137824 */ /* 0x000fe200020e0611 */
[----:B------:R-:W-:-:S04]  /*190e0*/  ISETP.GE.U32.AND P4, PT, R20, 0x8, PT ;  /* 0x000000081400780c */ /* 0x000fc80003f86070 */
        /* <DEDUP_REMOVED lines=10> */
[----:B--2---:R-:W-:-:S05]  /*19190*/  SEL R2, R2, RZ, P5 ;  /* 0x000000ff02027207 */ /* 0x004fca0002800000 */
[----:B------:R-:W-:Y:S01]  /*191a0*/  IMAD.X R18, R2, 0x1, R17, P6 ;  /* 0x0000000102127824 */ /* 0x000fe200030e0611 */
[----:B------:R-:W-:-:S04]  /*191b0*/  IADD3 R2, P6, R19, UR5, RZ ;  /* 0x0000000513027c10 */ /* 0x000fc8000ffde0ff */
[----:B------:R-:W-:Y:S02]  /*191c0*/  IADD3.X R3, R18, UR4, RZ, P6, !PT ;  /* 0x0000000412037c10 */ /* 0x000fe4000b7fe4ff */
[----:B------:R-:W-:-:S04]  /*191d0*/  ISETP.GT.U32.AND P6, PT, R2, UR10, PT ;  /* 0x0000000a02007c0c */ /* 0x000fc8000bfc4070 */
[----:B------:R-:W-:-:S13]  /*191e0*/  ISETP.GT.U32.AND.EX P6, PT, R3, UR9, PT, P6 ;  /* 0x0000000903007c0c */ /* 0x000fda000bfc4160 */
[----:B------:R-:W-:-:S04]  /*191f0*/  VOTE.ANY R16, PT, P6 ;  /* 0x0000000000107806 */ /* 0x000fc800030e0100 */
[----:B------:R-:W-:-:S13]  /*19200*/  ISETP.NE.AND P6, PT, R16, RZ, PT ;  /* 0x000000ff1000720c */ /* 0x000fda0003fc5270 */
[----:B------:R-:W-:Y:S05]  /*19210*/  @P6 BRA `(.L_x_323) ;  /* 0x0000000800786947 */ /* 0x000fea0003800000 */
[----:B------:R-:W-:Y:S01]  /*19220*/  MOV R19, R2 ;  /* 0x0000000200137202 */ /* 0x000fe20000000f00 */
[----:B------:R-:W-:Y:S01]  /*19230*/  IMAD.MOV.U32 R21, RZ, RZ, R3 ;  /* 0x000000ffff157224 */ /* 0x000fe200078e0003 */
[----:B------:R-:W-:Y:S01]  /*19240*/  ULDC UR24, c[0x0][0x910] ;  /* 0x0002440000187ab9 */ /* 0x000fe20000000800 */
[----:B------:R-:W-:Y:S01]  /*19250*/  ULDC UR25, c[0x0][0x8f4] ;  /* 0x00023d0000197ab9 */ /* 0x000fe20000000800 */
[----:B------:R-:W-:Y:S01]  /*19260*/  ULDC UR6, c[0x0][0x8dc] ;  /* 0x0002370000067ab9 */ /* 0x000fe20000000800 */
[----:B------:R-:W-:Y:S01]  /*19270*/  ULDC UR30, c[0x0][0x8d8] ;  /* 0x00023600001e7ab9 */ /* 0x000fe20000000800 */
[----:B------:R-:W-:Y:S01]  /*19280*/  ULDC UR31, c[0x0][0x8f0] ;  /* 0x00023c00001f7ab9 */ /* 0x000fe20000000800 */
[----:B------:R-:W-:Y:S01]  /*19290*/  ULDC.64 UR26, c[0x0][0x8d0] ;  /* 0x00023400001a7ab9 */ /* 0x000fe20000000a00 */
[----:B------:R-:W-:-:S05]  /*192a0*/  ULDC.64 UR28, c[0x0][0x8e8] ;  /* 0x00023a00001c7ab9 */ /* 0x000fca0000000a00 */
.L_x_328:
[----:B------:R-:W-:Y:S01]  /*192b0*/  MOV R11, R12 ;  /* 0x0000000c000b7202 */ /* 0x000fe20000000f00 */
[----:B------:R-:W-:Y:S01]  /*192c0*/  VIADD R12, R12, 0x20 ;  /* 0x000000200c0c7836 */ /* 0x000fe20000000000 */
[----:B-----5:R-:W-:Y:S01]  /*192d0*/  MOV R17, R0 ;  /* 0x0000000000117202 */ /* 0x020fe20000000f00 */
[----:B------:R-:W-:-:S03]  /*192e0*/  IMAD.MOV.U32 R16, RZ, RZ, R8 ;  /* 0x000000ffff107224 */ /* 0x000fc600078e0008 */
[----:B------:R-:W-:-:S13]  /*192f0*/  ISETP.GE.AND P6, PT, R12, UR24, PT ;  /* 0x000000180c007c0c */ /* 0x000fda000bfc6270 */
[----:B------:R-:W1:Y:S01]  /*19300*/  @!P6 LDC.64 R2, c[0x0][0x918] ;  /* 0x00024600ff02eb82 */ /* 0x000e620000000a00 */
[----:B------:R-:W2:Y:S01]  /*19310*/  SHFL.IDX PT, R21, R21, 0x1f, 0x1f ;  /* 0x03e01f0015157f89 */ /* 0x000ea200000e0000 */
[----:B------:R-:W-:-:S03]  /*19320*/  @!P6 IADD3 R7, R11, 0x20, RZ ;  /* 0x000000200b07e810 */ /* 0x000fc60007ffe0ff */
[----:B------:R-:W3:Y:S01]  /*19330*/  SHFL.IDX PT, R19, R19, 0x1f, 0x1f ;  /* 0x03e01f0013137f89 */ /* 0x000ee200000e0000 */
[----:B------:R-:W-:Y:S01]  /*19340*/  BSSY B0, `(.L_x_324) ;  /* 0x0000064000007945 */ /* 0x000fe20003800000 */
[----:B-1----:R-:W-:-:S05]  /*19350*/  @!P6 IMAD.WIDE R2, R7, 0xc, R2 ;  /* 0x0000000c0702e825 */ /* 0x002fca00078e0202 */
[----:B------:R1:W5:Y:S04]  /*19360*/  @!P6 LDG.E R8, desc[UR56][R2.64] ;  /* 0x000000380208e981 */ /* 0x000368000c1e1900 */
[----:B------:R1:W5:Y:S01]  /*19370*/  @!P6 LDG.E R0, desc[UR56][R2.64+0x4] ;  /* 0x000004380200e981 */ /* 0x000362000c1e1900 */
[----:B------:R-:W-:Y:S01]  /*19380*/  ISETP.GE.AND P6, PT, R11, UR24, PT ;  /* 0x000000180b007c0c */ /* 0x000fe2000bfc6270 */
[----:B------:R-:W-:Y:S01]  /*19390*/  IMAD.MOV.U32 R6, RZ, RZ, 0x7fffffff ;  /* 0x7fffffffff067424 */ /* 0x000fe200078e00ff */
[----:B--2---:R-:W-:Y:S02]  /*193a0*/  R2UR UR4, R21 ;  /* 0x00000000150472ca */ /* 0x004fe400000e0000 */
[----:B---3--:R-:W-:Y:S02]  /*193b0*/  R2UR UR5, R19 ;  /* 0x00000000130572ca */ /* 0x008fe400000e0000 */
[----:B------:R-:W-:-:S07]  /*193c0*/  MOV R7, RZ ;  /* 0x000000ff00077202 */ /* 0x000fce0000000f00 */
[----:B-1----:R-:W-:Y:S06]  /*193d0*/  @P6 BRA `(.L_x_325) ;  /* 0x0000000400686947 */ /* 0x002fec0003800000 */
[----:B------:R-:W-:-:S04]  /*193e0*/  IADD3 R18, P6, R16, UR11, RZ ;  /* 0x0000000b10127c10 */ /* 0x000fc8000ffde0ff */
[----:B------:R-:W-:Y:S02]  /*193f0*/  LEA.HI.X.SX32 R21, R16, UR13, 0x1, P6 ;  /* 0x0000000d10157c11 */ /* 0x000fe4000b0f0eff */
[----:B------:R-:W-:Y:S02]  /*19400*/  IABS R16, R9 ;  /* 0x0000000900107213 */ /* 0x000fe40000000000 */
[C---:B------:R-:W-:Y:S02]  /*19410*/  IADD3 R22, P6, R17.reuse, UR12, RZ ;  /* 0x0000000c11167c10 */ /* 0x040fe4000ffde0ff */
[----:B------:R-:W1:Y:S02]  /*19420*/  I2F.RP R2, R16 ;  /* 0x0000001000027306 */ /* 0x000e640000209400 */
[----:B------:R-:W-:Y:S02]  /*19430*/  LEA.HI.X.SX32 R23, R17, UR14, 0x1, P6 ;  /* 0x0000000e11177c11 */ /* 0x000fe4000b0f0eff */
[----:B------:R-:W-:-:S04]  /*19440*/  PLOP3.LUT P6, PT, PT, PT, UP0, 0x80, 0x0 ;  /* 0x000000000000781c */ /* 0x000fc80003fcf008 */
[----:B-1----:R-:W1:Y:S02]  /*19450*/  MUFU.RCP R2, R2 ;  /* 0x0000000200027308 */ /* 0x002e640000001000 */
[----:B-1----:R-:W-:-:S06]  /*19460*/  VIADD R17, R2, 0xffffffe ;  /* 0x0ffffffe02117836 */ /* 0x002fcc0000000000 */
[----:B------:R-:W1:Y:S02]  /*19470*/  F2I.FTZ.U32.TRUNC.NTZ R17, R17 ;  /* 0x0000001100117305 */ /* 0x000e64000021f000 */
[----:B-1----:R-:W-:Y:S01]  /*19480*/  IADD3 R19, RZ, -R17, RZ ;  /* 0x80000011ff137210 */ /* 0x002fe20007ffe0ff */
[----:B------:R-:W-:Y:S06]  /*19490*/  @!P6 BRA `(.L_x_326) ;  /* 0x00000000002ce947 */ /* 0x000fec0003800000 */
        /* <DEDUP_REMOVED lines=11> */
.L_x_326:
[----:B------:R-:W-:Y:S05]  /*19550*/  @!P0 BRA `(.L_x_327) ;  /* 0x00000000002c8947 */ /* 0x000fea0003800000 */
[----:B------:R-:W-:-:S04]  /*19560*/  IADD3 R7, P6, R22, UR25, RZ ;  /* 0x0000001916077c10 */ /* 0x000fc8000ffde0ff */
[----:B------:R-:W-:-:S05]  /*19570*/  IADD3.X R23, RZ, R23, RZ, P6, !PT ;  /* 0x00000017ff177210 */ /* 0x000fca00037fe4ff */
[----:B------:R-:W-:-:S04]  /*19580*/  IMAD.WIDE.U32 R4, R23, UR28, RZ ;  /* 0x0000001c17047c25 */ /* 0x000fc8000f8e00ff */
[----:B------:R-:W-:-:S04]  /*19590*/  IMAD.WIDE.U32 R4, P6, R7, UR29, R4 ;  /* 0x0000001d07047c25 */ /* 0x000fc8000f8c0004 */
[----:B------:R-:W-:Y:S01]  /*195a0*/  IMAD.WIDE.U32 R6, R7, UR28, RZ ;  /* 0x0000001c07067c25 */ /* 0x000fe2000f8e00ff */
[----:B------:R-:W-:-:S03]  /*195b0*/  MOV R2, R5 ;  /* 0x0000000500027202 */ /* 0x000fc60000000f00 */
[----:B------:R-:W-:Y:S01]  /*195c0*/  IMAD.X R3, RZ, RZ, RZ, P6 ;  /* 0x000000ffff037224 */ /* 0x000fe200030e06ff */
[----:B------:R-:W-:-:S05]  /*195d0*/  IADD3 RZ, P6, R7, R4, RZ ;  /* 0x0000000407ff7210 */ /* 0x000fca0007fde0ff */
[----:B------:R-:W-:-:S04]  /*195e0*/  IMAD.WIDE.U32.X R2, R23, UR29, R2, P6 ;  /* 0x0000001d17027c25 */ /* 0x000fc8000b0e0402 */
[----:B------:R-:W-:Y:S01]  /*195f0*/  IMAD.MOV.U32 R22, RZ, RZ, R2 ;  /* 0x000000ffff167224 */ /* 0x000fe200078e0002 */
[----:B------:R-:W-:-:S07]  /*19600*/  MOV R23, R3 ;  /* 0x0000000300177202 */ /* 0x000fce0000000f00 */
.L_x_327:
[----:B------:R-:W-:Y:S01]  /*19610*/  SHF.R.U64 R4, R22, UR31, R23 ;  /* 0x0000001f16047c19 */ /* 0x000fe20008001217 */
[----:B------:R-:W-:Y:S01]  /*19620*/  IMAD R5, R19, R16, RZ ;  /* 0x0000001013057224 */ /* 0x000fe200078e02ff */
[----:B------:R-:W-:Y:S02]  /*19630*/  IABS R2, R9 ;  /* 0x0000000900027213 */ /* 0x000fe40000000000 */
[----:B------:R-:W-:Y:S01]  /*19640*/  MOV R3, R17 ;  /* 0x0000001100037202 */ /* 0x000fe20000000f00 */
[----:B------:R-:W-:Y:S01]  /*19650*/  VIADD R4, R4, UR17 ;  /* 0x0000001104047c36 */ /* 0x000fe20008000000 */
[----:B------:R-:W-:Y:S01]  /*19660*/  IADD3 R7, RZ, -R2, RZ ;  /* 0x80000002ff077210 */ /* 0x000fe20007ffe0ff */
[----:B------:R-:W-:Y:S01]  /*19670*/  IMAD.MOV.U32 R2, RZ, RZ, RZ ;  /* 0x000000ffff027224 */ /* 0x000fe200078e00ff */
[----:B------:R-:W-:Y:S02]  /*19680*/  SHF.R.U64 R18, R18, UR30, R21 ;  /* 0x0000001e12127c19 */ /* 0x000fe40008001215 */
[----:B------:R-:W-:Y:S01]  /*19690*/  IABS R6, R4 ;  /* 0x0000000400067213 */ /* 0x000fe20000000000 */
[----:B------:R-:W-:Y:S01]  /*196a0*/  IMAD.HI.U32 R2, R17, R5, R2 ;  /* 0x0000000511027227 */ /* 0x000fe200078e0002 */
[----:B------:R-:W-:-:S02]  /*196b0*/  IABS R17, R10 ;  /* 0x0000000a00117213 */ /* 0x000fc40000000000 */
[----:B------:R-:W-:Y:S01]  /*196c0*/  MOV R3, R7 ;  /* 0x0000000700037202 */ /* 0x000fe20000000f00 */
[----:B------:R-:W-:Y:S01]  /*196d0*/  IMAD.MOV.U32 R5, RZ, RZ, R6 ;  /* 0x000000ffff057224 */ /* 0x000fe200078e0006 */
[----:B------:R-:W-:Y:S01]  /*196e0*/  IADD3 R7, R18, UR16, RZ ;  /* 0x0000001012077c10 */ /* 0x000fe2000fffe0ff */
[----:B------:R-:W1:Y:S01]  /*196f0*/  I2F.RP R6, R17 ;  /* 0x0000001100067306 */ /* 0x000e620000209400 */
[----:B------:R-:W-:Y:S01]  /*19700*/  IABS R21, R10 ;  /* 0x0000000a00157213 */ /* 0x000fe20000000000 */
[----:B------:R-:W-:Y:S01]  /*19710*/  IMAD.HI.U32 R2, R2, R5, RZ ;  /* 0x0000000502027227 */ /* 0x000fe200078e00ff */
[----:B------:R-:W-:Y:S02]  /*19720*/  IABS R18, R7 ;  /* 0x0000000700127213 */ /* 0x000fe40000000000 */
[----:B------:R-:W-:Y:S01]  /*19730*/  IADD3 R21, RZ, -R21, RZ ;  /* 0x80000015ff157210 */ /* 0x000fe20007ffe0ff */
[----:B------:R-:W-:-:S05]  /*19740*/  IMAD R5, R2, R3, R5 ;  /* 0x0000000302057224 */ /* 0x000fca00078e0205 */
[----:B------:R-:W-:Y:S01]  /*19750*/  ISETP.GT.U32.AND P6, PT, R16, R5, PT ;  /* 0x000000051000720c */ /* 0x000fe20003fc4070 */
[----:B-1----:R-:W1:-:S12]  /*19760*/  MUFU.RCP R6, R6 ;  /* 0x0000000600067308 */ /* 0x002e580000001000 */
[----:B------:R-:W-:Y:S01]  /*19770*/  @!P6 IMAD.IADD R5, R5, 0x1, -R16 ;  /* 0x000000010505e824 */ /* 0x000fe200078e0a10 */
[----:B-1----:R-:W-:-:S04]  /*19780*/  IADD3 R2, R6, 0xffffffe, RZ ;  /* 0x0ffffffe06027810 */ /* 0x002fc80007ffe0ff */
[----:B------:R1:W2:Y:S02]  /*19790*/  F2I.FTZ.U32.TRUNC.NTZ R3, R2 ;  /* 0x0000000200037305 */ /* 0x0002a4000021f000 */
[----:B-1----:R-:W-:Y:S02]  /*197a0*/  IMAD.MOV.U32 R2, RZ, RZ, RZ ;  /* 0x000000ffff027224 */ /* 0x002fe400078e00ff */
[----:B--2---:R-:W-:-:S04]  /*197b0*/  IMAD.MOV R22, RZ, RZ, -R3 ;  /* 0x000000ffff167224 */ /* 0x004fc800078e0a03 */
[----:B------:R-:W-:-:S04]  /*197c0*/  IMAD R19, R22, R17, RZ ;  /* 0x0000001116137224 */ /* 0x000fc800078e02ff */
[----:B------:R-:W-:-:S04]  /*197d0*/  IMAD.HI.U32 R6, R3, R19, R2 ;  /* 0x0000001303067227 */ /* 0x000fc800078e0002 */
[----:B------:R-:W-:Y:S01]  /*197e0*/  IMAD.MOV.U32 R3, RZ, RZ, R18 ;  /* 0x000000ffff037224 */ /* 0x000fe200078e0012 */
[----:B------:R-:W-:-:S03]  /*197f0*/  MOV R18, R21 ;  /* 0x0000001500127202 */ /* 0x000fc60000000f00 */
[----:B------:R-:W-:-:S04]  /*19800*/  IMAD.HI.U32 R2, R6, R3, RZ ;  /* 0x0000000306027227 */ /* 0x000fc800078e00ff */
[----:B------:R-:W-:-:S05]  /*19810*/  IMAD R2, R2, R18, R3 ;  /* 0x0000001202027224 */ /* 0x000fca00078e0203 */
[----:B------:R-:W-:-:S13]  /*19820*/  ISETP.GT.U32.AND P6, PT, R17, R2, PT ;  /* 0x000000021100720c */ /* 0x000fda0003fc4070 */
[----:B------:R-:W-:Y:S01]  /*19830*/  @!P6 IMAD.IADD R2, R2, 0x1, -R17 ;  /* 0x000000010202e824 */ /* 0x000fe200078e0a11 */
[----:B------:R-:W-:-:S13]  /*19840*/  ISETP.GT.U32.AND P6, PT, R16, R5, PT ;  /* 0x000000051000720c */ /* 0x000fda0003fc4070 */
[----:B------:R-:W-:Y:S02]  /*19850*/  @!P6 IADD3 R5, R5, -R16, RZ ;  /* 0x800000100505e210 */ /* 0x000fe40007ffe0ff */
[----:B------:R-:W-:Y:S02]  /*19860*/  ISETP.GT.U32.AND P6, PT, R17, R2, PT ;  /* 0x000000021100720c */ /* 0x000fe40003fc4070 */
[----:B------:R-:W-:-:S11]  /*19870*/  MOV R3, R5 ;  /* 0x0000000500037202 */ /* 0x000fd60000000f00 */
[----:B------:R-:W-:Y:S01]  /*19880*/  @!P6 IMAD.IADD R2, R2, 0x1, -R17 ;  /* 0x000000010202e824 */ /* 0x000fe200078e0a11 */
[----:B------:R-:W-:-:S13]  /*19890*/  ISETP.GE.AND P6, PT, R4, RZ, PT ;  /* 0x000000ff0400720c */ /* 0x000fda0003fc6270 */
[----:B------:R-:W-:Y:S01]  /*198a0*/  @!P6 IMAD.MOV R3, RZ, RZ, -R3 ;  /* 0x000000ffff03e224 */ /* 0x000fe200078e0a03 */
[----:B------:R-:W-:-:S13]  /*198b0*/  ISETP.GE.AND P6, PT, R7, RZ, PT ;  /* 0x000000ff0700720c */ /* 0x000fda0003fc6270 */
[----:B------:R-:W-:Y:S02]  /*198c0*/  @!P6 IADD3 R2, -R2, RZ, RZ ;  /* 0x000000ff0202e210 */ /* 0x000fe40007ffe1ff */
[----:B------:R-:W-:-:S13]  /*198d0*/  ISETP.NE.AND P6, PT, RZ, UR7, PT ;  /* 0x00000007ff007c0c */ /* 0x000fda000bfc5270 */
[----:B------:R-:W-:Y:S02]  /*198e0*/  @!P6 LOP3.LUT R3, RZ, UR7, RZ, 0x33, !PT ;  /* 0x00000007ff03ec12 */ /* 0x000fe4000f8e33ff */
[----:B------:R-:W-:-:S03]  /*198f0*/  ISETP.NE.AND P6, PT, RZ, UR8, PT ;  /* 0x00000008ff007c0c */ /* 0x000fc6000bfc5270 */
[----:B------:R-:W-:-:S10]  /*19900*/  IMAD.IADD R3, R4, 0x1, -R3 ;  /* 0x0000000104037824 */ /* 0x000fd400078e0a03 */
[----:B------:R-:W-:Y:S02]  /*19910*/  @!P6 LOP3.LUT R2, RZ, UR8, RZ, 0x33, !PT ;  /* 0x00000008ff02ec12 */ /* 0x000fe4000f8e33ff */
[----:B------:R-:W-:Y:S02]  /*19920*/  PLOP3.LUT P6, PT, PT, PT, UP3, 0x80, 0x0 ;  /* 0x000000000000781c */ /* 0x000fe40003fcf038 */
[----:B------:R-:W-:-:S04]  /*19930*/  IADD3 R2, -R2, R7, RZ ;  /* 0x0000000702027210 */ /* 0x000fc80007ffe1ff */
[CC--:B------:R-:W-:Y:S01]  /*19940*/  SEL R4, R3.reuse, R2.reuse, !P6 ;  /* 0x0000000203047207 */ /* 0x0c0fe20007000000 */
[----:B------:R-:W-:-:S03]  /*19950*/  IMAD R6, R3, R2, RZ ;  /* 0x0000000203067224 */ /* 0x000fc600078e02ff */
[----:B------:R-:W-:Y:S02]  /*19960*/  SHF.R.S32.HI R5, RZ, 0x1f, R4 ;  /* 0x0000001fff057819 */ /* 0x000fe40000011404 */
[----:B------:R-:W-:-:S07]  /*19970*/  SHF.R.S32.HI R7, RZ, 0x1f, R6 ;  /* 0x0000001fff077819 */ /* 0x000fce0000011406 */
.L_x_325:
[----:B------:R-:W-:Y:S05]  /*19980*/  BSYNC B0 ;  /* 0x0000000000007941 */ /* 0x000fea0003800000 */
.L_x_324:
[----:B------:R-:W1:Y:S04]  /*19990*/  SHFL.UP PT, R3, R6, 0x1, RZ ;  /* 0x0420000006037989 */ /* 0x000e6800000e00ff */
[----:B------:R-:W2:Y:S01]  /*199a0*/  SHFL.UP PT, R2, R7, 0x1, RZ ;  /* 0x0420000007027989 */ /* 0x000ea200000e00ff */
[----:B-1----:R-:W-:Y:S02]  /*199b0*/  SEL R3, R3, RZ, P1 ;  /* 0x000000ff03037207 */ /* 0x002fe40000800000 */
[----:B--2---:R-:W-:Y:S02]  /*199c0*/  SEL R2, R2, RZ, P1 ;  /* 0x000000ff02027207 */ /* 0x004fe40000800000 */
[----:B------:R-:W-:-:S05]  /*199d0*/  IADD3 R18, P6, R3, R6, RZ ;  /* 0x0000000603127210 */ /* 0x000fca0007fde0ff */
[----:B------:R-:W-:Y:S01]  /*199e0*/  IMAD.X R17, R2, 0x1, R7, P6 ;  /* 0x0000000102117824 */ /* 0x000fe200030e0607 */
[----:B------:R-:W1:Y:S04]  /*199f0*/  SHFL.UP PT, R3, R18, 0x2, RZ ;  /* 0x0440000012037989 */ /* 0x000e6800000e00ff */
[----:B------:R-:W2:Y:S01]  /*19a00*/  SHFL.UP PT, R2, R17, 0x2, RZ ;  /* 0x0440000011027989 */ /* 0x000ea200000e00ff */
[----:B-1----:R-:W-:Y:S02]  /*19a10*/  SEL R3, R3, RZ, P2 ;  /* 0x000000ff03037207 */ /* 0x002fe40001000000 */
[----:B--2---:R-:W-:Y:S02]  /*19a20*/  SEL R2, R2, RZ, P2 ;  /* 0x000000ff02027207 */ /* 0x004fe40001000000 */
[----:B------:R-:W-:-:S04]  /*19a30*/  IADD3 R16, P6, R3, R18, RZ ;  /* 0x0000001203107210 */ /* 0x000fc80007fde0ff */
[----:B------:R-:W-:Y:S01]  /*19a40*/  IADD3.X R21, R2, R17, RZ, P6, !PT ;  /* 0x0000001102157210 */ /* 0x000fe200037fe4ff */
        /* <DEDUP_REMOVED lines=18> */
[----:B------:R-:W-:-:S04]  /*19b70*/  IADD3 R19, P6, R2, UR5, RZ ;  /* 0x0000000502137c10 */ /* 0x000fc8000ffde0ff */
[----:B------:R-:W-:Y:S02]  /*19b80*/  IADD3.X R21, R3, UR4, RZ, P6, !PT ;  /* 0x0000000403157c10 */ /* 0x000fe4000b7fe4ff */
[----:B------:R-:W-:-:S04]  /*19b90*/  ISETP.GT.U32.AND P6, PT, R19, UR10, PT ;  /* 0x0000000a13007c0c */ /* 0x000fc8000bfc4070 */
[----:B------:R-:W-:-:S13]  /*19ba0*/  ISETP.GT.U32.AND.EX P6, PT, R21, UR9, PT, P6 ;  /* 0x0000000915007c0c */ /* 0x000fda000bfc4160 */
[----:B------:R-:W-:-:S04]  /*19bb0*/  VOTE.ANY R16, PT, P6 ;  /* 0x0000000000107806 */ /* 0x000fc800030e0100 */
[----:B------:R-:W-:-:S13]  /*19bc0*/  ISETP.NE.AND P6, PT, R16, RZ, PT ;  /* 0x000000ff1000720c */ /* 0x000fda0003fc5270 */
[----:B------:R-:W-:Y:S05]  /*19bd0*/  @!P6 BRA `(.L_x_328) ;  /* 0xfffffff400b4e947 */ /* 0x000fea000383ffff */
[----:B------:R-:W-:Y:S01]  /*19be0*/  MOV R19, R2 ;  /* 0x0000000200137202 */ /* 0x000fe20000000f00 */
[----:B------:R-:W-:-:S07]  /*19bf0*/  IMAD.MOV.U32 R18, RZ, RZ, R3 ;  /* 0x000000ffff127224 */ /* 0x000fce00078e0003 */
.L_x_323:
[----:B------:R-:W1:Y:S08]  /*19c00*/  BREV R16, R16 ;  /* 0x0000001000107301 */ /* 0x000e700000000000 */
[----:B-1----:R-:W1:Y:S02]  /*19c10*/  FLO.U32.SH R17, R16 ;  /* 0x0000001000117300 */ /* 0x002e6400000e0400 */
[----:B-1----:R-:W1:Y:S02]  /*19c20*/  SHFL.IDX PT, R11, R11, R17, 0x1f ;  /* 0x00001f110b0b7589 */ /* 0x002e6400000e0000 */
[----:B-1----:R-:W-:-:S13]  /*19c30*/  R2UR UR6, R11 ;  /* 0x000000000b0672ca */ /* 0x002fda00000e0000 */
[----:B------:R-:W-:-:S04]  /*19c40*/  IADD3 R21, R20, UR6, RZ ;  /* 0x0000000614157c10 */ /* 0x000fc8000fffe0ff */
[----:B------:R-:W-:-:S13]  /*19c50*/  ISETP.GE.AND P1, PT, R21, UR24, PT ;  /* 0x0000001815007c0c */ /* 0x000fda000bf26270 */
[----:B------:R-:W1:Y:S02]  /*19c60*/  @!P1 LDC.64 R2, c[0x0][0x918] ;  /* 0x00024600ff029b82 */ /* 0x000e640000000a00 */
[----:B-1----:R-:W-:-:S05]  /*19c70*/  @!P1 IMAD.WIDE R2, R21, 0xc, R2 ;  /* 0x0000000c15029825 */ /* 0x002fca00078e0202 */
[----:B-----5:R1:W5:Y:S04]  /*19c80*/  @!P1 LDG.E R8, desc[UR56][R2.64] ;  /* 0x0000003802089981 */ /* 0x020368000c1e1900 */
[----:B------:R1:W5:Y:S01]  /*19c90*/  @!P1 LDG.E R0, desc[UR56][R2.64+0x4] ;  /* 0x0000043802009981 */ /* 0x000362000c1e1900 */
[----:B------:R-:W-:-:S03]  /*19ca0*/  IADD3 R12, P1, P2, R19, UR5, -R6 ;  /* 0x00000005130c7c10 */ /* 0x000fc6000fa3e806 */
[----:B------:R-:W-:Y:S01]  /*19cb0*/  SHFL.IDX PT, R6, R6, R17, 0x1f ;  /* 0x00001f1106067589 */ /* 0x000fe200000e0000 */
[----:B------:R-:W-:-:S03]  /*19cc0*/  IADD3.X R18, R18, UR4, ~R7, P1, P2 ;  /* 0x0000000412127c10 */ /* 0x000fc60008fe4c07 */
[----:B------:R-:W2:Y:S04]  /*19cd0*/  SHFL.IDX PT, R12, R12, R17, 0x1f ;  /* 0x00001f110c0c7589 */ /* 0x000ea800000e0000 */
[----:B------:R-:W3:Y:S04]  /*19ce0*/  SHFL.IDX PT, R18, R18, R17, 0x1f ;  /* 0x00001f1112127589 */ /* 0x000ee800000e0000 */
[----:B------:R1:W4:Y:S04]  /*19cf0*/  SHFL.IDX PT, R7, R7, R17, 0x1f ;  /* 0x00001f1107077589 */ /* 0x00032800000e0000 */
[----:B------:R1:W1:Y:S04]  /*19d00*/  SHFL.IDX PT, R5, R5, R17, 0x1f ;  /* 0x00001f1105057589 */ /* 0x00026800000e0000 */
[----:B------:R1:W1:Y:S01]  /*19d10*/  SHFL.IDX PT, R4, R4, R17, 0x1f ;  /* 0x00001f1104047589 */ /* 0x00026200000e0000 */
[----:B--2---:R-:W-:-:S02]  /*19d20*/  R2UR UR5, R12 ;  /* 0x000000000c0572ca */ /* 0x004fc400000e0000 */
[----:B---3--:R-:W-:-:S15]  /*19d30*/  R2UR UR4, R18 ;  /* 0x00000000120472ca */ /* 0x008fde00000e0000 */
.L_x_318:
[----:B-1----:R-:W1:Y:S01]  /*19d40*/  LDC R2, c[0x0][0x910] ;  /* 0x00024400ff027b82 */ /* 0x002e620000000800 */
[----:B------:R-:W-:Y:S01]  /*19d50*/  UMOV UR24, 0xffffffff ;  /* 0xffffffff00187882 */ /* 0x000fe20000000000 */
[----:B------:R-:W-:Y:S01]  /*19d60*/  UMOV UR25, 0xffffffff ;  /* 0xffffffff00197882 */ /* 0x000fe20000000000 */
[----:B------:R-:W-:Y:S01]  /*19d70*/  UMOV UR26, 0xffffffff ;  /* 0xffffffff001a7882 */ /* 0x000fe20000000000 */
[----:B------:R-:W-:Y:S01]  /*19d80*/  IMAD.MOV.U32 R19, RZ, RZ, RZ ;  /* 0x000000ffff137224 */ /* 0x000fe200078e00ff */
[----:B-1----:R-:W-:-:S13]  /*19d90*/  ISETP.LE.AND P1, PT, R2, UR6, PT ;  /* 0x0000000602007c0c */ /* 0x002fda000bf23270 */
[----:B------:R-:W-:Y:S05]  /*19da0*/  @P1 BRA `(.L_x_317) ;  /* 0x0000000000f01947 */ /* 0x000fea0003800000 */
[C---:B------:R-:W-:Y:S01]  /*19db0*/  R2UR UR24, R4.reuse ;  /* 0x00000000041872ca */ /* 0x040fe200000e0000 */
[----:B------:R-:W-:Y:S01]  /*19dc0*/  UIADD3 UR30, UP1, -UR5, UR10, URZ ;  /* 0x0000000a051e7290 */ /* 0x000fe2000ff3e13f */
[----:B------:R-:W-:Y:S01]  /*19dd0*/  R2UR UR25, R5 ;  /* 0x00000000051972ca */ /* 0x000fe200000e0000 */
[----:B------:R-:W-:Y:S01]  /*19de0*/  ULDC UR26, c[0x0][0x8c0] ;  /* 0x00023000001a7ab9 */ /* 0x000fe20000000800 */
[----:B------:R-:W-:Y:S01]  /*19df0*/  ULDC UR27, c[0x0][0x8b0] ;  /* 0x00022c00001b7ab9 */ /* 0x000fe20000000800 */
[----:B------:R-:W-:Y:S01]  /*19e00*/  ULDC UR28, c[0x0][0x904] ;  /* 0x00024100001c7ab9 */ /* 0x000fe20000000800 */
[----:B------:R-:W-:-:S03]  /*19e10*/  SHF.R.U64 R2, R4, UR27, R5 ;  /* 0x0000001b04027c19 */ /* 0x000fc60008001205 */
[----:B------:R-:W-:Y:S01]  /*19e20*/  UIADD3.X UR24, ~UR4, UR9, URZ, UP1, !UPT ;  /* 0x0000000904187290 */ /* 0x000fe20008ffe53f */
[----:B------:R-:W-:-:S03]  /*19e30*/  R2UR UR32, R2 ;  /* 0x00000000022072ca */ /* 0x000fc600000e0000 */
[----:B------:R-:W-:Y:S02]  /*19e40*/  USHF.R.U32.HI UR31, URZ, UR26, UR24 ;  /* 0x0000001a3f1f7299 */ /* 0x000fe40008011618 */
[----:B------:R-:W-:Y:S02]  /*19e50*/  USHF.R.U32.HI UR35, URZ, UR27, UR25 ;  /* 0x0000001b3f237299 */ /* 0x000fe40008011619 */
[----:B------:R-:W-:Y:S02]  /*19e60*/  USHF.R.U32.HI UR33, URZ, UR27, UR31 ;  /* 0x0000001b3f217299 */ /* 0x000fe4000801161f */
[----:B------:R-:W-:Y:S02]  /*19e70*/  USHF.R.U64 UR30, UR30, UR26, UR24 ;  /* 0x0000001a1e1e7299 */ /* 0x000fe40008001218 */
[----:B------:R-:W-:Y:S02]  /*19e80*/  USHF.R.U32.HI UR34, URZ, UR28, UR33 ;  /* 0x0000001c3f227299 */ /* 0x000fe40008011621 */
[----:B------:R-:W-:-:S02]  /*19e90*/  USHF.R.U64 UR31, UR30, UR27, UR31 ;  /* 0x0000001b1e1f7299 */ /* 0x000fc4000800121f */
[----:B------:R-:W-:Y:S02]  /*19ea0*/  ULOP3.LUT UR24, UR34, UR35, URZ, 0xfc, !UPT ;  /* 0x0000002322187292 */ /* 0x000fe4000f8efc3f */
[----:B------:R-:W-:-:S04]  /*19eb0*/  USHF.R.U64 UR33, UR31, UR28, UR33 ;  /* 0x0000001c1f217299 */ /* 0x000fc80008001221 */
[----:B------:R-:W-:-:S13]  /*19ec0*/  ISETP.NE.U32.AND P1, PT, RZ, UR24, PT ;  /* 0x00000018ff007c0c */ /* 0x000fda000bf25070 */
[----:B------:R-:W-:Y:S05]  /*19ed0*/  @!P1 BRA `(.L_x_329) ;  /* 0x0000000000189947 */ /* 0x000fea0003800000 */
[----:B------:R-:W-:-:S07]  /*19ee0*/  MOV R12, 0x19f00 ;  /* 0x00019f00000c7802 */ /* 0x000fce0000000f00 */
[----:B--2-45:R-:W-:Y:S05]  /*19ef0*/  CALL.REL.NOINC `(.L_x_330) ;  /* 0x0000002000d47944 */ /* 0x034fea0003c00000 */
[----:B------:R-:W-:-:S04]  /*19f00*/  UIADD3 UR24, -UR25, URZ, URZ ;  /* 0x0000003f19187290 */ /* 0x000fc8000fffe13f */
[----:B------:R-:W-:-:S03]  /*19f10*/  UIMAD UR32, UR32, UR24, UR33 ;  /* 0x00000018202072a4 */ /* 0x000fc6000f8e0221 */
[----:B------:R-:W-:Y:S01]  /*19f20*/  UMOV UR24, UR25 ;  /* 0x0000001900187c82 */ /* 0x000fe20008000000 */
[----:B------:R-:W-:Y:S08]  /*19f30*/  BRA `(.L_x_331) ;  /* 0x0000000000587947 */ /* 0x000ff00003800000 */
.L_x_329:
[----:B------:R-:W1:Y:S01]  /*19f40*/  I2F.U32.RP R2, UR32 ;  /* 0x0000002000027d06 */ /* 0x000e620008209000 */
[----:B------:R-:W-:Y:S01]  /*19f50*/  UMOV UR24, URZ ;  /* 0x0000003f00187c82 */ /* 0x000fe20008000000 */
[----:B------:R-:W-:-:S06]  /*19f60*/  UISETP.NE.U32.AND UP4, UPT, UR32, URZ, UPT ;  /* 0x0000003f2000728c */ /* 0x000fcc000bf85070 */
[----:B-1----:R-:W1:Y:S02]  /*19f70*/  MUFU.RCP R2, R2 ;  /* 0x0000000200027308 */ /* 0x002e640000001000 */
[----:B-1----:R-:W-:-:S06]  /*19f80*/  IADD3 R3, R2, 0xffffffe, RZ ;  /* 0x0ffffffe02037810 */ /* 0x002fcc0007ffe0ff */
[----:B------:R-:W1:Y:S02]  /*19f90*/  F2I.FTZ.U32.TRUNC.NTZ R3, R3 ;  /* 0x0000000300037305 */ /* 0x000e64000021f000 */
[----:B-1----:R-:W-:-:S13]  /*19fa0*/  R2UR UR25, R3 ;  /* 0x00000000031972ca */ /* 0x002fda00000e0000 */
[----:B------:R-:W-:-:S04]  /*19fb0*/  UIADD3 UR26, URZ, -UR25, URZ ;  /* 0x800000193f1a7290 */ /* 0x000fc8000fffe03f */
[----:B------:R-:W-:-:S04]  /*19fc0*/  UIMAD UR26, UR26, UR32, URZ ;  /* 0x000000201a1a72a4 */ /* 0x000fc8000f8e023f */
[----:B------:R-:W-:-:S04]  /*19fd0*/  UIMAD.WIDE.U32 UR24, UR25, UR26, UR24 ;  /* 0x0000001a191872a5 */ /* 0x000fc8000f8e0018 */
[----:B------:R-:W-:-:S04]  /*19fe0*/  UIMAD.WIDE.U32 UR24, UR25, UR33, URZ ;  /* 0x00000021191872a5 */ /* 0x000fc8000f8e003f */
[----:B------:R-:W-:-:S04]  /*19ff0*/  UIADD3 UR24, -UR25, URZ, URZ ;  /* 0x0000003f19187290 */ /* 0x000fc8000fffe13f */
[----:B------:R-:W-:-:S04]  /*1a000*/  UIMAD UR24, UR32, UR24, UR33 ;  /* 0x00000018201872a4 */ /* 0x000fc8000f8e0221 */
[----:B------:R-:W-:-:S11]  /*1a010*/  UISETP.GE.U32.AND UP1, UPT, UR24, UR32, UPT ;  /* 0x000000201800728c */ /* 0x000fd6000bf26070 */
[----:B------:R-:W-:Y:S02]  /*1a020*/  @UP1 UIADD3 UR24, UR24, -UR32, URZ ;  /* 0x8000002018181290 */ /* 0x000fe4000fffe03f */
[----:B------:R-:W-:Y:S02]  /*1a030*/  @UP1 UIADD3 UR25, UR25, 0x1, URZ ;  /* 0x0000000119191890 */ /* 0x000fe4000fffe03f */
[----:B------:R-:W-:-:S11]  /*1a040*/  UISETP.GE.U32.AND UP2, UPT, UR24, UR32, UPT ;  /* 0x000000201800728c */ /* 0x000fd6000bf46070 */
[----:B------:R-:W-:Y:S02]  /*1a050*/  @UP2 UIADD3 UR25, UR25, 0x1, URZ ;  /* 0x0000000119192890 */ /* 0x000fe4000fffe03f */
[----:B------:R-:W-:-:S04]  /*1a060*/  @!UP4 ULOP3.LUT UR25, URZ, UR32, URZ, 0x33, !UPT ;  /* 0x000000203f19c292 */ /* 0x000fc8000f8e333f */
[----:B------:R-:W-:-:S04]  /*1a070*/  UIADD3 UR24, -UR25, URZ, URZ ;  /* 0x0000003f19187290 */ /* 0x000fc8000fffe13f */
[----:B------:R-:W-:-:S03]  /*1a080*/  UIMAD UR32, UR32, UR24, UR33 ;  /* 0x00000018202072a4 */ /* 0x000fc6000f8e0221 */
[----:B------:R-:W-:-:S09]  /*1a090*/  UMOV UR24, UR25 ;  /* 0x0000001900187c82 */ /* 0x000fd20008000000 */
.L_x_331:
[----:B------:R-:W-:Y:S01]  /*1a0a0*/  ULOP3.LUT UR31, UR31, UR20, URZ, 0xc0, !UPT ;  /* 0x000000141f1f7292 */ /* 0x000fe2000f8ec03f */
[----:B------:R-:W-:Y:S01]  /*1a0b0*/  IMAD.MOV.U32 R19, RZ, RZ, 0x1 ;  /* 0x00000001ff137424 */ /* 0x000fe200078e00ff */
[----:B------:R-:W-:Y:S02]  /*1a0c0*/  ULOP3.LUT UR30, UR30, UR18, URZ, 0xc0, !UPT ;  /* 0x000000121e1e7292 */ /* 0x000fe4000f8ec03f */
[----:B------:R-:W-:Y:S01]  /*1a0d0*/  UIMAD UR24, UR19, UR24, UR31 ;  /* 0x00000018131872a4 */ /* 0x000fe2000f8e021f */
[----:B------:R-:W-:Y:S01]  /*1a0e0*/  ULDC UR26, c[0x0][0x8a8] ;  /* 0x00022a00001a7ab9 */ /* 0x000fe20000000800 */
[----:B------:R-:W-:Y:S01]  /*1a0f0*/  ULDC UR25, c[0x0][0x8b8] ;  /* 0x00022e0000197ab9 */ /* 0x000fe20000000800 */
[----:B------:R-:W-:Y:S02]  /*1a100*/  UIMAD UR30, UR32, UR26, UR30 ;  /* 0x0000001a201e72a4 */ /* 0x000fe4000f8e021e */
[----:B------:R-:W-:Y:S01]  /*1a110*/  UIMAD UR25, UR24, UR25, UR40 ;  /* 0x00000019181972a4 */ /* 0x000fe2000f8e0228 */
[----:B------:R-:W-:Y:S01]  /*1a120*/  @UP3 UMOV UR26, UR6 ;  /* 0x00000006001a3c82 */ /* 0x000fe20008000000 */
[----:B------:R-:W-:-:S03]  /*1a130*/  @!UP3 UMOV UR26, UR6 ;  /* 0x00000006001abc82 */ /* 0x000fc60008000000 */
[----:B------:R-:W-:Y:S02]  /*1a140*/  @UP3 UMOV UR24, UR30 ;  /* 0x0000001e00183c82 */ /* 0x000fe40008000000 */
[----:B------:R-:W-:Y:S01]  /*1a150*/  @!UP3 UMOV UR24, UR25 ;  /* 0x000000190018bc82 */ /* 0x000fe20008000000 */
[----:B------:R-:W-:-:S05]  /*1a160*/  @!UP3 UMOV UR25, UR30 ;  /* 0x0000001e0019bc82 */ /* 0x000fca0008000000 */
.L_x_317:
[----:B------:R-:W-:-:S06]  /*1a170*/  UISETP.NE.AND UP1, UPT, UR15, 0x3, UPT ;  /* 0x000000030f00788c */ /* 0x000fcc000bf25270 */
[----:B------:R-:W-:-:S13]  /*1a180*/  PLOP3.LUT P1, PT, PT, PT, UP1, 0x80, 0x0 ;  /* 0x000000000000781c */ /* 0x000fda0003f2f018 */
[----:B------:R-:W-:Y:S05]  /*1a190*/  @!P1 BRA `(.L_x_332) ;  /* 0x0000000000049947 */ /* 0x000fea0003800000 */
[----:B--2---:R-:W-:Y:S01]  /*1a1a0*/  BPT.TRAP 0x1 ;  /* 0x000000040000795c */ /* 0x004fe20000300000 */
.L_x_332:
[----:B------:R-:W1:Y:S01]  /*1a1b0*/  S2R R3, SR_CgaCtaId ;  /* 0x0000000000037919 */ /* 0x000e620000008800 */
[----:B------:R-:W-:-:S04]  /*1a1c0*/  MOV R2, 0x400 ;  /* 0x0000040000027802 */ /* 0x000fc80000000f00 */
[----:B-1----:R-:W-:Y:S02]  /*1a1d0*/  LEA R2, R3, R2, 0x18 ;  /* 0x0000000203027211 */ /* 0x002fe400078ec0ff */
[----:B------:R-:W-:Y:S02]  /*1a1e0*/  SHF.L.U32 R3, R14, 0x1f, RZ ;  /* 0x0000001f0e037819 */ /* 0x000fe400000006ff */
[----:B------:R-:W-:-:S04]  /*1a1f0*/  LEA R12, R13, R2, 0x3 ;  /* 0x000000020d0c7211 */ /* 0x000fc800078e18ff */
[----:B------:R-:W1:Y:S02]  /*1a200*/  SYNCS.PHASECHK.TRANS64.TRYWAIT P2, [R12+URZ+0x38440], R3 ;  /* 0x038440030c0075a7 */ /* 0x000e64000804017f */
[----:B-1----:R-:W-:Y:S05]  /*1a210*/  @!P2 BRA `(.L_x_333) ;  /* 0x000000180074a947 */ /* 0x002fea0003800000 */
.L_x_411:
[----:B------:R-:W-:Y:S01]  /*1a220*/  ELECT P2, URZ, PT ;  /* 0x00000000003f782f */ /* 0x000fe20003840000 */
[----:B------:R-:W-:-:S12]  /*1a230*/  BSSY B0, `(.L_x_334) ;  /* 0x0000010000007945 */ /* 0x000fd80003800000 */
[----:B------:R-:W-:Y:S05]  /*1a240*/  @!P2 BRA `(.L_x_335) ;  /* 0x000000000038a947 */ /* 0x000fea0003800000 */
[----:B-1----:R-:W-:Y:S01]  /*1a250*/  IMAD R3, R13, 0x10, R2 ;  /* 0x000000100d037824 */ /* 0x002fe200078e0202 */
[----:B------:R-:W-:Y:S01]  /*1a260*/  MOV R18, UR26 ;  /* 0x0000001a00127c02 */ /* 0x000fe20008000f00 */
[----:B------:R-:W-:Y:S01]  /*1a270*/  IMAD.U32 R17, RZ, RZ, UR25 ;  /* 0x00000019ff117e24 */ /* 0x000fe2000f8e00ff */
[----:B------:R-:W-:-:S05]  /*1a280*/  MOV R16, UR24 ;  /* 0x0000001800107c02 */ /* 0x000fca0008000f00 */
[----:B------:R1:W-:Y:S01]  /*1a290*/  STS.128 [R3+0x38500], R16 ;  /* 0x0385001003007388 */ /* 0x0003e20000000c00 */
[----:B------:R-:W-:Y:S01]  /*1a2a0*/  @!PT LDS RZ, [RZ] ;  /* 0x00000000fffff984 */ /* 0x000fe20000000800 */
[----:B------:R-:W-:Y:S01]  /*1a2b0*/  @!PT LDS RZ, [RZ] ;  /* 0x00000000fffff984 */ /* 0x000fe20000000800 */
[----:B------:R-:W-:Y:S01]  /*1a2c0*/  @!PT LDS RZ, [RZ] ;  /* 0x00000000fffff984 */ /* 0x000fe20000000800 */
[----:B------:R-:W-:Y:S01]  /*1a2d0*/  @!PT LDS RZ, [RZ] ;  /* 0x00000000fffff984 */ /* 0x000fe20000000800 */
[----:B------:R3:W-:Y:S06]  /*1a2e0*/  MEMBAR.ALL.CTA ;  /* 0x0000000000007992 */ /* 0x0007ec0000008000 */
[----:B---3--:R-:W3:Y:S01]  /*1a2f0*/  FENCE.VIEW.ASYNC.S ;  /* 0x00000000000073c6 */ /* 0x008ee20000000000 */
[----:B------:R-:W-:Y:S05]  /*1a300*/  @!P1 BRA `(.L_x_336) ;  /* 0x0000000000049947 */ /* 0x000fea0003800000 */
[----:B--2---:R-:W-:Y:S01]  /*1a310*/  BPT.TRAP 0x1 ;  /* 0x000000040000795c */ /* 0x004fe20000300000 */
.L_x_336:
[----:B---3--:R3:W-:Y:S02]  /*1a320*/  SYNCS.ARRIVE.TRANS64.A1T0 RZ, [R12+URZ+0x38400], RZ ;  /* 0x038400ff0cff79a7 */ /* 0x0087e4000810003f */
.L_x_335:
[----:B--2---:R-:W-:Y:S05]  /*1a330*/  BSYNC B0 ;  /* 0x0000000000007941 */ /* 0x004fea0003800000 */
.L_x_334:
[----:B------:R-:W-:Y:S01]  /*1a340*/  ISETP.NE.AND P3, PT, R19, RZ, PT ;  /* 0x000000ff1300720c */ /* 0x000fe20003f65270 */
[----:B------:R-:W-:-:S05]  /*1a350*/  VIADD R13, R13, 0x1 ;  /* 0x000000010d0d7836 */ /* 0x000fca0000000000 */
[----:B------:R-:W-:-:S04]  /*1a360*/  ISETP.NE.AND P2, PT, R13, 0x8, PT ;  /* 0x000000080d00780c */ /* 0x000fc80003f45270 */
[----:B-1----:R-:W-:Y:S02]  /*1a370*/  SEL R3, RZ, 0x1, P2 ;  /* 0x00000001ff037807 */ /* 0x002fe40001000000 */
[----:B------:R-:W-:Y:S02]  /*1a380*/  SEL R13, R13, RZ, P2 ;  /* 0x000000ff0d0d7207 */ /* 0x000fe40001000000 */
[----:B------:R-:W-:Y:S01]  /*1a390*/  LOP3.LUT R14, R14, R3, RZ, 0x3c, !PT ;  /* 0x000000030e0e7212 */ /* 0x000fe200078e3cff */
[----:B------:R-:W-:Y:S06]  /*1a3a0*/  @P3 BRA `(.L_x_337) ;  /* 0xffffffe000fc3947 */ /* 0x000fec000383ffff */
[----:B------:R-:W-:Y:S05]  /*1a3b0*/  @!P1 BRA `(.L_x_338) ;  /* 0x0000000000049947 */ /* 0x000fea0003800000 */
[----:B------:R-:W-:Y:S01]  /*1a3c0*/  BPT.TRAP 0x1 ;  /* 0x000000040000795c */ /* 0x000fe20000300000 */
.L_x_338:
[----:B------:R-:W-:Y:S02]  /*1a3d0*/  LEA R3, R13, R2, 0x3 ;  /* 0x000000020d037211 */ /* 0x000fe400078e18ff */
[----:B-----5:R-:W-:-:S04]  /*1a3e0*/  SHF.L.U32 R0, R14, 0x1f, RZ ;  /* 0x0000001f0e007819 */ /* 0x020fc800000006ff */
[----:B------:R-:W1:Y:S02]  /*1a3f0*/  SYNCS.PHASECHK.TRANS64.TRYWAIT P0, [R3+URZ+0x38440], R0 ;  /* 0x03844000030075a7 */ /* 0x000e64000800017f */
[----:B-1----:R-:W-:Y:S05]  /*1a400*/  @!P0 BRA `(.L_x_339) ;  /* 0x00000018000c8947 */ /* 0x002fea0003800000 */
.L_x_412:
[----:B------:R-:W-:Y:S05]  /*1a410*/  @!P1 BRA `(.L_x_340) ;  /* 0x0000000000049947 */ /* 0x000fea0003800000 */
[----:B------:R-:W-:Y:S01]  /*1a420*/  BPT.TRAP 0x1 ;  /* 0x000000040000795c */ /* 0x000fe20000300000 */
.L_x_340:
[----:B------:R-:W-:-:S05]  /*1a430*/  VIADD R13, R13, 0x1 ;  /* 0x000000010d0d7836 */ /* 0x000fca0000000000 */
[----:B------:R-:W-:-:S04]  /*1a440*/  ISETP.NE.AND P0, PT, R13, 0x8, PT ;  /* 0x000000080d00780c */ /* 0x000fc80003f05270 */
[----:B-1----:R-:W-:Y:S02]  /*1a450*/  SEL R3, RZ, 0x1, P0 ;  /* 0x00000001ff037807 */ /* 0x002fe40000000000 */
[----:B------:R-:W-:Y:S02]  /*1a460*/  SEL R13, R13, RZ, P0 ;  /* 0x000000ff0d0d7207 */ /* 0x000fe40000000000 */
[----:B------:R-:W-:Y:S02]  /*1a470*/  LOP3.LUT R14, R14, R3, RZ, 0x3c, !PT ;  /* 0x000000030e0e7212 */ /* 0x000fe400078e3cff */
[----:B------:R-:W-:Y:S02]  /*1a480*/  LEA R3, R13, R2, 0x3 ;  /* 0x000000020d037211 */ /* 0x000fe400078e18ff */
[----:B------:R-:W-:-:S04]  /*1a490*/  SHF.L.U32 R0, R14, 0x1f, RZ ;  /* 0x0000001f0e007819 */ /* 0x000fc800000006ff */
[----:B------:R-:W1:Y:S02]  /*1a4a0*/  SYNCS.PHASECHK.TRANS64.TRYWAIT P0, [R3+URZ+0x38440], R0 ;  /* 0x03844000030075a7 */ /* 0x000e64000800017f */
[----:B-1----:R-:W-:Y:S05]  /*1a4b0*/  @!P0 BRA `(.L_x_341) ;  /* 0x0000001400f48947 */ /* 0x002fea0003800000 */
.L_x_413:
[----:B------:R-:W-:Y:S05]  /*1a4c0*/  @!P1 BRA `(.L_x_342) ;  /* 0x0000000000049947 */ /* 0x000fea0003800000 */
[----:B------:R-:W-:Y:S01]  /*1a4d0*/  BPT.TRAP 0x1 ;  /* 0x000000040000795c */ /* 0x000fe20000300000 */
.L_x_342:
[----:B-1----:R-:W-:-:S05]  /*1a4e0*/  VIADD R0, R13, 0x1 ;  /* 0x000000010d007836 */ /* 0x002fca0000000000 */
[----:B------:R-:W-:-:S04]  /*1a4f0*/  ISETP.NE.AND P0, PT, R0, 0x8, PT ;  /* 0x000000080000780c */ /* 0x000fc80003f05270 */
[----:B------:R-:W-:Y:S02]  /*1a500*/  SEL R3, RZ, 0x1, P0 ;  /* 0x00000001ff037807 */ /* 0x000fe40000000000 */
[----:B------:R-:W-:Y:S02]  /*1a510*/  SEL R5, R0, RZ, P0 ;  /* 0x000000ff00057207 */ /* 0x000fe40000000000 */
[----:B------:R-:W-:Y:S02]  /*1a520*/  LOP3.LUT R14, R14, R3, RZ, 0x3c, !PT ;  /* 0x000000030e0e7212 */ /* 0x000fe400078e3cff */
[----:B------:R-:W-:Y:S02]  /*1a530*/  LEA R3, R5, R2, 0x3 ;  /* 0x0000000205037211 */ /* 0x000fe400078e18ff */
[----:B------:R-:W-:-:S04]  /*1a540*/  SHF.L.U32 R0, R14, 0x1f, RZ ;  /* 0x0000001f0e007819 */ /* 0x000fc800000006ff */
[----:B------:R-:W1:Y:S02]  /*1a550*/  SYNCS.PHASECHK.TRANS64.TRYWAIT P0, [R3+URZ+0x38440], R0 ;  /* 0x03844000030075a7 */ /* 0x000e64000800017f */
[----:B-1----:R-:W-:Y:S05]  /*1a560*/  @!P0 BRA `(.L_x_343) ;  /* 0x0000001400dc8947 */ /* 0x002fea0003800000 */
.L_x_414:
[----:B------:R-:W-:Y:S05]  /*1a570*/  @!P1 BRA `(.L_x_344) ;  /* 0x0000000000049947 */ /* 0x000fea0003800000 */
[----:B------:R-:W-:Y:S01]  /*1a580*/  BPT.TRAP 0x1 ;  /* 0x000000040000795c */ /* 0x000fe20000300000 */
.L_x_344:
        /* <DEDUP_REMOVED lines=9> */
.L_x_415:
[----:B------:R-:W-:Y:S05]  /*1a620*/  @!P1 BRA `(.L_x_346) ;  /* 0x0000000000049947 */ /* 0x000fea0003800000 */
[----:B------:R-:W-:Y:S01]  /*1a630*/  BPT.TRAP 0x1 ;  /* 0x000000040000795c */ /* 0x000fe20000300000 */
.L_x_346:
        /* <DEDUP_REMOVED lines=9> */
.L_x_416:
[----:B------:R-:W-:Y:S05]  /*1a6d0*/  @!P1 BRA `(.L_x_348) ;  /* 0x0000000000049947 */ /* 0x000fea0003800000 */
[----:B------:R-:W-:Y:S01]  /*1a6e0*/  BPT.TRAP 0x1 ;  /* 0x000000040000795c */ /* 0x000fe20000300000 */
.L_x_348:
        /* <DEDUP_REMOVED lines=9> */
.L_x_417:
[----:B------:R-:W-:Y:S05]  /*1a780*/  @!P1 BRA `(.L_x_350) ;  /* 0x0000000000049947 */ /* 0x000fea0003800000 */
[----:B------:R-:W-:Y:S01]  /*1a790*/  BPT.TRAP 0x1 ;  /* 0x000000040000795c */ /* 0x000fe20000300000 */
.L_x_350:
[----:B-1----:R-:W-:-:S05]  /*1a7a0*/  VIADD R0, R5, 0x1 ;  /* 0x0000000105007836 */ /* 0x002fca0000000000 */
[----:B------:R-:W-:-:S04]  /*1a7b0*/  ISETP.NE.AND P0, PT, R0, 0x8, PT ;  /* 0x000000080000780c */ /* 0x000fc80003f05270 */
[----:B------:R-:W-:Y:S02]  /*1a7c0*/  SEL R3, RZ, 0x1, P0 ;  /* 0x00000001ff037807 */ /* 0x000fe40000000000 */
[----:B------:R-:W-:Y:S02]  /*1a7d0*/  SEL R5, R0, RZ, P0 ;  /* 0x000000ff00057207 */ /* 0x000fe40000000000 */
[----:B----4-:R-:W-:Y:S02]  /*1a7e0*/  LOP3.LUT R7, R14, R3, RZ, 0x3c, !PT ;  /* 0x000000030e077212 */ /* 0x010fe400078e3cff */
[----:B------:R-:W-:Y:S02]  /*1a7f0*/  LEA R3, R5, R2, 0x3 ;  /* 0x0000000205037211 */ /* 0x000fe400078e18ff */
[----:B------:R-:W-:-:S04]  /*1a800*/  SHF.L.U32 R0, R7, 0x1f, RZ ;  /* 0x0000001f07007819 */ /* 0x000fc800000006ff */
[----:B------:R-:W1:Y:S02]  /*1a810*/  SYNCS.PHASECHK.TRANS64.TRYWAIT P0, [R3+URZ+0x38440], R0 ;  /* 0x03844000030075a7 */ /* 0x000e64000800017f */
[----:B-1----:R-:W-:Y:S05]  /*1a820*/  @!P0 BRA `(.L_x_351) ;  /* 0x00000014007c8947 */ /* 0x002fea0003800000 */
.L_x_418:
[----:B------:R-:W-:Y:S05]  /*1a830*/  @!P1 BRA `(.L_x_352) ;  /* 0x0000000000049947 */ /* 0x000fea0003800000 */
[----:B------:R-:W-:Y:S01]  /*1a840*/  BPT.TRAP 0x1 ;  /* 0x000000040000795c */ /* 0x000fe20000300000 */
.L_x_352:
[----:B-1----:R-:W-:-:S05]  /*1a850*/  VIADD R0, R5, 0x1 ;  /* 0x0000000105007836 */ /* 0x002fca0000000000 */
[----:B------:R-:W-:-:S04]  /*1a860*/  ISETP.NE.AND P0, PT, R0, 0x8, PT ;  /* 0x000000080000780c */ /* 0x000fc80003f05270 */
[----:B------:R-:W-:Y:S02]  /*1a870*/  SEL R4, RZ, 0x1, P0 ;  /* 0x00000001ff047807 */ /* 0x000fe40000000000 */
[----:B------:R-:W-:Y:S02]  /*1a880*/  SEL R3, R0, RZ, P0 ;  /* 0x000000ff00037207 */ /* 0x000fe40000000000 */
[----:B------:R-:W-:Y:S02]  /*1a890*/  LOP3.LUT R0, R7, R4, RZ, 0x3c, !PT ;  /* 0x0000000407007212 */ /* 0x000fe400078e3cff */
[----:B------:R-:W-:Y:S02]  /*1a8a0*/  LEA R3, R3, R2, 0x3 ;  /* 0x0000000203037211 */ /* 0x000fe400078e18ff */
[----:B------:R-:W-:-:S07]  /*1a8b0*/  SHF.L.U32 R0, R0, 0x1f, RZ ;  /* 0x0000001f00007819 */ /* 0x000fce00000006ff */
.L_x_353:
[----:B-1----:R1:W2:Y:S02]  /*1a8c0*/  SYNCS.PHASECHK.TRANS64.TRYWAIT P0, [R3+URZ+0x38440], R0 ;  /* 0x03844000030075a7 */ /* 0x0022a4000800017f */
[----:B--2---:R-:W-:Y:S05]  /*1a8d0*/  @!P0 NANOSLEEP.SYNCS 0x989680 ;  /* 0x009896800000895d */ /* 0x004fea0003900000 */
[----:B------:R-:W2:Y:S02]  /*1a8e0*/  @!P0 SYNCS.PHASECHK.TRANS64 P0, [R3+URZ+0x38440], R0 ;  /* 0x03844000030085a7 */ /* 0x000ea4000800007f */
[----:B--2---:R-:W-:Y:S05]  /*1a8f0*/  @P0 EXIT ;  /* 0x000000000000094d */ /* 0x004fea0003800000 */
[----:B------:R-:W-:Y:S05]  /*1a900*/  BRA `(.L_x_353) ;  /* 0xfffffffc00ec7947 */ /* 0x000fea000383ffff */
.L_x_37:
[----:B---3--:R-:W-:-:S04]  /*1a910*/  IMAD.U32 R3, RZ, RZ, UR4 ;  /* 0x00000004ff037e24 */ /* 0x008fc8000f8e00ff */
[----:B------:R3:W4:Y:S03]  /*1a920*/  SYNCS.PHASECHK.TRANS64.TRYWAIT P0, [R3+URZ+0x38480], R0 ;  /* 0x03848000030075a7 */ /* 0x000726000800017f */
[----:B----4-:R-:W-:Y:S05]  /*1a930*/  @!P0 NANOSLEEP.SYNCS 0x989680 ;  /* 0x009896800000895d */ /* 0x010fea0003900000 */
[----:B------:R-:W4:Y:S02]  /*1a940*/  @!P0 SYNCS.PHASECHK.TRANS64 P0, [R3+URZ+0x38480], R0 ;  /* 0x03848000030085a7 */ /* 0x000f24000800007f */
[----:B----4-:R-:W-:Y:S05]  /*1a950*/  @!P0 BRA `(.L_x_37) ;  /* 0xfffffffc00ec8947 */ /* 0x010fea000383ffff */
[----:B------:R-:W-:Y:S05]  /*1a960*/  BRA `(.L_x_36) ;  /* 0xfffffe9c00a87947 */ /* 0x000fea000383ffff */
.L_x_42:
[----:B---3--:R-:W-:-:S04]  /*1a970*/  MOV R8, UR4 ;  /* 0x0000000400087c02 */ /* 0x008fc80008000f00 */
[----:B------:R3:W4:Y:S03]  /*1a980*/  SYNCS.PHASECHK.TRANS64.TRYWAIT P0, [R8+URZ+0x38480], R4 ;  /* 0x03848004080075a7 */ /* 0x000726000800017f */
[----:B----4-:R-:W-:Y:S05]  /*1a990*/  @!P0 NANOSLEEP.SYNCS 0x989680 ;  /* 0x009896800000895d */ /* 0x010fea0003900000 */
[----:B------:R-:W4:Y:S02]  /*1a9a0*/  @!P0 SYNCS.PHASECHK.TRANS64 P0, [R8+URZ+0x38480], R4 ;  /* 0x03848004080085a7 */ /* 0x000f24000800007f */
[----:B----4-:R-:W-:Y:S05]  /*1a9b0*/  @!P0 BRA `(.L_x_42) ;  /* 0xfffffffc00ec8947 */ /* 0x010fea000383ffff */
[----:B------:R-:W-:Y:S05]  /*1a9c0*/  BRA `(.L_x_41) ;  /* 0xfffffed400cc7947 */ /* 0x000fea000383ffff */
.L_x_59:
[----:B------:R-:W-:-:S07]  /*1a9d0*/  IMAD.MOV.U32 R15, RZ, RZ, -0x1 ;  /* 0xffffffffff0f7424 */ /* 0x000fce00078e00ff */
[----:B-123-5:R-:W-:Y:S05]  /*1a9e0*/  WARPSYNC.COLLECTIVE R15, `(.L_x_354) ;  /* 0x000000000f0c7348 */ /* 0x02efea0003c00000 */
[----:B------:R-:W-:Y:S02]  /*1a9f0*/  ELECT P6, UR62, PT ;  /* 0x00000000003e782f */ /* 0x000fe400038c0000 */
[----:B------:R-:W-:Y:S01]  /*1aa00*/  MOV R14, UR62 ;  /* 0x0000003e000e7c02 */ /* 0x000fe20008000f00 */
[----:B-123-5:R-:W-:Y:S10]  /*1aa10*/  ENDCOLLECTIVE ;  /* 0x000000000000791b */ /* 0x02eff40003800000 */
.L_x_354:
[----:B------:R-:W-:Y:S05]  /*1aa20*/  BRA `(.L_x_355) ;  /* 0xffffff2000ec7947 */ /* 0x000fea000383ffff */
.L_x_61:
[----:B-1----:R-:W-:-:S04]  /*1aa30*/  MOV R4, UR43 ;  /* 0x0000002b00047c02 */ /* 0x002fc80008000f00 */
[----:B------:R1:W3:Y:S03]  /*1aa40*/  SYNCS.PHASECHK.TRANS64.TRYWAIT P2, [R4+URZ+0x384b0], R159 ;  /* 0x0384b09f040075a7 */ /* 0x0002e6000804017f */
[----:B---3--:R-:W-:Y:S05]  /*1aa50*/  @!P2 NANOSLEEP.SYNCS 0x989680 ;  /* 0x009896800000a95d */ /* 0x008fea0003900000 */
[----:B------:R-:W3:Y:S02]  /*1aa60*/  @!P2 SYNCS.PHASECHK.TRANS64 P2, [R4+URZ+0x384b0], R159 ;  /* 0x0384b09f0400a5a7 */ /* 0x000ee4000804007f */
[----:B---3--:R-:W-:Y:S05]  /*1aa70*/  @!P2 BRA `(.L_x_61) ;  /* 0xfffffffc00eca947 */ /* 0x008fea000383ffff */
[----:B------:R-:W-:Y:S05]  /*1aa80*/  BRA `(.L_x_356) ;  /* 0xffffff2000fc7947 */ /* 0x000fea000383ffff */
.L_x_69:
[----:B-1----:R-:W-:-:S04]  /*1aa90*/  IMAD.U32 R12, RZ, RZ, UR43 ;  /* 0x0000002bff0c7e24 */ /* 0x002fc8000f8e00ff */
[----:B------:R1:W2:Y:S03]  /*1aaa0*/  SYNCS.PHASECHK.TRANS64.TRYWAIT P3, [R12+URZ+0x384b8], R159 ;  /* 0x0384b89f0c0075a7 */ /* 0x0002a6000806017f */
[----:B--2---:R-:W-:Y:S05]  /*1aab0*/  @!P3 NANOSLEEP.SYNCS 0x989680 ;  /* 0x009896800000b95d */ /* 0x004fea0003900000 */
[----:B------:R-:W2:Y:S02]  /*1aac0*/  @!P3 SYNCS.PHASECHK.TRANS64 P3, [R12+URZ+0x384b8], R159 ;  /* 0x0384b89f0c00b5a7 */ /* 0x000ea4000806007f */
[----:B--2---:R-:W-:Y:S05]  /*1aad0*/  @!P3 BRA `(.L_x_69) ;  /* 0xfffffffc00ecb947 */ /* 0x004fea000383ffff */
[----:B------:R-:W-:Y:S05]  /*1aae0*/  BRA `(.L_x_357) ;  /* 0xffffff2800d87947 */ /* 0x000fea000383ffff */
.L_x_74:
[----:B-1----:R-:W-:-:S04]  /*1aaf0*/  MOV R12, UR43 ;  /* 0x0000002b000c7c02 */ /* 0x002fc80008000f00 */
[----:B------:R1:W2:Y:S03]  /*1ab00*/  SYNCS.PHASECHK.TRANS64.TRYWAIT P3, [R12+URZ+0x384c0], R159 ;  /* 0x0384c09f0c0075a7 */ /* 0x0002a6000806017f */
[----:B--2---:R-:W-:Y:S05]  /*1ab10*/  @!P3 NANOSLEEP.SYNCS 0x989680 ;  /* 0x009896800000b95d */ /* 0x004fea0003900000 */
[----:B------:R-:W2:Y:S02]  /*1ab20*/  @!P3 SYNCS.PHASECHK.TRANS64 P3, [R12+URZ+0x384c0], R159 ;  /* 0x0384c09f0c00b5a7 */ /* 0x000ea4000806007f */
[----:B--2---:R-:W-:Y:S05]  /*1ab30*/  @!P3 BRA `(.L_x_74) ;  /* 0xfffffffc00ecb947 */ /* 0x004fea000383ffff */
[----:B------:R-:W-:Y:S05]  /*1ab40*/  BRA `(.L_x_358) ;  /* 0xffffff3000347947 */ /* 0x000fea000383ffff */
.L_x_79:
[----:B-1----:R-:W-:-:S04]  /*1ab50*/  IMAD.U32 R12, RZ, RZ, UR43 ;  /* 0x0000002bff0c7e24 */ /* 0x002fc8000f8e00ff */
[----:B------:R1:W2:Y:S03]  /*1ab60*/  SYNCS.PHASECHK.TRANS64.TRYWAIT P3, [R12+URZ+0x384c8], R159 ;  /* 0x0384c89f0c0075a7 */ /* 0x0002a6000806017f */
[----:B--2---:R-:W-:Y:S05]  /*1ab70*/  @!P3 NANOSLEEP.SYNCS 0x989680 ;  /* 0x009896800000b95d */ /* 0x004fea0003900000 */
[----:B------:R-:W2:Y:S02]  /*1ab80*/  @!P3 SYNCS.PHASECHK.TRANS64 P3, [R12+URZ+0x384c8], R159 ;  /* 0x0384c89f0c00b5a7 */ /* 0x000ea4000806007f */
[----:B--2---:R-:W-:Y:S05]  /*1ab90*/  @!P3 BRA `(.L_x_79) ;  /* 0xfffffffc00ecb947 */ /* 0x004fea000383ffff */
[----:B------:R-:W-:Y:S05]  /*1aba0*/  BRA `(.L_x_359) ;  /* 0xffffff3400dc7947 */ /* 0x000fea000383ffff */
.L_x_84:
[----:B-1----:R-:W-:-:S04]  /*1abb0*/  MOV R13, UR43 ;  /* 0x0000002b000d7c02 */ /* 0x002fc80008000f00 */
[----:B------:R1:W2:Y:S03]  /*1abc0*/  SYNCS.PHASECHK.TRANS64.TRYWAIT P3, [R13+URZ+0x384b0], R20 ;  /* 0x0384b0140d0075a7 */ /* 0x0002a6000806017f */
[----:B--2---:R-:W-:Y:S05]  /*1abd0*/  @!P3 NANOSLEEP.SYNCS 0x989680 ;  /* 0x009896800000b95d */ /* 0x004fea0003900000 */
[----:B------:R-:W2:Y:S02]  /*1abe0*/  @!P3 SYNCS.PHASECHK.TRANS64 P3, [R13+URZ+0x384b0], R20 ;  /* 0x0384b0140d00b5a7 */ /* 0x000ea4000806007f */
[----:B--2---:R-:W-:Y:S05]  /*1abf0*/  @!P3 BRA `(.L_x_84) ;  /* 0xfffffffc00ecb947 */ /* 0x004fea000383ffff */
[----:B------:R-:W-:Y:S05]  /*1ac00*/  BRA `(.L_x_360) ;  /* 0xffffff3c004c7947 */ /* 0x000fea000383ffff */
.L_x_89:
[----:B-1----:R-:W-:-:S04]  /*1ac10*/  IMAD.U32 R13, RZ, RZ, UR43 ;  /* 0x0000002bff0d7e24 */ /* 0x002fc8000f8e00ff */
[----:B------:R1:W2:Y:S03]  /*1ac20*/  SYNCS.PHASECHK.TRANS64.TRYWAIT P3, [R13+URZ+0x384b8], R20 ;  /* 0x0384b8140d0075a7 */ /* 0x0002a6000806017f */
[----:B--2---:R-:W-:Y:S05]  /*1ac30*/  @!P3 NANOSLEEP.SYNCS 0x989680 ;  /* 0x009896800000b95d */ /* 0x004fea0003900000 */
[----:B------:R-:W2:Y:S02]  /*1ac40*/  @!P3 SYNCS.PHASECHK.TRANS64 P3, [R13+URZ+0x384b8], R20 ;  /* 0x0384b8140d00b5a7 */ /* 0x000ea4000806007f */
[----:B--2---:R-:W-:Y:S05]  /*1ac50*/  @!P3 BRA `(.L_x_89) ;  /* 0xfffffffc00ecb947 */ /* 0x004fea000383ffff */
[----:B------:R-:W-:Y:S05]  /*1ac60*/  BRA `(.L_x_361) ;  /* 0xffffff4000f47947 */ /* 0x000fea000383ffff */
.L_x_94:
[----:B-1----:R-:W-:-:S04]  /*1ac70*/  MOV R13, UR43 ;  /* 0x0000002b000d7c02 */ /* 0x002fc80008000f00 */
[----:B------:R1:W2:Y:S03]  /*1ac80*/  SYNCS.PHASECHK.TRANS64.TRYWAIT P3, [R13+URZ+0x384c0], R20 ;  /* 0x0384c0140d0075a7 */ /* 0x0002a6000806017f */
[----:B--2---:R-:W-:Y:S05]  /*1ac90*/  @!P3 NANOSLEEP.SYNCS 0x989680 ;  /* 0x009896800000b95d */ /* 0x004fea0003900000 */
[----:B------:R-:W2:Y:S02]  /*1aca0*/  @!P3 SYNCS.PHASECHK.TRANS64 P3, [R13+URZ+0x384c0], R20 ;  /* 0x0384c0140d00b5a7 */ /* 0x000ea4000806007f */
[----:B--2---:R-:W-:Y:S05]  /*1acb0*/  @!P3 BRA `(.L_x_94) ;  /* 0xfffffffc00ecb947 */ /* 0x004fea000383ffff */
[----:B------:R-:W-:Y:S05]  /*1acc0*/  BRA `(.L_x_362) ;  /* 0xffffff48005c7947 */ /* 0x000fea000383ffff */
.L_x_99:
[----:B-1----:R-:W-:-:S04]  /*1acd0*/  IMAD.U32 R13, RZ, RZ, UR43 ;  /* 0x0000002bff0d7e24 */ /* 0x002fc8000f8e00ff */
[----:B------:R1:W2:Y:S03]  /*1ace0*/  SYNCS.PHASECHK.TRANS64.TRYWAIT P3, [R13+URZ+0x384c8], R20 ;  /* 0x0384c8140d0075a7 */ /* 0x0002a6000806017f */
[----:B--2---:R-:W-:Y:S05]  /*1acf0*/  @!P3 NANOSLEEP.SYNCS 0x989680 ;  /* 0x009896800000b95d */ /* 0x004fea0003900000 */
[----:B------:R-:W2:Y:S02]  /*1ad00*/  @!P3 SYNCS.PHASECHK.TRANS64 P3, [R13+URZ+0x384c8], R20 ;  /* 0x0384c8140d00b5a7 */ /* 0x000ea4000806007f */
[----:B--2---:R-:W-:Y:S05]  /*1ad10*/  @!P3 BRA `(.L_x_99) ;  /* 0xfffffffc00ecb947 */ /* 0x004fea000383ffff */
[----:B------:R-:W-:Y:S05]  /*1ad20*/  BRA `(.L_x_363) ;  /* 0xffffff5000047947 */ /* 0x000fea000383ffff */
.L_x_104:
[----:B-1----:R-:W-:-:S04]  /*1ad30*/  MOV R12, UR43 ;  /* 0x0000002b000c7c02 */ /* 0x002fc80008000f00 */
[----:B------:R1:W2:Y:S03]  /*1ad40*/  SYNCS.PHASECHK.TRANS64.TRYWAIT P3, [R12+URZ+0x384b0], R159 ;  /* 0x0384b09f0c0075a7 */ /* 0x0002a6000806017f */
[----:B--2---:R-:W-:Y:S05]  /*1ad50*/  @!P3 NANOSLEEP.SYNCS 0x989680 ;  /* 0x009896800000b95d */ /* 0x004fea0003900000 */
[----:B------:R-:W2:Y:S02]  /*1ad60*/  @!P3 SYNCS.PHASECHK.TRANS64 P3, [R12+URZ+0x384b0], R159 ;  /* 0x0384b09f0c00b5a7 */ /* 0x000ea4000806007f */
[----:B--2---:R-:W-:Y:S05]  /*1ad70*/  @!P3 BRA `(.L_x_104) ;  /* 0xfffffffc00ecb947 */ /* 0x004fea000383ffff */
[----:B------:R-:W-:Y:S05]  /*1ad80*/  BRA `(.L_x_364) ;  /* 0xffffff54006c7947 */ /* 0x000fea000383ffff */
.L_x_109:
[----:B-1----:R-:W-:-:S04]  /*1ad90*/  IMAD.U32 R12, RZ, RZ, UR43 ;  /* 0x0000002bff0c7e24 */ /* 0x002fc8000f8e00ff */
[----:B------:R1:W2:Y:S03]  /*1ada0*/  SYNCS.PHASECHK.TRANS64.TRYWAIT P3, [R12+URZ+0x384b8], R159 ;  /* 0x0384b89f0c0075a7 */ /* 0x0002a6000806017f */
[----:B--2---:R-:W-:Y:S05]  /*1adb0*/  @!P3 NANOSLEEP.SYNCS 0x989680 ;  /* 0x009896800000b95d */ /* 0x004fea0003900000 */
[----:B------:R-:W2:Y:S02]  /*1adc0*/  @!P3 SYNCS.PHASECHK.TRANS64 P3, [R12+URZ+0x384b8], R159 ;  /* 0x0384b89f0c00b5a7 */ /* 0x000ea4000806007f */
[----:B--2---:R-:W-:Y:S05]  /*1add0*/  @!P3 BRA `(.L_x_109) ;  /* 0xfffffffc00ecb947 */ /* 0x004fea000383ffff */
[----:B------:R-:W-:Y:S05]  /*1ade0*/  BRA `(.L_x_365) ;  /* 0xffffff5c00147947 */ /* 0x000fea000383ffff */
.L_x_114:
[----:B-1----:R-:W-:-:S04]  /*1adf0*/  MOV R12, UR43 ;  /* 0x0000002b000c7c02 */ /* 0x002fc80008000f00 */
[----:B------:R1:W2:Y:S03]  /*1ae00*/  SYNCS.PHASECHK.TRANS64.TRYWAIT P3, [R12+URZ+0x384c0], R159 ;  /* 0x0384c09f0c0075a7 */ /* 0x0002a6000806017f */
[----:B--2---:R-:W-:Y:S05]  /*1ae10*/  @!P3 NANOSLEEP.SYNCS 0x989680 ;  /* 0x009896800000b95d */ /* 0x004fea0003900000 */
[----:B------:R-:W2:Y:S02]  /*1ae20*/  @!P3 SYNCS.PHASECHK.TRANS64 P3, [R12+URZ+0x384c0], R159 ;  /* 0x0384c09f0c00b5a7 */ /* 0x000ea4000806007f */
[----:B--2---:R-:W-:Y:S05]  /*1ae30*/  @!P3 BRA `(.L_x_114) ;  /* 0xfffffffc00ecb947 */ /* 0x004fea000383ffff */
[----:B------:R-:W-:Y:S05]  /*1ae40*/  BRA `(.L_x_366) ;  /* 0xffffff60007c7947 */ /* 0x000fea000383ffff */
.L_x_119:
[----:B-1----:R-:W-:-:S04]  /*1ae50*/  IMAD.U32 R12, RZ, RZ, UR43 ;  /* 0x0000002bff0c7e24 */ /* 0x002fc8000f8e00ff */
[----:B------:R1:W2:Y:S03]  /*1ae60*/  SYNCS.PHASECHK.TRANS64.TRYWAIT P3, [R12+URZ+0x384c8], R159 ;  /* 0x0384c89f0c0075a7 */ /* 0x0002a6000806017f */
[----:B--2---:R-:W-:Y:S05]  /*1ae70*/  @!P3 NANOSLEEP.SYNCS 0x989680 ;  /* 0x009896800000b95d */ /* 0x004fea0003900000 */
[----:B------:R-:W2:Y:S02]  /*1ae80*/  @!P3 SYNCS.PHASECHK.TRANS64 P3, [R12+URZ+0x384c8], R159 ;  /* 0x0384c89f0c00b5a7 */ /* 0x000ea4000806007f */
[----:B--2---:R-:W-:Y:S05]  /*1ae90*/  @!P3 BRA `(.L_x_119) ;  /* 0xfffffffc00ecb947 */ /* 0x004fea000383ffff */
[----:B------:R-:W-:Y:S05]  /*1aea0*/  BRA `(.L_x_367) ;  /* 0xffffff6800247947 */ /* 0x000fea000383ffff */
.L_x_124:
[----:B-1----:R-:W-:-:S04]  /*1aeb0*/  MOV R13, UR43 ;  /* 0x0000002b000d7c02 */ /* 0x002fc80008000f00 */
[----:B------:R1:W2:Y:S03]  /*1aec0*/  SYNCS.PHASECHK.TRANS64.TRYWAIT P3, [R13+URZ+0x384b0], R20 ;  /* 0x0384b0140d0075a7 */ /* 0x0002a6000806017f */
[----:B--2---:R-:W-:Y:S05]  /*1aed0*/  @!P3 NANOSLEEP.SYNCS 0x989680 ;  /* 0x009896800000b95d */ /* 0x004fea0003900000 */
[----:B------:R-:W2:Y:S02]  /*1aee0*/  @!P3 SYNCS.PHASECHK.TRANS64 P3, [R13+URZ+0x384b0], R20 ;  /* 0x0384b0140d00b5a7 */ /* 0x000ea4000806007f */
[----:B--2---:R-:W-:Y:S05]  /*1aef0*/  @!P3 BRA `(.L_x_124) ;  /* 0xfffffffc00ecb947 */ /* 0x004fea000383ffff */
[----:B------:R-:W-:Y:S05]  /*1af00*/  BRA `(.L_x_368) ;  /* 0xffffff6c008c7947 */ /* 0x000fea000383ffff */
.L_x_129:
[----:B-1----:R-:W-:-:S04]  /*1af10*/  IMAD.U32 R13, RZ, RZ, UR43 ;  /* 0x0000002bff0d7e24 */ /* 0x002fc8000f8e00ff */
[----:B------:R1:W2:Y:S03]  /*1af20*/  SYNCS.PHASECHK.TRANS64.TRYWAIT P3, [R13+URZ+0x384b8], R20 ;  /* 0x0384b8140d0075a7 */ /* 0x0002a6000806017f */
[----:B--2---:R-:W-:Y:S05]  /*1af30*/  @!P3 NANOSLEEP.SYNCS 0x989680 ;  /* 0x009896800000b95d */ /* 0x004fea0003900000 */
[----:B------:R-:W2:Y:S02]  /*1af40*/  @!P3 SYNCS.PHASECHK.TRANS64 P3, [R13+URZ+0x384b8], R20 ;  /* 0x0384b8140d00b5a7 */ /* 0x000ea4000806007f */
[----:B--2---:R-:W-:Y:S05]  /*1af50*/  @!P3 BRA `(.L_x_129) ;  /* 0xfffffffc00ecb947 */ /* 0x004fea000383ffff */
[----:B------:R-:W-:Y:S05]  /*1af60*/  BRA `(.L_x_369) ;  /* 0xffffff7400347947 */ /* 0x000fea000383ffff */
.L_x_134:
[----:B-1----:R-:W-:-:S04]  /*1af70*/  MOV R13, UR43 ;  /* 0x0000002b000d7c02 */ /* 0x002fc80008000f00 */
[----:B------:R1:W2:Y:S03]  /*1af80*/  SYNCS.PHASECHK.TRANS64.TRYWAIT P3, [R13+URZ+0x384c0], R20 ;  /* 0x0384c0140d0075a7 */ /* 0x0002a6000806017f */
[----:B--2---:R-:W-:Y:S05]  /*1af90*/  @!P3 NANOSLEEP.SYNCS 0x989680 ;  /* 0x009896800000b95d */ /* 0x004fea0003900000 */
[----:B------:R-:W2:Y:S02]  /*1afa0*/  @!P3 SYNCS.PHASECHK.TRANS64 P3, [R13+URZ+0x384c0], R20 ;  /* 0x0384c0140d00b5a7 */ /* 0x000ea4000806007f */
[----:B--2---:R-:W-:Y:S05]  /*1afb0*/  @!P3 BRA `(.L_x_134) ;  /* 0xfffffffc00ecb947 */ /* 0x004fea000383ffff */
[----:B------:R-:W-:Y:S05]  /*1afc0*/  BRA `(.L_x_370) ;  /* 0xffffff78009c7947 */ /* 0x000fea000383ffff */
.L_x_139:
[----:B-1----:R-:W-:-:S04]  /*1afd0*/  IMAD.U32 R13, RZ, RZ, UR43 ;  /* 0x0000002bff0d7e24 */ /* 0x002fc8000f8e00ff */
[----:B------:R1:W2:Y:S03]  /*1afe0*/  SYNCS.PHASECHK.TRANS64.TRYWAIT P3, [R13+URZ+0x384c8], R20 ;  /* 0x0384c8140d0075a7 */ /* 0x0002a6000806017f */
[----:B--2---:R-:W-:Y:S05]  /*1aff0*/  @!P3 NANOSLEEP.SYNCS 0x989680 ;  /* 0x009896800000b95d */ /* 0x004fea0003900000 */
[----:B------:R-:W2:Y:S02]  /*1b000*/  @!P3 SYNCS.PHASECHK.TRANS64 P3, [R13+URZ+0x384c8], R20 ;  /* 0x0384c8140d00b5a7 */ /* 0x000ea4000806007f */
[----:B--2---:R-:W-:Y:S05]  /*1b010*/  @!P3 BRA `(.L_x_139) ;  /* 0xfffffffc00ecb947 */ /* 0x004fea000383ffff */
[----:B------:R-:W-:Y:S05]  /*1b020*/  BRA `(.L_x_371) ;  /* 0xffffff8000447947 */ /* 0x000fea000383ffff */
.L_x_146:
[----:B-1----:R-:W-:-:S04]  /*1b030*/  MOV R3, UR4 ;  /* 0x0000000400037c02 */ /* 0x002fc80008000f00 */
[----:B------:R1:W2:Y:S03]  /*1b040*/  SYNCS.PHASECHK.TRANS64.TRYWAIT P0, [R3+URZ+0x38400], R0 ;  /* 0x03840000030075a7 */ /* 0x0002a6000800017f */
[----:B--2---:R-:W-:Y:S05]  /*1b050*/  @!P0 NANOSLEEP.SYNCS 0x989680 ;  /* 0x009896800000895d */ /* 0x004fea0003900000 */
[----:B------:R-:W2:Y:S02]  /*1b060*/  @!P0 SYNCS.PHASECHK.TRANS64 P0, [R3+URZ+0x38400], R0 ;  /* 0x03840000030085a7 */ /* 0x000ea4000800007f */
[----:B--2---:R-:W-:Y:S05]  /*1b070*/  @!P0 BRA `(.L_x_146) ;  /* 0xfffffffc00ec8947 */ /* 0x004fea000383ffff */
[----:B------:R-:W-:Y:S05]  /*1b080*/  BRA `(.L_x_372) ;  /* 0xffffff8400d47947 */ /* 0x000fea000383ffff */
.L_x_164:
[----:B-1----:R-:W-:-:S04]  /*1b090*/  IMAD.U32 R3, RZ, RZ, UR35 ;  /* 0x00000023ff037e24 */ /* 0x002fc8000f8e00ff */
[----:B------:R1:W2:Y:S03]  /*1b0a0*/  SYNCS.PHASECHK.TRANS64.TRYWAIT P0, [R3+URZ+0x384f8], R0 ;  /* 0x0384f800030075a7 */ /* 0x0002a6000800017f */
[----:B--2---:R-:W-:Y:S05]  /*1b0b0*/  @!P0 NANOSLEEP.SYNCS 0x989680 ;  /* 0x009896800000895d */ /* 0x004fea0003900000 */
[----:B------:R-:W2:Y:S02]  /*1b0c0*/  @!P0 SYNCS.PHASECHK.TRANS64 P0, [R3+URZ+0x384f8], R0 ;  /* 0x0384f800030085a7 */ /* 0x000ea4000800007f */
[----:B--2---:R-:W-:Y:S05]  /*1b0d0*/  @!P0 BRA `(.L_x_164) ;  /* 0xfffffffc00ec8947 */ /* 0x004fea000383ffff */
[----:B------:R-:W-:Y:S05]  /*1b0e0*/  BRA `(.L_x_373) ;  /* 0xffffff9400447947 */ /* 0x000fea000383ffff */
.L_x_166:
[----:B-1----:R-:W-:-:S04]  /*1b0f0*/  MOV R3, UR8 ;  /* 0x0000000800037c02 */ /* 0x002fc80008000f00 */
[----:B------:R1:W2:Y:S03]  /*1b100*/  SYNCS.PHASECHK.TRANS64.TRYWAIT P0, [R3+URZ+0x38400], R0 ;  /* 0x03840000030075a7 */ /* 0x0002a6000800017f */
[----:B--2---:R-:W-:Y:S05]  /*1b110*/  @!P0 NANOSLEEP.SYNCS 0x989680 ;  /* 0x009896800000895d */ /* 0x004fea0003900000 */
[----:B------:R-:W2:Y:S02]  /*1b120*/  @!P0 SYNCS.PHASECHK.TRANS64 P0, [R3+URZ+0x38400], R0 ;  /* 0x03840000030085a7 */ /* 0x000ea4000800007f */
[----:B--2---:R-:W-:Y:S05]  /*1b130*/  @!P0 BRA `(.L_x_166) ;  /* 0xfffffffc00ec8947 */ /* 0x004fea000383ffff */
[----:B------:R-:W-:Y:S05]  /*1b140*/  BRA `(.L_x_374) ;  /* 0xffffff9400647947 */ /* 0x000fea000383ffff */
.L_x_172:
[----:B-1----:R-:W-:-:S04]  /*1b150*/  IMAD.U32 R3, RZ, RZ, UR35 ;  /* 0x00000023ff037e24 */ /* 0x002fc8000f8e00ff */
[----:B------:R1:W3:Y:S03]  /*1b160*/  SYNCS.PHASECHK.TRANS64.TRYWAIT P1, [R3+URZ+0x384d0], R0 ;  /* 0x0384d000030075a7 */ /* 0x0002e6000802017f */
[----:B---3--:R-:W-:Y:S05]  /*1b170*/  @!P1 NANOSLEEP.SYNCS 0x989680 ;  /* 0x009896800000995d */ /* 0x008fea0003900000 */
[----:B------:R-:W3:Y:S02]  /*1b180*/  @!P1 SYNCS.PHASECHK.TRANS64 P1, [R3+URZ+0x384d0], R0 ;  /* 0x0384d000030095a7 */ /* 0x000ee4000802007f */
[----:B---3--:R-:W-:Y:S05]  /*1b190*/  @!P1 BRA `(.L_x_172) ;  /* 0xfffffffc00ec9947 */ /* 0x008fea000383ffff */
[----:B------:R-:W-:Y:S05]  /*1b1a0*/  BRA `(.L_x_375) ;  /* 0xffffff9800147947 */ /* 0x000fea000383ffff */
.L_x_178:
[----:B-1----:R-:W-:-:S04]  /*1b1b0*/  MOV R3, UR35 ;  /* 0x0000002300037c02 */ /* 0x002fc80008000f00 */
[----:B------:R1:W4:Y:S03]  /*1b1c0*/  SYNCS.PHASECHK.TRANS64.TRYWAIT P1, [R3+URZ+0x384d8], R0 ;  /* 0x0384d800030075a7 */ /* 0x000326000802017f */
[----:B----4-:R-:W-:Y:S05]  /*1b1d0*/  @!P1 NANOSLEEP.SYNCS 0x989680 ;  /* 0x009896800000995d */ /* 0x010fea0003900000 */
[----:B------:R-:W4:Y:S02]  /*1b1e0*/  @!P1 SYNCS.PHASECHK.TRANS64 P1, [R3+URZ+0x384d8], R0 ;  /* 0x0384d800030095a7 */ /* 0x000f24000802007f */
[----:B----4-:R-:W-:Y:S05]  /*1b1f0*/  @!P1 BRA `(.L_x_178) ;  /* 0xfffffffc00ec9947 */ /* 0x010fea000383ffff */
[----:B------:R-:W-:Y:S05]  /*1b200*/  BRA `(.L_x_376) ;  /* 0xffffff9800647947 */ /* 0x000fea000383ffff */
.L_x_184:
[----:B-1----:R-:W-:-:S04]  /*1b210*/  IMAD.U32 R3, RZ, RZ, UR35 ;  /* 0x00000023ff037e24 */ /* 0x002fc8000f8e00ff */
[----:B------:R1:W1:Y:S03]  /*1b220*/  SYNCS.PHASECHK.TRANS64.TRYWAIT P1, [R3+URZ+0x384e0], R0 ;  /* 0x0384e000030075a7 */ /* 0x000266000802017f */
[----:B-1----:R-:W-:Y:S05]  /*1b230*/  @!P1 NANOSLEEP.SYNCS 0x989680 ;  /* 0x009896800000995d */ /* 0x002fea0003900000 */
[----:B------:R-:W1:Y:S02]  /*1b240*/  @!P1 SYNCS.PHASECHK.TRANS64 P1, [R3+URZ+0x384e0], R0 ;  /* 0x0384e000030095a7 */ /* 0x000e64000802007f */
[----:B-1----:R-:W-:Y:S05]  /*1b250*/  @!P1 BRA `(.L_x_184) ;  /* 0xfffffffc00ec9947 */ /* 0x002fea000383ffff */
[----:B------:R-:W-:Y:S05]  /*1b260*/  BRA `(.L_x_377) ;  /* 0xffffff9800c07947 */ /* 0x000fea000383ffff */
.L_x_190:
[----:B-1----:R-:W-:-:S04]  /*1b270*/  MOV R3, UR35 ;  /* 0x0000002300037c02 */ /* 0x002fc80008000f00 */
[----:B------:R1:W1:Y:S03]  /*1b280*/  SYNCS.PHASECHK.TRANS64.TRYWAIT P1, [R3+URZ+0x384e8], R0 ;  /* 0x0384e800030075a7 */ /* 0x000266000802017f */
[----:B-1----:R-:W-:Y:S05]  /*1b290*/  @!P1 NANOSLEEP.SYNCS 0x989680 ;  /* 0x009896800000995d */ /* 0x002fea0003900000 */
[----:B------:R-:W1:Y:S02]  /*1b2a0*/  @!P1 SYNCS.PHASECHK.TRANS64 P1, [R3+URZ+0x384e8], R0 ;  /* 0x0384e800030095a7 */ /* 0x000e64000802007f */
[----:B-1----:R-:W-:Y:S05]  /*1b2b0*/  @!P1 BRA `(.L_x_190) ;  /* 0xfffffffc00ec9947 */ /* 0x002fea000383ffff */
[----:B------:R-:W-:Y:S05]  /*1b2c0*/  BRA `(.L_x_378) ;  /* 0xffffff9c00147947 */ /* 0x000fea000383ffff */
.L_x_196:
[----:B-1----:R-:W-:-:S04]  /*1b2d0*/  IMAD.U32 R3, RZ, RZ, UR35 ;  /* 0x00000023ff037e24 */ /* 0x002fc8000f8e00ff */
[----:B------:R1:W3:Y:S03]  /*1b2e0*/  SYNCS.PHASECHK.TRANS64.TRYWAIT P1, [R3+URZ+0x384d0], R2 ;  /* 0x0384d002030075a7 */ /* 0x0002e6000802017f */
[----:B---3--:R-:W-:Y:S05]  /*1b2f0*/  @!P1 NANOSLEEP.SYNCS 0x989680 ;  /* 0x009896800000995d */ /* 0x008fea0003900000 */
[----:B------:R-:W3:Y:S02]  /*1b300*/  @!P1 SYNCS.PHASECHK.TRANS64 P1, [R3+URZ+0x384d0], R2 ;  /* 0x0384d002030095a7 */ /* 0x000ee4000802007f */
[----:B---3--:R-:W-:Y:S05]  /*1b310*/  @!P1 BRA `(.L_x_196) ;  /* 0xfffffffc00ec9947 */ /* 0x008fea000383ffff */
[----:B------:R-:W-:Y:S05]  /*1b320*/  BRA `(.L_x_379) ;  /* 0xffffff9c00707947 */ /* 0x000fea000383ffff */
.L_x_202:
[----:B-1-3--:R-:W-:-:S04]  /*1b330*/  MOV R3, UR35 ;  /* 0x0000002300037c02 */ /* 0x00afc80008000f00 */
[----:B------:R1:W3:Y:S03]  /*1b340*/  SYNCS.PHASECHK.TRANS64.TRYWAIT P1, [R3+URZ+0x384d8], R2 ;  /* 0x0384d802030075a7 */ /* 0x0002e6000802017f */
[----:B---3--:R-:W-:Y:S05]  /*1b350*/  @!P1 NANOSLEEP.SYNCS 0x989680 ;  /* 0x009896800000995d */ /* 0x008fea0003900000 */
[----:B------:R-:W3:Y:S02]  /*1b360*/  @!P1 SYNCS.PHASECHK.TRANS64 P1, [R3+URZ+0x384d8], R2 ;  /* 0x0384d802030095a7 */ /* 0x000ee4000802007f */
[----:B---3--:R-:W-:Y:S05]  /*1b370*/  @!P1 BRA `(.L_x_202) ;  /* 0xfffffffc00ec9947 */ /* 0x008fea000383ffff */
[----:B------:R-:W-:Y:S05]  /*1b380*/  BRA `(.L_x_380) ;  /* 0xffffff9c00b87947 */ /* 0x000fea000383ffff */
.L_x_208:
[----:B-1-34-:R-:W-:-:S04]  /*1b390*/  IMAD.U32 R3, RZ, RZ, UR35 ;  /* 0x00000023ff037e24 */ /* 0x01afc8000f8e00ff */
[----:B------:R1:W3:Y:S03]  /*1b3a0*/  SYNCS.PHASECHK.TRANS64.TRYWAIT P1, [R3+URZ+0x384e0], R2 ;  /* 0x0384e002030075a7 */ /* 0x0002e6000802017f */
[----:B---3--:R-:W-:Y:S05]  /*1b3b0*/  @!P1 NANOSLEEP.SYNCS 0x989680 ;  /* 0x009896800000995d */ /* 0x008fea0003900000 */
[----:B------:R-:W3:Y:S02]  /*1b3c0*/  @!P1 SYNCS.PHASECHK.TRANS64 P1, [R3+URZ+0x384e0], R2 ;  /* 0x0384e002030095a7 */ /* 0x000ee4000802007f */
[----:B---3--:R-:W-:Y:S05]  /*1b3d0*/  @!P1 BRA `(.L_x_208) ;  /* 0xfffffffc00ec9947 */ /* 0x008fea000383ffff */
[----:B------:R-:W-:Y:S05]  /*1b3e0*/  BRA `(.L_x_381) ;  /* 0xffffffa000087947 */ /* 0x000fea000383ffff */
.L_x_214:
[----:B-1-34-:R-:W-:-:S04]  /*1b3f0*/  MOV R3, UR35 ;  /* 0x0000002300037c02 */ /* 0x01afc80008000f00 */
[----:B------:R1:W3:Y:S03]  /*1b400*/  SYNCS.PHASECHK.TRANS64.TRYWAIT P1, [R3+URZ+0x384e8], R2 ;  /* 0x0384e802030075a7 */ /* 0x0002e6000802017f */
[----:B---3--:R-:W-:Y:S05]  /*1b410*/  @!P1 NANOSLEEP.SYNCS 0x989680 ;  /* 0x009896800000995d */ /* 0x008fea0003900000 */
[----:B------:R-:W3:Y:S02]  /*1b420*/  @!P1 SYNCS.PHASECHK.TRANS64 P1, [R3+URZ+0x384e8], R2 ;  /* 0x0384e802030095a7 */ /* 0x000ee4000802007f */
[----:B---3--:R-:W-:Y:S05]  /*1b430*/  @!P1 BRA `(.L_x_214) ;  /* 0xfffffffc00ec9947 */ /* 0x008fea000383ffff */
[----:B------:R-:W-:Y:S05]  /*1b440*/  BRA `(.L_x_382) ;  /* 0xffffffa000507947 */ /* 0x000fea000383ffff */
.L_x_220:
[----:B-1-34-:R-:W-:-:S04]  /*1b450*/  IMAD.U32 R3, RZ, RZ, UR35 ;  /* 0x00000023ff037e24 */ /* 0x01afc8000f8e00ff */
[----:B------:R1:W3:Y:S03]  /*1b460*/  SYNCS.PHASECHK.TRANS64.TRYWAIT P1, [R3+URZ+0x384d0], R0 ;  /* 0x0384d000030075a7 */ /* 0x0002e6000802017f */
[----:B---3--:R-:W-:Y:S05]  /*1b470*/  @!P1 NANOSLEEP.SYNCS 0x989680 ;  /* 0x009896800000995d */ /* 0x008fea0003900000 */
[----:B------:R-:W3:Y:S02]  /*1b480*/  @!P1 SYNCS.PHASECHK.TRANS64 P1, [R3+URZ+0x384d0], R0 ;  /* 0x0384d000030095a7 */ /* 0x000ee4000802007f */
[----:B---3--:R-:W-:Y:S05]  /*1b490*/  @!P1 BRA `(.L_x_220) ;  /* 0xfffffffc00ec9947 */ /* 0x008fea000383ffff */
[----:B------:R-:W-:Y:S05]  /*1b4a0*/  BRA `(.L_x_383) ;  /* 0xffffffa000a07947 */ /* 0x000fea000383ffff */
.L_x_226:
[----:B-1-34-:R-:W-:-:S04]  /*1b4b0*/  MOV R3, UR35 ;  /* 0x0000002300037c02 */ /* 0x01afc80008000f00 */
[----:B------:R1:W3:Y:S03]  /*1b4c0*/  SYNCS.PHASECHK.TRANS64.TRYWAIT P1, [R3+URZ+0x384d8], R0 ;  /* 0x0384d800030075a7 */ /* 0x0002e6000802017f */
[----:B---3--:R-:W-:Y:S05]  /*1b4d0*/  @!P1 NANOSLEEP.SYNCS 0x989680 ;  /* 0x009896800000995d */ /* 0x008fea0003900000 */
[----:B------:R-:W3:Y:S02]  /*1b4e0*/  @!P1 SYNCS.PHASECHK.TRANS64 P1, [R3+URZ+0x384d8], R0 ;  /* 0x0384d800030095a7 */ /* 0x000ee4000802007f */
[----:B---3--:R-:W-:Y:S05]  /*1b4f0*/  @!P1 BRA `(.L_x_226) ;  /* 0xfffffffc00ec9947 */ /* 0x008fea000383ffff */
[----:B------:R-:W-:Y:S05]  /*1b500*/  BRA `(.L_x_384) ;  /* 0xffffffa000e87947 */ /* 0x000fea000383ffff */
.L_x_232:
[----:B-1-34-:R-:W-:-:S04]  /*1b510*/  IMAD.U32 R3, RZ, RZ, UR35 ;  /* 0x00000023ff037e24 */ /* 0x01afc8000f8e00ff */
[----:B------:R1:W3:Y:S03]  /*1b520*/  SYNCS.PHASECHK.TRANS64.TRYWAIT P1, [R3+URZ+0x384e0], R0 ;  /* 0x0384e000030075a7 */ /* 0x0002e6000802017f */
[----:B---3--:R-:W-:Y:S05]  /*1b530*/  @!P1 NANOSLEEP.SYNCS 0x989680 ;  /* 0x009896800000995d */ /* 0x008fea0003900000 */
[----:B------:R-:W3:Y:S02]  /*1b540*/  @!P1 SYNCS.PHASECHK.TRANS64 P1, [R3+URZ+0x384e0], R0 ;  /* 0x0384e000030095a7 */ /* 0x000ee4000802007f */
[----:B---3--:R-:W-:Y:S05]  /*1b550*/  @!P1 BRA `(.L_x_232) ;  /* 0xfffffffc00ec9947 */ /* 0x008fea000383ffff */
[----:B------:R-:W-:Y:S05]  /*1b560*/  BRA `(.L_x_385) ;  /* 0xffffffa400387947 */ /* 0x000fea000383ffff */
.L_x_238:
[----:B-1-34-:R-:W-:-:S04]  /*1b570*/  MOV R3, UR35 ;  /* 0x0000002300037c02 */ /* 0x01afc80008000f00 */
[----:B------:R1:W3:Y:S03]  /*1b580*/  SYNCS.PHASECHK.TRANS64.TRYWAIT P1, [R3+URZ+0x384e8], R0 ;  /* 0x0384e800030075a7 */ /* 0x0002e6000802017f */
[----:B---3--:R-:W-:Y:S05]  /*1b590*/  @!P1 NANOSLEEP.SYNCS 0x989680 ;  /* 0x009896800000995d */ /* 0x008fea0003900000 */
[----:B------:R-:W3:Y:S02]  /*1b5a0*/  @!P1 SYNCS.PHASECHK.TRANS64 P1, [R3+URZ+0x384e8], R0 ;  /* 0x0384e800030095a7 */ /* 0x000ee4000802007f */
[----:B---3--:R-:W-:Y:S05]  /*1b5b0*/  @!P1 BRA `(.L_x_238) ;  /* 0xfffffffc00ec9947 */ /* 0x008fea000383ffff */
[----:B------:R-:W-:Y:S05]  /*1b5c0*/  BRA `(.L_x_386) ;  /* 0xffffffa400807947 */ /* 0x000fea000383ffff */
.L_x_244:
[----:B-1-34-:R-:W-:-:S04]  /*1b5d0*/  IMAD.U32 R3, RZ, RZ, UR35 ;  /* 0x00000023ff037e24 */ /* 0x01afc8000f8e00ff */
[----:B------:R1:W3:Y:S03]  /*1b5e0*/  SYNCS.PHASECHK.TRANS64.TRYWAIT P1, [R3+URZ+0x384d0], R2 ;  /* 0x0384d002030075a7 */ /* 0x0002e6000802017f */
[----:B---3--:R-:W-:Y:S05]  /*1b5f0*/  @!P1 NANOSLEEP.SYNCS 0x989680 ;  /* 0x009896800000995d */ /* 0x008fea0003900000 */
[----:B------:R-:W3:Y:S02]  /*1b600*/  @!P1 SYNCS.PHASECHK.TRANS64 P1, [R3+URZ+0x384d0], R2 ;  /* 0x0384d002030095a7 */ /* 0x000ee4000802007f */
[----:B---3--:R-:W-:Y:S05]  /*1b610*/  @!P1 BRA `(.L_x_244) ;  /* 0xfffffffc00ec9947 */ /* 0x008fea000383ffff */
[----:B------:R-:W-:Y:S05]  /*1b620*/  BRA `(.L_x_387) ;  /* 0xffffffa400d07947 */ /* 0x000fea000383ffff */
.L_x_250:
[----:B-1-34-:R-:W-:-:S04]  /*1b630*/  MOV R3, UR35 ;  /* 0x0000002300037c02 */ /* 0x01afc80008000f00 */
[----:B------:R1:W3:Y:S03]  /*1b640*/  SYNCS.PHASECHK.TRANS64.TRYWAIT P1, [R3+URZ+0x384d8], R2 ;  /* 0x0384d802030075a7 */ /* 0x0002e6000802017f */
[----:B---3--:R-:W-:Y:S05]  /*1b650*/  @!P1 NANOSLEEP.SYNCS 0x989680 ;  /* 0x009896800000995d */ /* 0x008fea0003900000 */
[----:B------:R-:W3:Y:S02]  /*1b660*/  @!P1 SYNCS.PHASECHK.TRANS64 P1, [R3+URZ+0x384d8], R2 ;  /* 0x0384d802030095a7 */ /* 0x000ee4000802007f */
[----:B---3--:R-:W-:Y:S05]  /*1b670*/  @!P1 BRA `(.L_x_250) ;  /* 0xfffffffc00ec9947 */ /* 0x008fea000383ffff */
[----:B------:R-:W-:Y:S05]  /*1b680*/  BRA `(.L_x_388) ;  /* 0xffffffa800187947 */ /* 0x000fea000383ffff */
.L_x_256:
[----:B-1-34-:R-:W-:-:S04]  /*1b690*/  IMAD.U32 R3, RZ, RZ, UR35 ;  /* 0x00000023ff037e24 */ /* 0x01afc8000f8e00ff */
[----:B------:R1:W3:Y:S03]  /*1b6a0*/  SYNCS.PHASECHK.TRANS64.TRYWAIT P1, [R3+URZ+0x384e0], R2 ;  /* 0x0384e002030075a7 */ /* 0x0002e6000802017f */
[----:B---3--:R-:W-:Y:S05]  /*1b6b0*/  @!P1 NANOSLEEP.SYNCS 0x989680 ;  /* 0x009896800000995d */ /* 0x008fea0003900000 */
[----:B------:R-:W3:Y:S02]  /*1b6c0*/  @!P1 SYNCS.PHASECHK.TRANS64 P1, [R3+URZ+0x384e0], R2 ;  /* 0x0384e002030095a7 */ /* 0x000ee4000802007f */
[----:B---3--:R-:W-:Y:S05]  /*1b6d0*/  @!P1 BRA `(.L_x_256) ;  /* 0xfffffffc00ec9947 */ /* 0x008fea000383ffff */
[----:B------:R-:W-:Y:S05]  /*1b6e0*/  BRA `(.L_x_389) ;  /* 0xffffffa800647947 */ /* 0x000fea000383ffff */
.L_x_262:
[----:B-1-34-:R-:W-:-:S04]  /*1b6f0*/  MOV R3, UR35 ;  /* 0x0000002300037c02 */ /* 0x01afc80008000f00 */
[----:B------:R1:W3:Y:S03]  /*1b700*/  SYNCS.PHASECHK.TRANS64.TRYWAIT P1, [R3+URZ+0x384e8], R2 ;  /* 0x0384e802030075a7 */ /* 0x0002e6000802017f */
[----:B---3--:R-:W-:Y:S05]  /*1b710*/  @!P1 NANOSLEEP.SYNCS 0x989680 ;  /* 0x009896800000995d */ /* 0x008fea0003900000 */
[----:B------:R-:W3:Y:S02]  /*1b720*/  @!P1 SYNCS.PHASECHK.TRANS64 P1, [R3+URZ+0x384e8], R2 ;  /* 0x0384e802030095a7 */ /* 0x000ee4000802007f */
[----:B---3--:R-:W-:Y:S05]  /*1b730*/  @!P1 BRA `(.L_x_262) ;  /* 0xfffffffc00ec9947 */ /* 0x008fea000383ffff */
[----:B------:R-:W-:Y:S05]  /*1b740*/  BRA `(.L_x_390) ;  /* 0xffffffa800a87947 */ /* 0x000fea000383ffff */
.L_x_277:
[----:B-1-34-:R-:W-:-:S04]  /*1b750*/  IMAD.U32 R3, RZ, RZ, UR35 ;  /* 0x00000023ff037e24 */ /* 0x01afc8000f8e00ff */
[----:B------:R1:W2:Y:S03]  /*1b760*/  SYNCS.PHASECHK.TRANS64.TRYWAIT P0, [R3+URZ+0x384d0], R0 ;  /* 0x0384d000030075a7 */ /* 0x0002a6000800017f */
[----:B--2---:R-:W-:Y:S05]  /*1b770*/  @!P0 NANOSLEEP.SYNCS 0x989680 ;  /* 0x009896800000895d */ /* 0x004fea0003900000 */
[----:B------:R-:W2:Y:S02]  /*1b780*/  @!P0 SYNCS.PHASECHK.TRANS64 P0, [R3+URZ+0x384d0], R0 ;  /* 0x0384d000030085a7 */ /* 0x000ea4000800007f */
[----:B--2---:R-:W-:Y:S05]  /*1b790*/  @!P0 BRA `(.L_x_277) ;  /* 0xfffffffc00ec8947 */ /* 0x004fea000383ffff */
[----:B------:R-:W-:Y:S05]  /*1b7a0*/  BRA `(.L_x_391) ;  /* 0xffffffb000407947 */ /* 0x000fea000383ffff */
.L_x_279:
[----:B-1-34-:R-:W-:-:S04]  /*1b7b0*/  MOV R3, UR35 ;  /* 0x0000002300037c02 */ /* 0x01afc80008000f00 */
[----:B------:R1:W2:Y:S03]  /*1b7c0*/  SYNCS.PHASECHK.TRANS64.TRYWAIT P0, [R3+URZ+0x384d8], R0 ;  /* 0x0384d800030075a7 */ /* 0x0002a6000800017f */
[----:B--2---:R-:W-:Y:S05]  /*1b7d0*/  @!P0 NANOSLEEP.SYNCS 0x989680 ;  /* 0x009896800000895d */ /* 0x004fea0003900000 */
[----:B------:R-:W2:Y:S02]  /*1b7e0*/  @!P0 SYNCS.PHASECHK.TRANS64 P0, [R3+URZ+0x384d8], R0 ;  /* 0x0384d800030085a7 */ /* 0x000ea4000800007f */
[----:B--2---:R-:W-:Y:S05]  /*1b7f0*/  @!P0 BRA `(.L_x_279) ;  /* 0xfffffffc00ec8947 */ /* 0x004fea000383ffff */
[----:B------:R-:W-:Y:S05]  /*1b800*/  BRA `(.L_x_392) ;  /* 0xffffffb000387947 */ /* 0x000fea000383ffff */
.L_x_281:
[----:B-1-34-:R-:W-:-:S04]  /*1b810*/  IMAD.U32 R3, RZ, RZ, UR35 ;  /* 0x00000023ff037e24 */ /* 0x01afc8000f8e00ff */
[----:B------:R1:W2:Y:S03]  /*1b820*/  SYNCS.PHASECHK.TRANS64.TRYWAIT P0, [R3+URZ+0x384e0], R0 ;  /* 0x0384e000030075a7 */ /* 0x0002a6000800017f */
[----:B--2---:R-:W-:Y:S05]  /*1b830*/  @!P0 NANOSLEEP.SYNCS 0x989680 ;  /* 0x009896800000895d */ /* 0x004fea0003900000 */
[----:B------:R-:W2:Y:S02]  /*1b840*/  @!P0 SYNCS.PHASECHK.TRANS64 P0, [R3+URZ+0x384e0], R0 ;  /* 0x0384e000030085a7 */ /* 0x000ea4000800007f */
[----:B--2---:R-:W-:Y:S05]  /*1b850*/  @!P0 BRA `(.L_x_281) ;  /* 0xfffffffc00ec8947 */ /* 0x004fea000383ffff */
[----:B------:R-:W-:Y:S05]  /*1b860*/  BRA `(.L_x_393) ;  /* 0xffffffb000307947 */ /* 0x000fea000383ffff */
.L_x_293:
[----:B------:R-:W-:Y:S01]  /*1b870*/  BSSY B1, `(.L_x_394) ;  /* 0x0000006000017945 */ /* 0x000fe20003800000 */
[----:B------:R-:W-:-:S07]  /*1b880*/  MOV R15, 0xffffffff ;  /* 0xffffffff000f7802 */ /* 0x000fce0000000f00 */
[----:B------:R-:W-:Y:S05]  /*1b890*/  WARPSYNC.COLLECTIVE R15, `(.L_x_395) ;  /* 0x000000000f0c7348 */ /* 0x000fea0003c00000 */
[----:B------:R-:W-:Y:S02]  /*1b8a0*/  ELECT P6, UR62, PT ;  /* 0x00000000003e782f */ /* 0x000fe400038c0000 */
[----:B------:R-:W-:Y:S01]  /*1b8b0*/  MOV R14, UR62 ;  /* 0x0000003e000e7c02 */ /* 0x000fe20008000f00 */
[----:B------:R-:W-:Y:S10]  /*1b8c0*/  ENDCOLLECTIVE ;  /* 0x000000000000791b */ /* 0x000ff40003800000 */
.L_x_395:
[----:B------:R-:W-:Y:S05]  /*1b8d0*/  BSYNC B1 ;  /* 0x0000000000017941 */ /* 0x000fea0003800000 */
.L_x_394:
[----:B------:R-:W-:Y:S05]  /*1b8e0*/  BRA `(.L_x_396) ;  /* 0xffffffbc006c7947 */ /* 0x000fea000383ffff */
.L_x_296:
[----:B-1----:R1:W3:Y:S02]  /*1b8f0*/  SYNCS.PHASECHK.TRANS64.TRYWAIT P0, [R8+URZ+0x38498], R5 ;  /* 0x03849805080075a7 */ /* 0x0022e4000800017f */
[----:B---3--:R-:W-:Y:S05]  /*1b900*/  @!P0 NANOSLEEP.SYNCS 0x989680 ;  /* 0x009896800000895d */ /* 0x008fea0003900000 */
[----:B------:R-:W3:Y:S02]  /*1b910*/  @!P0 SYNCS.PHASECHK.TRANS64 P0, [R8+URZ+0x38498], R5 ;  /* 0x03849805080085a7 */ /* 0x000ee4000800007f */
[----:B---3--:R-:W-:Y:S05]  /*1b920*/  @!P0 BRA `(.L_x_296) ;  /* 0xfffffffc00f08947 */ /* 0x008fea000383ffff */
[----:B------:R-:W-:Y:S05]  /*1b930*/  BRA `(.L_x_397) ;  /* 0xffffffbc00987947 */ /* 0x000fea000383ffff */
.L_x_301:
[----:B-1----:R1:W2:Y:S02]  /*1b940*/  SYNCS.PHASECHK.TRANS64.TRYWAIT P0, [R3+URZ+0x38400], R2 ;  /* 0x03840002030075a7 */ /* 0x0022a4000800017f */
[----:B--2---:R-:W-:Y:S05]  /*1b950*/  @!P0 NANOSLEEP.SYNCS 0x989680 ;  /* 0x009896800000895d */ /* 0x004fea0003900000 */
[----:B------:R-:W2:Y:S02]  /*1b960*/  @!P0 SYNCS.PHASECHK.TRANS64 P0, [R3+URZ+0x38400], R2 ;  /* 0x03840002030085a7 */ /* 0x000ea4000800007f */
[----:B--2---:R-:W-:Y:S05]  /*1b970*/  @!P0 BRA `(.L_x_301) ;  /* 0xfffffffc00f08947 */ /* 0x004fea000383ffff */
[----:B------:R-:W-:Y:S05]  /*1b980*/  BRA `(.L_x_398) ;  /* 0xffffffc000607947 */ /* 0x000fea000383ffff */
.L_x_304:
[----:B------:R-:W-:Y:S01]  /*1b990*/  BSSY B1, `(.L_x_399) ;  /* 0x0000006000017945 */ /* 0x000fe20003800000 */
[----:B------:R-:W-:-:S07]  /*1b9a0*/  IMAD.MOV.U32 R15, RZ, RZ, -0x1 ;  /* 0xffffffffff0f7424 */ /* 0x000fce00078e00ff */
[----:B-1---5:R-:W-:Y:S05]  /*1b9b0*/  WARPSYNC.COLLECTIVE R15, `(.L_x_400) ;  /* 0x000000000f0c7348 */ /* 0x022fea0003c00000 */
[----:B------:R-:W-:Y:S02]  /*1b9c0*/  ELECT P6, UR62, PT ;  /* 0x00000000003e782f */ /* 0x000fe400038c0000 */
[----:B------:R-:W-:Y:S01]  /*1b9d0*/  MOV R14, UR62 ;  /* 0x0000003e000e7c02 */ /* 0x000fe20008000f00 */
[----:B-1---5:R-:W-:Y:S10]  /*1b9e0*/  ENDCOLLECTIVE ;  /* 0x000000000000791b */ /* 0x022ff40003800000 */
.L_x_400:
[----:B------:R-:W-:Y:S05]  /*1b9f0*/  BSYNC B1 ;  /* 0x0000000000017941 */ /* 0x000fea0003800000 */
.L_x_399:
[----:B------:R-:W-:Y:S05]  /*1ba00*/  BRA `(.L_x_401) ;  /* 0xffffffc000a87947 */ /* 0x000fea000383ffff */
.L_x_307:
[----:B------:R-:W-:Y:S01]  /*1ba10*/  BSSY B1, `(.L_x_402) ;  /* 0x0000005000017945 */ /* 0x000fe20003800000 */
[----:B--2---:R-:W-:-:S07]  /*1ba20*/  MOV R15, 0xffffffff ;  /* 0xffffffff000f7802 */ /* 0x004fce0000000f00 */
[----:B-1---5:R-:W-:Y:S05]  /*1ba30*/  WARPSYNC.COLLECTIVE R15, `(.L_x_403) ;  /* 0x000000000f087348 */ /* 0x022fea0003c00000 */
[----:B------:R-:W-:Y:S01]  /*1ba40*/  NOP ;  /* 0x0000000000007918 */ /* 0x000fe20000000000 */
[----:B-1---5:R-:W-:Y:S01]  /*1ba50*/  ENDCOLLECTIVE ;  /* 0x000000000000791b */ /* 0x022fe20003800000 */
.L_x_403:
[----:B------:R-:W-:Y:S05]  /*1ba60*/  BSYNC B1 ;  /* 0x0000000000017941 */ /* 0x000fea0003800000 */
.L_x_402:
[----:B------:R-:W-:-:S07]  /*1ba70*/  IMAD.MOV.U32 R15, RZ, RZ, -0x1 ;  /* 0xffffffffff0f7424 */ /* 0x000fce00078e00ff */
[----:B------:R-:W-:Y:S05]  /*1ba80*/  WARPSYNC.COLLECTIVE R15, `(.L_x_404) ;  /* 0x000000000f0c7348 */ /* 0x000fea0003c00000 */
[----:B------:R-:W-:Y:S02]  /*1ba90*/  ELECT P6, UR62, PT ;  /* 0x00000000003e782f */ /* 0x000fe400038c0000 */
[----:B------:R-:W-:Y:S01]  /*1baa0*/  MOV R14, UR62 ;  /* 0x0000003e000e7c02 */ /* 0x000fe20008000f00 */
[----:B------:R-:W-:Y:S10]  /*1bab0*/  ENDCOLLECTIVE ;  /* 0x000000000000791b */ /* 0x000ff40003800000 */
.L_x_404:
[----:B------:R-:W-:Y:S05]  /*1bac0*/  BRA `(.L_x_405) ;  /* 0xffffffc400c87947 */ /* 0x000fea000383ffff */
.L_x_310:
[----:B------:R-:W-:Y:S01]  /*1bad0*/  BSSY B0, `(.L_x_406) ;  /* 0x0000006000007945 */ /* 0x000fe20003800000 */
[----:B------:R-:W-:-:S07]  /*1bae0*/  MOV R15, 0xffffffff ;  /* 0xffffffff000f7802 */ /* 0x000fce0000000f00 */
[----:B-----5:R-:W-:Y:S05]  /*1baf0*/  WARPSYNC.COLLECTIVE R15, `(.L_x_407) ;  /* 0x000000000f0c7348 */ /* 0x020fea0003c00000 */
[----:B-----5:R-:W-:Y:S02]  /*1bb00*/  ELECT P6, UR62, PT ;  /* 0x00000000003e782f */ /* 0x020fe400038c0000 */
[----:B------:R-:W-:Y:S01]  /*1bb10*/  MOV R14, UR62 ;  /* 0x0000003e000e7c02 */ /* 0x000fe20008000f00 */
[----:B------:R-:W-:Y:S10]  /*1bb20*/  ENDCOLLECTIVE ;  /* 0x000000000000791b */ /* 0x000ff40003800000 */
.L_x_407:
[----:B------:R-:W-:Y:S05]  /*1bb30*/  BSYNC B0 ;  /* 0x0000000000007941 */ /* 0x000fea0003800000 */
.L_x_406:
[----:B------:R-:W-:Y:S05]  /*1bb40*/  BRA `(.L_x_408) ;  /* 0xffffffc800187947 */ /* 0x000fea000383ffff */
.L_x_314:
[----:B-1----:R1:W2:Y:S02]  /*1bb50*/  SYNCS.PHASECHK.TRANS64.TRYWAIT P0, [R7+URZ], R2 ;  /* 0x00000002070075a7 */ /* 0x0022a4000800017f */
[----:B--2---:R-:W-:Y:S05]  /*1bb60*/  @!P0 NANOSLEEP.SYNCS 0x989680 ;  /* 0x009896800000895d */ /* 0x004fea0003900000 */
[----:B------:R-:W2:Y:S02]  /*1bb70*/  @!P0 SYNCS.PHASECHK.TRANS64 P0, [R7+URZ], R2 ;  /* 0x00000002070085a7 */ /* 0x000ea4000800007f */
[----:B--2---:R-:W-:Y:S05]  /*1bb80*/  @!P0 BRA `(.L_x_314) ;  /* 0xfffffffc00f08947 */ /* 0x004fea000383ffff */
[----:B------:R-:W-:Y:S05]  /*1bb90*/  BRA `(.L_x_409) ;  /* 0xffffffc800547947 */ /* 0x000fea000383ffff */
.L_x_315:
[----:B-1----:R1:W2:Y:S02]  /*1bba0*/  SYNCS.PHASECHK.TRANS64.TRYWAIT P0, [R9+URZ], R4 ;  /* 0x00000004090075a7 */ /* 0x0022a4000800017f */
[----:B--2---:R-:W-:Y:S05]  /*1bbb0*/  @!P0 NANOSLEEP.SYNCS 0x989680 ;  /* 0x009896800000895d */ /* 0x004fea0003900000 */
[----:B------:R-:W2:Y:S02]  /*1bbc0*/  @!P0 SYNCS.PHASECHK.TRANS64 P0, [R9+URZ], R4 ;  /* 0x00000004090085a7 */ /* 0x000ea4000800007f */
[----:B--2---:R-:W-:Y:S05]  /*1bbd0*/  @!P0 BRA `(.L_x_315) ;  /* 0xfffffffc00f08947 */ /* 0x004fea000383ffff */
[----:B------:R-:W-:Y:S05]  /*1bbe0*/  BRA `(.L_x_410) ;  /* 0xffffffc8005c7947 */ /* 0x000fea000383ffff */
.L_x_333:
[----:B-1----:R1:W3:Y:S02]  /*1bbf0*/  SYNCS.PHASECHK.TRANS64.TRYWAIT P2, [R12+URZ+0x38440], R3 ;  /* 0x038440030c0075a7 */ /* 0x0022e4000804017f */
[----:B---3--:R-:W-:Y:S05]  /*1bc00*/  @!P2 NANOSLEEP.SYNCS 0x989680 ;  /* 0x009896800000a95d */ /* 0x008fea0003900000 */
[----:B------:R-:W3:Y:S02]  /*1bc10*/  @!P2 SYNCS.PHASECHK.TRANS64 P2, [R12+URZ+0x38440], R3 ;  /* 0x038440030c00a5a7 */ /* 0x000ee4000804007f */
[----:B---3--:R-:W-:Y:S05]  /*1bc20*/  @!P2 BRA `(.L_x_333) ;  /* 0xfffffffc00f0a947 */ /* 0x008fea000383ffff */
[----:B------:R-:W-:Y:S05]  /*1bc30*/  BRA `(.L_x_411) ;  /* 0xffffffe400787947 */ /* 0x000fea000383ffff */
.L_x_339:
[----:B-1----:R1:W2:Y:S02]  /*1bc40*/  SYNCS.PHASECHK.TRANS64.TRYWAIT P0, [R3+URZ+0x38440], R0 ;  /* 0x03844000030075a7 */ /* 0x0022a4000800017f */
[----:B--2---:R-:W-:Y:S05]  /*1bc50*/  @!P0 NANOSLEEP.SYNCS 0x989680 ;  /* 0x009896800000895d */ /* 0x004fea0003900000 */
[----:B------:R-:W2:Y:S02]  /*1bc60*/  @!P0 SYNCS.PHASECHK.TRANS64 P0, [R3+URZ+0x38440], R0 ;  /* 0x03844000030085a7 */ /* 0x000ea4000800007f */
[----:B--2---:R-:W-:Y:S05]  /*1bc70*/  @!P0 BRA `(.L_x_339) ;  /* 0xfffffffc00f08947 */ /* 0x004fea000383ffff */
[----:B------:R-:W-:Y:S05]  /*1bc80*/  BRA `(.L_x_412) ;  /* 0xffffffe400e07947 */ /* 0x000fea000383ffff */
.L_x_341:
[----:B-1----:R1:W2:Y:S02]  /*1bc90*/  SYNCS.PHASECHK.TRANS64.TRYWAIT P0, [R3+URZ+0x38440], R0 ;  /* 0x03844000030075a7 */ /* 0x0022a4000800017f */
[----:B--2---:R-:W-:Y:S05]  /*1bca0*/  @!P0 NANOSLEEP.SYNCS 0x989680 ;  /* 0x009896800000895d */ /* 0x004fea0003900000 */
[----:B------:R-:W2:Y:S02]  /*1bcb0*/  @!P0 SYNCS.PHASECHK.TRANS64 P0, [R3+URZ+0x38440], R0 ;  /* 0x03844000030085a7 */ /* 0x000ea4000800007f */
[----:B--2---:R-:W-:Y:S05]  /*1bcc0*/  @!P0 BRA `(.L_x_341) ;  /* 0xfffffffc00f08947 */ /* 0x004fea000383ffff */
[----:B------:R-:W-:Y:S05]  /*1bcd0*/  BRA `(.L_x_413) ;  /* 0xffffffe400f87947 */ /* 0x000fea000383ffff */
.L_x_343:
[----:B-1----:R1:W2:Y:S02]  /*1bce0*/  SYNCS.PHASECHK.TRANS64.TRYWAIT P0, [R3+URZ+0x38440], R0 ;  /* 0x03844000030075a7 */ /* 0x0022a4000800017f */
[----:B--2---:R-:W-:Y:S05]  /*1bcf0*/  @!P0 NANOSLEEP.SYNCS 0x989680 ;  /* 0x009896800000895d */ /* 0x004fea0003900000 */
[----:B------:R-:W2:Y:S02]  /*1bd00*/  @!P0 SYNCS.PHASECHK.TRANS64 P0, [R3+URZ+0x38440], R0 ;  /* 0x03844000030085a7 */ /* 0x000ea4000800007f */
[----:B--2---:R-:W-:Y:S05]  /*1bd10*/  @!P0 BRA `(.L_x_343) ;  /* 0xfffffffc00f08947 */ /* 0x004fea000383ffff */
[----:B------:R-:W-:Y:S05]  /*1bd20*/  BRA `(.L_x_414) ;  /* 0xffffffe800107947 */ /* 0x000fea000383ffff */
.L_x_345:
[----:B-1----:R1:W2:Y:S02]  /*1bd30*/  SYNCS.PHASECHK.TRANS64.TRYWAIT P0, [R3+URZ+0x38440], R0 ;  /* 0x03844000030075a7 */ /* 0x0022a4000800017f */
[----:B--2---:R-:W-:Y:S05]  /*1bd40*/  @!P0 NANOSLEEP.SYNCS 0x989680 ;  /* 0x009896800000895d */ /* 0x004fea0003900000 */
[----:B------:R-:W2:Y:S02]  /*1bd50*/  @!P0 SYNCS.PHASECHK.TRANS64 P0, [R3+URZ+0x38440], R0 ;  /* 0x03844000030085a7 */ /* 0x000ea4000800007f */
[----:B--2---:R-:W-:Y:S05]  /*1bd60*/  @!P0 BRA `(.L_x_345) ;  /* 0xfffffffc00f08947 */ /* 0x004fea000383ffff */
[----:B------:R-:W-:Y:S05]  /*1bd70*/  BRA `(.L_x_415) ;  /* 0xffffffe800287947 */ /* 0x000fea000383ffff */
.L_x_347:
[----:B-1----:R1:W2:Y:S02]  /*1bd80*/  SYNCS.PHASECHK.TRANS64.TRYWAIT P0, [R3+URZ+0x38440], R0 ;  /* 0x03844000030075a7 */ /* 0x0022a4000800017f */
[----:B--2---:R-:W-:Y:S05]  /*1bd90*/  @!P0 NANOSLEEP.SYNCS 0x989680 ;  /* 0x009896800000895d */ /* 0x004fea0003900000 */
[----:B------:R-:W2:Y:S02]  /*1bda0*/  @!P0 SYNCS.PHASECHK.TRANS64 P0, [R3+URZ+0x38440], R0 ;  /* 0x03844000030085a7 */ /* 0x000ea4000800007f */
[----:B--2---:R-:W-:Y:S05]  /*1bdb0*/  @!P0 BRA `(.L_x_347) ;  /* 0xfffffffc00f08947 */ /* 0x004fea000383ffff */
[----:B------:R-:W-:Y:S05]  /*1bdc0*/  BRA `(.L_x_416) ;  /* 0xffffffe800407947 */ /* 0x000fea000383ffff */
.L_x_349:
[----:B-1----:R1:W2:Y:S02]  /*1bdd0*/  SYNCS.PHASECHK.TRANS64.TRYWAIT P0, [R3+URZ+0x38440], R0 ;  /* 0x03844000030075a7 */ /* 0x0022a4000800017f */
[----:B--2---:R-:W-:Y:S05]  /*1bde0*/  @!P0 NANOSLEEP.SYNCS 0x989680 ;  /* 0x009896800000895d */ /* 0x004fea0003900000 */
[----:B------:R-:W2:Y:S02]  /*1bdf0*/  @!P0 SYNCS.PHASECHK.TRANS64 P0, [R3+URZ+0x38440], R0 ;  /* 0x03844000030085a7 */ /* 0x000ea4000800007f */
[----:B--2---:R-:W-:Y:S05]  /*1be00*/  @!P0 BRA `(.L_x_349) ;  /* 0xfffffffc00f08947 */ /* 0x004fea000383ffff */
[----:B------:R-:W-:Y:S05]  /*1be10*/  BRA `(.L_x_417) ;  /* 0xffffffe800587947 */ /* 0x000fea000383ffff */
.L_x_351:
[----:B-1----:R1:W2:Y:S02]  /*1be20*/  SYNCS.PHASECHK.TRANS64.TRYWAIT P0, [R3+URZ+0x38440], R0 ;  /* 0x03844000030075a7 */ /* 0x0022a4000800017f */
[----:B--2---:R-:W-:Y:S05]  /*1be30*/  @!P0 NANOSLEEP.SYNCS 0x989680 ;  /* 0x009896800000895d */ /* 0x004fea0003900000 */
[----:B------:R-:W2:Y:S02]  /*1be40*/  @!P0 SYNCS.PHASECHK.TRANS64 P0, [R3+URZ+0x38440], R0 ;  /* 0x03844000030085a7 */ /* 0x000ea4000800007f */
[----:B--2---:R-:W-:Y:S05]  /*1be50*/  @!P0 BRA `(.L_x_351) ;  /* 0xfffffffc00f08947 */ /* 0x004fea000383ffff */
[----:B------:R-:W-:Y:S05]  /*1be60*/  BRA `(.L_x_418) ;  /* 0xffffffe800707947 */ /* 0x000fea000383ffff */
        .weak           $__internal_0_$__cuda_sm20_div_u64
        .type           $__internal_0_$__cuda_sm20_div_u64,@function
        .size           $__internal_0_$__cuda_sm20_div_u64,(.L_x_330 - $__internal_0_$__cuda_sm20_div_u64)
$__internal_0_$__cuda_sm20_div_u64:
[----:B------:R-:W1:Y:S08]  /*1be70*/  I2F.U64.RP R11, R24 ;  /* 0x00000018000b7312 */ /* 0x000e700000309000 */
[----:B-1----:R-:W1:Y:S02]  /*1be80*/  MUFU.RCP R11, R11 ;  /* 0x0000000b000b7308 */ /* 0x002e640000001000 */
[----:B-1----:R-:W-:-:S06]  /*1be90*/  VIADD R16, R11, 0x1ffffffe ;  /* 0x1ffffffe0b107836 */ /* 0x002fcc0000000000 */
[----:B------:R-:W1:Y:S02]  /*1bea0*/  F2I.U64.TRUNC R16, R16 ;  /* 0x0000001000107311 */ /* 0x000e64000020d800 */
[----:B-1----:R-:W-:-:S04]  /*1beb0*/  IMAD.WIDE.U32 R18, R16, R24, RZ ;  /* 0x0000001810127225 */ /* 0x002fc800078e00ff */
[C---:B------:R-:W-:Y:S01]  /*1bec0*/  IMAD R13, R16.reuse, R25, R19 ;  /* 0x00000019100d7224 */ /* 0x040fe200078e0213 */
[----:B------:R-:W-:Y:S01]  /*1bed0*/  IADD3 R27, P1, RZ, -R18, RZ ;  /* 0x80000012ff1b7210 */ /* 0x000fe20007f3e0ff */
[----:B------:R-:W-:Y:S02]  /*1bee0*/  IMAD.MOV.U32 R19, RZ, RZ, R16 ;  /* 0x000000ffff137224 */ /* 0x000fe400078e0010 */
[----:B------:R-:W-:Y:S02]  /*1bef0*/  IMAD R13, R17, R24, R13 ;  /* 0x00000018110d7224 */ /* 0x000fe400078e020d */
[----:B------:R-:W-:-:S03]  /*1bf00*/  IMAD.HI.U32 R18, R16, R27, RZ ;  /* 0x0000001b10127227 */ /* 0x000fc600078e00ff */
[----:B------:R-:W-:-:S05]  /*1bf10*/  IADD3.X R13, RZ, ~R13, RZ, P1, !PT ;  /* 0x8000000dff0d7210 */ /* 0x000fca0000ffe4ff */
[----:B------:R-:W-:-:S04]  /*1bf20*/  IMAD.WIDE.U32 R18, P1, R16, R13, R18 ;  /* 0x0000000d10127225 */ /* 0x000fc80007820012 */
[C---:B------:R-:W-:Y:S02]  /*1bf30*/  IMAD R29, R17.reuse, R13, RZ ;  /* 0x0000000d111d7224 */ /* 0x040fe400078e02ff */
[----:B------:R-:W-:-:S04]  /*1bf40*/  IMAD.HI.U32 R18, P2, R17, R27, R18 ;  /* 0x0000001b11127227 */ /* 0x000fc80007840012 */
[----:B------:R-:W-:Y:S01]  /*1bf50*/  IMAD.HI.U32 R11, R17, R13, RZ ;  /* 0x0000000d110b7227 */ /* 0x000fe200078e00ff */
[----:B------:R-:W-:-:S04]  /*1bf60*/  IADD3 R19, P3, R29, R18, RZ ;  /* 0x000000121d137210 */ /* 0x000fc80007f7e0ff */
[----:B------:R-:W-:Y:S01]  /*1bf70*/  IADD3.X R11, R11, R17, RZ, P1, !PT ;  /* 0x000000110b0b7210 */ /* 0x000fe20000ffe4ff */
[----:B------:R-:W-:-:S03]  /*1bf80*/  IMAD.WIDE.U32 R16, R19, R24, RZ ;  /* 0x0000001813107225 */ /* 0x000fc600078e00ff */
[----:B------:R-:W-:Y:S01]  /*1bf90*/  IADD3.X R11, RZ, RZ, R11, P3, P2 ;  /* 0x000000ffff0b7210 */ /* 0x000fe20001fe440b */
[----:B------:R-:W-:Y:S01]  /*1bfa0*/  IMAD R14, R19, R25, R17 ;  /* 0x00000019130e7224 */ /* 0x000fe200078e0211 */
[----:B------:R-:W-:Y:S01]  /*1bfb0*/  IADD3 R13, P1, RZ, -R16, RZ ;  /* 0x80000010ff0d7210 */ /* 0x000fe20007f3e0ff */
[----:B------:R-:W-:Y:S02]  /*1bfc0*/  IMAD.MOV.U32 R17, RZ, RZ, RZ ;  /* 0x000000ffff117224 */ /* 0x000fe400078e00ff */
[----:B------:R-:W-:Y:S02]  /*1bfd0*/  IMAD R14, R11, R24, R14 ;  /* 0x000000180b0e7224 */ /* 0x000fe400078e020e */
[----:B------:R-:W-:-:S04]  /*1bfe0*/  IMAD.HI.U32 R18, R19, R13, RZ ;  /* 0x0000000d13127227 */ /* 0x000fc800078e00ff */
[----:B------:R-:W-:-:S04]  /*1bff0*/  IMAD.X R14, RZ, RZ, ~R14, P1 ;  /* 0x000000ffff0e7224 */ /* 0x000fc800008e0e0e */
[----:B------:R-:W-:-:S04]  /*1c000*/  IMAD.WIDE.U32 R18, P1, R19, R14, R18 ;  /* 0x0000000e13127225 */ /* 0x000fc80007820012 */
[C---:B------:R-:W-:Y:S02]  /*1c010*/  IMAD R16, R11.reuse, R14, RZ ;  /* 0x0000000e0b107224 */ /* 0x040fe400078e02ff */
[----:B------:R-:W-:-:S04]  /*1c020*/  IMAD.HI.U32 R13, P2, R11, R13, R18 ;  /* 0x0000000d0b0d7227 */ /* 0x000fc80007840012 */
[----:B------:R-:W-:Y:S01]  /*1c030*/  IMAD.HI.U32 R14, R11, R14, RZ ;  /* 0x0000000e0b0e7227 */ /* 0x000fe200078e00ff */
[----:B------:R-:W-:-:S04]  /*1c040*/  IADD3 R13, P3, R16, R13, RZ ;  /* 0x0000000d100d7210 */ /* 0x000fc80007f7e0ff */
[----:B------:R-:W-:Y:S01]  /*1c050*/  IADD3.X R11, R14, R11, RZ, P1, !PT ;  /* 0x0000000b0e0b7210 */ /* 0x000fe20000ffe4ff */
[----:B------:R-:W-:-:S03]  /*1c060*/  IMAD.HI.U32 R16, R13, UR14, RZ ;  /* 0x0000000e0d107c27 */ /* 0x000fc6000f8e00ff */
[----:B------:R-:W-:Y:S01]  /*1c070*/  IADD3.X R11, RZ, RZ, R11, P3, P2 ;  /* 0x000000ffff0b7210 */ /* 0x000fe20001fe440b */
[----:B------:R-:W-:-:S04]  /*1c080*/  IMAD.WIDE.U32 R16, R13, UR22, R16 ;  /* 0x000000160d107c25 */ /* 0x000fc8000f8e0010 */
[C---:B------:R-:W-:Y:S02]  /*1c090*/  IMAD R14, R11.reuse, UR22, RZ ;  /* 0x000000160b0e7c24 */ /* 0x040fe4000f8e02ff */
[----:B------:R-:W-:-:S04]  /*1c0a0*/  IMAD.HI.U32 R13, P1, R11, UR14, R16 ;  /* 0x0000000e0b0d7c27 */ /* 0x000fc8000f820010 */
[----:B------:R-:W-:Y:S01]  /*1c0b0*/  IMAD.HI.U32 R11, R11, UR22, RZ ;  /* 0x000000160b0b7c27 */ /* 0x000fe2000f8e00ff */
[----:B------:R-:W-:-:S04]  /*1c0c0*/  IADD3 R13, P2, R14, R13, RZ ;  /* 0x0000000d0e0d7210 */ /* 0x000fc80007f5e0ff */
[----:B------:R-:W-:Y:S01]  /*1c0d0*/  IADD3.X R11, R11, RZ, RZ, P1, !PT ;  /* 0x000000ff0b0b7210 */ /* 0x000fe20000ffe4ff */
[----:B------:R-:W-:-:S04]  /*1c0e0*/  IMAD.WIDE.U32 R16, R13, R24, RZ ;  /* 0x000000180d107225 */ /* 0x000fc800078e00ff */
[----:B------:R-:W-:Y:S01]  /*1c0f0*/  IMAD.X R11, RZ, RZ, R11, P2 ;  /* 0x000000ffff0b7224 */ /* 0x000fe200010e060b */
[----:B------:R-:W-:Y:S01]  /*1c100*/  IADD3 R18, P2, -R16, UR14, RZ ;  /* 0x0000000e10127c10 */ /* 0x000fe2000ff5e1ff */
[----:B------:R-:W-:-:S03]  /*1c110*/  IMAD R14, R13, R25, R17 ;  /* 0x000000190d0e7224 */ /* 0x000fc600078e0211 */
[-C--:B------:R-:W-:Y:S01]  /*1c120*/  ISETP.GE.U32.AND P1, PT, R18, R24.reuse, PT ;  /* 0x000000181200720c */ /* 0x080fe20003f26070 */
[----:B------:R-:W-:Y:S02]  /*1c130*/  IMAD R11, R11, R24, R14 ;  /* 0x000000180b0b7224 */ /* 0x000fe400078e020e */
[----:B------:R-:W-:-:S03]  /*1c140*/  VIADD R14, R13, 0x1 ;  /* 0x000000010d0e7836 */ /* 0x000fc60000000000 */
[----:B------:R-:W-:Y:S02]  /*1c150*/  IADD3.X R17, ~R11, UR22, RZ, P2, !PT ;  /* 0x000000160b117c10 */ /* 0x000fe400097fe5ff */
[-C--:B------:R-:W-:Y:S02]  /*1c160*/  IADD3 R11, P2, -R24, R18.reuse, RZ ;  /* 0x00000012180b7210 */ /* 0x080fe40007f5e1ff */
[----:B------:R-:W-:Y:S02]  /*1c170*/  ISETP.GE.U32.AND.EX P1, PT, R17, R25, PT, P1 ;  /* 0x000000191100720c */ /* 0x000fe40003f26110 */
[-C--:B------:R-:W-:Y:S02]  /*1c180*/  IADD3.X R16, ~R25, R17.reuse, RZ, P2, !PT ;  /* 0x0000001119107210 */ /* 0x080fe400017fe5ff */
[----:B------:R-:W-:Y:S02]  /*1c190*/  SEL R11, R11, R18, P1 ;  /* 0x000000120b0b7207 */ /* 0x000fe40000800000 */
[----:B------:R-:W-:-:S02]  /*1c1a0*/  SEL R16, R16, R17, P1 ;  /* 0x0000001110107207 */ /* 0x000fc40000800000 */
[----:B------:R-:W-:Y:S01]  /*1c1b0*/  SEL R14, R14, R13, P1 ;  /* 0x0000000d0e0e7207 */ /* 0x000fe20000800000 */
[----:B------:R-:W-:Y:S01]  /*1c1c0*/  IMAD.MOV.U32 R13, RZ, RZ, 0x0 ;  /* 0x00000000ff0d7424 */ /* 0x000fe200078e00ff */
[----:B------:R-:W-:Y:S02]  /*1c1d0*/  ISETP.GE.U32.AND P1, PT, R11, R24, PT ;  /* 0x000000180b00720c */ /* 0x000fe40003f26070 */
[----:B------:R-:W-:Y:S02]  /*1c1e0*/  ISETP.NE.U32.AND P2, PT, R24, RZ, PT ;  /* 0x000000ff1800720c */ /* 0x000fe40003f45070 */
[----:B------:R-:W-:Y:S02]  /*1c1f0*/  IADD3 R11, R14, 0x1, RZ ;  /* 0x000000010e0b7810 */ /* 0x000fe40007ffe0ff */
[----:B------:R-:W-:Y:S02]  /*1c200*/  ISETP.GE.U32.AND.EX P1, PT, R16, R25, PT, P1 ;  /* 0x000000191000720c */ /* 0x000fe40003f26110 */
[----:B------:R-:W-:-:S02]  /*1c210*/  ISETP.NE.AND.EX P2, PT, R25, RZ, PT, P2 ;  /* 0x000000ff1900720c */ /* 0x000fc40003f45320 */
[----:B------:R-:W-:-:S04]  /*1c220*/  SEL R11, R11, R14, P1 ;  /* 0x0000000e0b0b7207 */ /* 0x000fc80000800000 */
[----:B------:R-:W-:Y:S01]  /*1c230*/  SEL R11, R11, 0xffffffff, P2 ;  /* 0xffffffff0b0b7807 */ /* 0x000fe20001000000 */
[----:B------:R-:W-:Y:S06]  /*1c240*/  RET.REL.NODEC R12 `(_ZN7cutlass13device_kernelINS_4gemm6kernel13GemmUniversalINS1_17GroupProblemShapeIN4cute5tupleIJiiiEEEEENS1_10collective13CollectiveMmaINS1_39MainloopSm90ArrayTmaGmmaWarpSpecializedILi3ENS6_IJNS5_1CILi2EEENSC_ILi1EEESE_EEENS1_43KernelPtrArrayTmaWarpSpecializedCooperativeEEENS6_IJNSC_ILi256EEESI_NSC_ILi64EEEEEENS_6half_tEPNS6_IJlSE_NSC_ILi0EEEEEESL_SO_NS5_8TiledMMAINS5_8MMA_AtomIJNS5_4SM904GMMA26MMA_64x256x16_F32F16F16_SSILNSS_5MajorE0ELSU_0ELNSS_7ScaleInE1ELSV_1EEEEEENS5_6LayoutISF_NS6_IJSE_SM_SM_EEEEENS6_IJNS5_10UnderscoreES11_S11_EEEEENS5_13SM90_TMA_LOADENS5_14ComposedLayoutINS5_7SwizzleILi3ELi4ELi3EEENS5_18smem_ptr_flag_bitsILi16EEENSY_INS6_IJNSC_ILi8EEESJ_EEENS6_IJSJ_SE_EEEEEEEvNS5_8identityENS5_23SM90_TMA_LOAD_MULTICASTES1E_vS1F_EENS_8epilogue10collective18CollectiveEpilogueINS1I_30Sm90PtrArrayTmaWarpSpecializedILi4ELi2ELi16ELb1ELb0ELi2EEEJSK_NS6_IJNSC_ILi128EEENSC_ILi32EEEEEESL_PNS6_IJSE_lSM_EEESL_S1R_NS1I_6fusion15FusionCallbacksIS1M_NS1S_17LinearCombinationISL_fSL_fLNS_15FloatRoundStyleE2EEESK_S1P_JEEES14_NS15_IS17_S19_NSY_INS6_IJSJ_S1A_EEENS6_IJSE_SJ_EEEEEEENS5_17SM75_U16x8_LDSM_TENS5_14SM90_TMA_STOREES21_NS5_17SM90_U16x8_STSM_TENS5_9Copy_AtomIJNS5_17SM90_U32x4_STSM_NESL_EEEvEEEvvEEEEvNT_6ParamsE) ;  /* 0xfffffe3c0c6c7950 */ /* 0x000fec0003c3ffff */
.L_x_330:
[----:B------:R-:W-:Y:S01]  /*1c250*/  UMOV UR24, UR32 ;  /* 0x0000002000187c82 */ /* 0x000fe20008000000 */
[----:B------:R-:W-:Y:S02]  /*1c260*/  UMOV UR25, UR35 ;  /* 0x0000002300197c82 */ /* 0x000fe40008000000 */
[----:B------:R-:W1:Y:S08]  /*1c270*/  I2F.U64.RP R11, UR24 ;  /* 0x00000018000b7d12 */ /* 0x000e700008309000 */
[----:B-1----:R-:W1:Y:S02]  /*1c280*/  MUFU.RCP R11, R11 ;  /* 0x0000000b000b7308 */ /* 0x002e640000001000 */
[----:B-1----:R-:W-:-:S06]  /*1c290*/  IADD3 R2, R11, 0x1ffffffe, RZ ;  /* 0x1ffffffe0b027810 */ /* 0x002fcc0007ffe0ff */
[----:B------:R-:W1:Y:S02]  /*1c2a0*/  F2I.U64.TRUNC R2, R2 ;  /* 0x0000000200027311 */ /* 0x000e64000020d800 */
[----:B-1----:R-:W-:Y:S01]  /*1c2b0*/  R2UR UR24, R2 ;  /* 0x00000000021872ca */ /* 0x002fe200000e0000 */
[----:B------:R-:W-:Y:S01]  /*1c2c0*/  IMAD.MOV.U32 R2, RZ, RZ, R12 ;  /* 0x000000ffff027224 */ /* 0x000fe200078e000c */
[----:B------:R-:W-:Y:S02]  /*1c2d0*/  R2UR UR25, R3 ;  /* 0x00000000031972ca */ /* 0x000fe400000e0000 */
[----:B------:R-:W-:-:S09]  /*1c2e0*/  MOV R3, 0x0 ;  /* 0x0000000000037802 */ /* 0x000fd20000000f00 */
[----:B------:R-:W-:-:S04]  /*1c2f0*/  UIMAD.WIDE.U32 UR26, UR24, UR32, URZ ;  /* 0x00000020181a72a5 */ /* 0x000fc8000f8e003f */
[----:B------:R-:W-:Y:S02]  /*1c300*/  UIMAD UR27, UR24, UR35, UR27 ;  /* 0x00000023181b72a4 */ /* 0x000fe4000f8e021b */
[----:B------:R-:W-:Y:S02]  /*1c310*/  UIADD3 UR36, UP1, URZ, -UR26, URZ ;  /* 0x8000001a3f247290 */ /* 0x000fe4000ff3e03f */
[----:B------:R-:W-:Y:S02]  /*1c320*/  UIMAD UR28, UR25, UR32, UR27 ;  /* 0x00000020191c72a4 */ /* 0x000fe4000f8e021b */
[----:B------:R-:W-:Y:S02]  /*1c330*/  UIMAD.WIDE.U32 UR26, UR24, UR36, URZ ;  /* 0x00000024181a72a5 */ /* 0x000fe4000f8e003f */
[----:B------:R-:W-:-:S05]  /*1c340*/  UIADD3.X UR37, URZ, ~UR28, URZ, UP1, !UPT ;  /* 0x8000001c3f257290 */ /* 0x000fca0008ffe43f */
[----:B------:R-:W-:Y:S01]  /*1c350*/  UMOV UR26, UR27 ;  /* 0x0000001b001a7c82 */ /* 0x000fe20008000000 */
[----:B------:R-:W-:Y:S02]  /*1c360*/  UMOV UR27, UR24 ;  /* 0x00000018001b7c82 */ /* 0x000fe40008000000 */
[----:B------:R-:W-:Y:S02]  /*1c370*/  UIMAD.WIDE.U32 UR28, UP1, UR24, UR37, UR26 ;  /* 0x00000025181c72a5 */ /* 0x000fe4000f82001a */
[----:B------:R-:W-:Y:S02]  /*1c380*/  UIMAD.WIDE.U32 UR26, UR25, UR37, URZ ;  /* 0x00000025191a72a5 */ /* 0x000fe4000f8e003f */
[----:B------:R-:W-:Y:S02]  /*1c390*/  UIMAD.WIDE.U32 UR28, UP2, UR25, UR36, UR28 ;  /* 0x00000024191c72a5 */ /* 0x000fe4000f84001c */
[----:B------:R-:W-:Y:S02]  /*1c3a0*/  UIMAD UR37, UR25, UR37, URZ ;  /* 0x00000025192572a4 */ /* 0x000fe4000f8e023f */
[----:B------:R-:W-:-:S02]  /*1c3b0*/  UIADD3.X UR26, UR27, UR25, URZ, UP1, !UPT ;  /* 0x000000191b1a7290 */ /* 0x000fc40008ffe43f */
[----:B------:R-:W-:-:S04]  /*1c3c0*/  UIADD3 UR29, UP4, UR37, UR29, URZ ;  /* 0x0000001d251d7290 */ /* 0x000fc8000ff9e03f */
[----:B------:R-:W-:Y:S02]  /*1c3d0*/  UIMAD.WIDE.U32 UR24, UR29, UR32, URZ ;  /* 0x000000201d1872a5 */ /* 0x000fe4000f8e003f */
[----:B------:R-:W-:Y:S02]  /*1c3e0*/  UIADD3.X UR36, URZ, URZ, UR26, UP4, UP2 ;  /* 0x0000003f3f247290 */ /* 0x000fe4000a7e441a */
[----:B------:R-:W-:Y:S02]  /*1c3f0*/  UIMAD UR25, UR29, UR35, UR25 ;  /* 0x000000231d1972a4 */ /* 0x000fe4000f8e0219 */
[----:B------:R-:W-:Y:S02]  /*1c400*/  UIADD3 UR37, UP1, URZ, -UR24, URZ ;  /* 0x800000183f257290 */ /* 0x000fe4000ff3e03f */
[----:B------:R-:W-:Y:S02]  /*1c410*/  UIMAD UR26, UR36, UR32, UR25 ;  /* 0x00000020241a72a4 */ /* 0x000fe4000f8e0219 */
[----:B------:R-:W-:-:S02]  /*1c420*/  UIMAD.WIDE.U32 UR24, UR29, UR37, URZ ;  /* 0x000000251d1872a5 */ /* 0x000fc4000f8e003f */
[----:B------:R-:W-:-:S05]  /*1c430*/  UIADD3.X UR38, URZ, ~UR26, URZ, UP1, !UPT ;  /* 0x8000001a3f267290 */ /* 0x000fca0008ffe43f */
[----:B------:R-:W-:Y:S01]  /*1c440*/  UMOV UR28, UR25 ;  /* 0x00000019001c7c82 */ /* 0x000fe20008000000 */
[----:B------:R-:W-:Y:S02]  /*1c450*/  UIMAD.WIDE.U32 UR24, UR36, UR38, URZ ;  /* 0x00000026241872a5 */ /* 0x000fe4000f8e003f */
[----:B------:R-:W-:Y:S02]  /*1c460*/  UIMAD.WIDE.U32 UR26, UP1, UR29, UR38, UR28 ;  /* 0x000000261d1a72a5 */ /* 0x000fe4000f82001c */
[----:B------:R-:W-:Y:S02]  /*1c470*/  UIMAD UR28, UR36, UR38, URZ ;  /* 0x00000026241c72a4 */ /* 0x000fe4000f8e023f */
[----:B------:R-:W-:Y:S02]  /*1c480*/  UIMAD.WIDE.U32 UR26, UP2, UR36, UR37, UR26 ;  /* 0x00000025241a72a5 */ /* 0x000fe4000f84001a */
[----:B------:R-:W-:Y:S02]  /*1c490*/  UIADD3.X UR36, UR25, UR36, URZ, UP1, !UPT ;  /* 0x0000002419247290 */ /* 0x000fe40008ffe43f */
[----:B------:R-:W-:Y:S01]  /*1c4a0*/  UIADD3 UR28, UP4, UR28, UR27, URZ ;  /* 0x0000001b1c1c7290 */ /* 0x000fe2000ff9e03f */
[----:B------:R-:W-:-:S03]  /*1c4b0*/  UMOV UR25, URZ ;  /* 0x0000003f00197c82 */ /* 0x000fc60008000000 */
[----:B------:R-:W-:Y:S02]  /*1c4c0*/  UIMAD.WIDE.U32 UR26, UR28, UR33, URZ ;  /* 0x000000211c1a72a5 */ /* 0x000fe4000f8e003f */
[----:B------:R-:W-:-:S05]  /*1c4d0*/  UIADD3.X UR36, URZ, URZ, UR36, UP4, UP2 ;  /* 0x0000003f3f247290 */ /* 0x000fca000a7e4424 */
[----:B------:R-:W-:Y:S01]  /*1c4e0*/  UMOV UR24, UR27 ;  /* 0x0000001b00187c82 */ /* 0x000fe20008000000 */
[----:B------:R-:W-:Y:S02]  /*1c4f0*/  UIMAD.WIDE.U32 UR26, UR36, UR34, URZ ;  /* 0x00000022241a72a5 */ /* 0x000fe4000f8e003f */
[----:B------:R-:W-:Y:S02]  /*1c500*/  UIMAD.WIDE.U32 UR24, UR28, UR34, UR24 ;  /* 0x000000221c1872a5 */ /* 0x000fe4000f8e0018 */
[----:B------:R-:W-:Y:S02]  /*1c510*/  UIMAD UR28, UR36, UR34, URZ ;  /* 0x00000022241c72a4 */ /* 0x000fe4000f8e023f */
[----:B------:R-:W-:-:S04]  /*1c520*/  UIMAD.WIDE.U32 UR24, UP1, UR36, UR33, UR24 ;  /* 0x00000021241872a5 */ /* 0x000fc8000f820018 */
[----:B------:R-:W-:Y:S02]  /*1c530*/  UIADD3 UR28, UP2, UR28, UR25, URZ ;  /* 0x000000191c1c7290 */ /* 0x000fe4000ff5e03f */
[----:B------:R-:W-:Y:S02]  /*1c540*/  UIADD3.X UR26, UR27, URZ, URZ, UP1, !UPT ;  /* 0x0000003f1b1a7290 */ /* 0x000fe40008ffe43f */
[----:B------:R-:W-:Y:S02]  /*1c550*/  UIMAD.WIDE.U32 UR24, UR28, UR32, URZ ;  /* 0x000000201c1872a5 */ /* 0x000fe4000f8e003f */
[----:B------:R-:W-:Y:S02]  /*1c560*/  UIADD3.X UR26, URZ, UR26, URZ, UP2, !UPT ;  /* 0x0000001a3f1a7290 */ /* 0x000fe400097fe43f */
[----:B------:R-:W-:Y:S02]  /*1c570*/  UIMAD UR25, UR28, UR35, UR25 ;  /* 0x000000231c1972a4 */ /* 0x000fe4000f8e0219 */
[----:B------:R-:W-:-:S02]  /*1c580*/  UIADD3 UR27, UP2, -UR24, UR33, URZ ;  /* 0x00000021181b7290 */ /* 0x000fc4000ff5e13f */
[----:B------:R-:W-:Y:S02]  /*1c590*/  UIMAD UR25, UR26, UR32, UR25 ;  /* 0x000000201a1972a4 */ /* 0x000fe4000f8e0219 */
[----:B------:R-:W-:Y:S02]  /*1c5a0*/  UISETP.GE.U32.AND UP1, UPT, UR27, UR32, UPT ;  /* 0x000000201b00728c */ /* 0x000fe4000bf26070 */
[----:B------:R-:W-:Y:S02]  /*1c5b0*/  UIADD3.X UR34, ~UR25, UR34, URZ, UP2, !UPT ;  /* 0x0000002219227290 */ /* 0x000fe400097fe53f */
[----:B------:R-:W-:Y:S02]  /*1c5c0*/  UIADD3 UR25, UP2, -UR32, UR27, URZ ;  /* 0x0000001b20197290 */ /* 0x000fe4000ff5e13f */
[----:B------:R-:W-:Y:S02]  /*1c5d0*/  UISETP.GE.U32.AND.EX UP1, UPT, UR34, UR35, UPT, UP1 ;  /* 0x000000232200728c */ /* 0x000fe4000bf26110 */
[----:B------:R-:W-:-:S02]  /*1c5e0*/  UIADD3 UR24, UR28, 0x1, URZ ;  /* 0x000000011c187890 */ /* 0x000fc4000fffe03f */
[----:B------:R-:W-:Y:S02]  /*1c5f0*/  UIADD3.X UR26, ~UR35, UR34, URZ, UP2, !UPT ;  /* 0x00000022231a7290 */ /* 0x000fe400097fe53f */
[----:B------:R-:W-:Y:S02]  /*1c600*/  USEL UR25, UR25, UR27, UP1 ;  /* 0x0000001b19197287 */ /* 0x000fe40008800000 */
[----:B------:R-:W-:Y:S02]  /*1c610*/  USEL UR26, UR26, UR34, UP1 ;  /* 0x000000221a1a7287 */ /* 0x000fe40008800000 */
[----:B------:R-:W-:Y:S02]  /*1c620*/  USEL UR28, UR24, UR28, UP1 ;  /* 0x0000001c181c7287 */ /* 0x000fe40008800000 */
[----:B------:R-:W-:Y:S02]  /*1c630*/  UISETP.GE.U32.AND UP1, UPT, UR25, UR32, UPT ;  /* 0x000000201900728c */ /* 0x000fe4000bf26070 */
[----:B------:R-:W-:-:S02]  /*1c640*/  UISETP.NE.U32.AND UP2, UPT, UR32, URZ, UPT ;  /* 0x0000003f2000728c */ /* 0x000fc4000bf45070 */
[----:B------:R-:W-:Y:S02]  /*1c650*/  UIADD3 UR24, UR28, 0x1, URZ ;  /* 0x000000011c187890 */ /* 0x000fe4000fffe03f */
[----:B------:R-:W-:Y:S02]  /*1c660*/  UISETP.GE.U32.AND.EX UP1, UPT, UR26, UR35, UPT, UP1 ;  /* 0x000000231a00728c */ /* 0x000fe4000bf26110 */
[----:B------:R-:W-:Y:S02]  /*1c670*/  UISETP.NE.AND.EX UP2, UPT, UR35, URZ, UPT, UP2 ;  /* 0x0000003f2300728c */ /* 0x000fe4000bf45320 */
[----:B------:R-:W-:-:S04]  /*1c680*/  USEL UR24, UR24, UR28, UP1 ;  /* 0x0000001c18187287 */ /* 0x000fc80008800000 */
[----:B------:R-:W-:Y:S01]  /*1c690*/  USEL UR25, UR24, 0xffffffff, UP2 ;  /* 0xffffffff18197887 */ /* 0x000fe20009000000 */
[----:B------:R-:W-:Y:S11]  /*1c6a0*/  RET.REL.NODEC R2 `(_ZN7cutlass13device_kernelINS_4gemm6kernel13GemmUniversalINS1_17GroupProblemShapeIN4cute5tupleIJiiiEEEEENS1_10collective13CollectiveMmaINS1_39MainloopSm90ArrayTmaGmmaWarpSpecializedILi3ENS6_IJNS5_1CILi2EEENSC_ILi1EEESE_EEENS1_43KernelPtrArrayTmaWarpSpecializedCooperativeEEENS6_IJNSC_ILi256EEESI_NSC_ILi64EEEEEENS_6half_tEPNS6_IJlSE_NSC_ILi0EEEEEESL_SO_NS5_8TiledMMAINS5_8MMA_AtomIJNS5_4SM904GMMA26MMA_64x256x16_F32F16F16_SSILNSS_5MajorE0ELSU_0ELNSS_7ScaleInE1ELSV_1EEEEEENS5_6LayoutISF_NS6_IJSE_SM_SM_EEEEENS6_IJNS5_10UnderscoreES11_S11_EEEEENS5_13SM90_TMA_LOADENS5_14ComposedLayoutINS5_7SwizzleILi3ELi4ELi3EEENS5_18smem_ptr_flag_bitsILi16EEENSY_INS6_IJNSC_ILi8EEESJ_EEENS6_IJSJ_SE_EEEEEEEvNS5_8identityENS5_23SM90_TMA_LOAD_MULTICASTES1E_vS1F_EENS_8epilogue10collective18CollectiveEpilogueINS1I_30Sm90PtrArrayTmaWarpSpecializedILi4ELi2ELi16ELb1ELb0ELi2EEEJSK_NS6_IJNSC_ILi128EEENSC_ILi32EEEEEESL_PNS6_IJSE_lSM_EEESL_S1R_NS1I_6fusion15FusionCallbacksIS1M_NS1S_17LinearCombinationISL_fSL_fLNS_15FloatRoundStyleE2EEESK_S1P_JEEES14_NS15_IS17_S19_NSY_INS6_IJSJ_S1A_EEENS6_IJSE_SJ_EEEEEEENS5_17SM75_U16x8_LDSM_TENS5_14SM90_TMA_STOREES21_NS5_17SM90_U16x8_STSM_TENS5_9Copy_AtomIJNS5_17SM90_U32x4_STSM_NESL_EEEvEEEvvEEEEvNT_6ParamsE) ;  /* 0xfffffe3802547950 */ /* 0x000ff60003c3ffff */
.L_x_419:
[----:B------:R-:W-:-:S00]  /*1c6b0*/  BRA `(.L_x_419) ;  /* 0xfffffffc00fc7947 */ /* 0x000fc0000383ffff */
[----:B------:R-:W-:-:S00]  /*1c6c0*/  NOP ;  /* 0x0000000000007918 */ /* 0x000fc00000000000 */
        /* <DEDUP_REMOVED lines=11> */
.L_x_420:


//--------------------- .nv.global.init           --------------------------
	.section	.nv.global.init,"aw",@progbits
.nv.global.init:
	.type		$str$24,@object
	.size		$str$24,($str$25 - $str$24)
$str$24:
        /*0000*/ 	.byte	0x28, 0x61, 0x64, 0x64, 0x72, 0x65, 0x73, 0x73, 0x20, 0x26, 0x20, 0x6d, 0x61, 0x73, 0x6b, 0x29
        /*0010*/ 	.byte	0x20, 0x3d, 0x3d, 0x20, 0x30, 0x00
	.type		$str$25,@object
	.size		$str$25,(__unnamed_1 - $str$25)
$str$25:
        /*0016*/ 	.byte	0x2f, 0x74, 0x6d, 0x70, 0x2f, 0x63, 0x75, 0x74, 0x6c, 0x61, 0x73, 0x73, 0x5f, 0x73, 0x77, 0x65
        /*0026*/ 	.byte	0x65, 0x70, 0x5f, 0x73, 0x72, 0x63, 0x2f, 0x69, 0x6e, 0x63, 0x6c, 0x75, 0x64, 0x65, 0x2f, 0x63
        /*0036*/ 	.byte	0x75, 0x74, 0x65, 0x2f, 0x70, 0x6f, 0x69, 0x6e, 0x74, 0x65, 0x72, 0x5f, 0x66, 0x6c, 0x61, 0x67
        /*0046*/ 	.byte	0x67, 0x65, 0x64, 0x2e, 0x68, 0x70, 0x70, 0x00
	.type		__unnamed_1,@object
	.size		__unnamed_1,(.L_0 - __unnamed_1)
__unnamed_1:
        /* <DEDUP_REMOVED lines=28> */
        /*020e*/ 	.byte	0x30, 0x39, 0x36, 0x3e, 0x3e, 0x3e, 0x3e, 0x3e, 0x5d, 0x00
.L_0:


//--------------------- .nv.shared._ZN7cutlass13device_kernelINS_4gemm6kernel13GemmUniversalINS1_17GroupProblemShapeIN4cute5tupleIJiiiEEEEENS1_10collective13CollectiveMmaINS1_39MainloopSm90ArrayTmaGmmaWarpSpecializedILi3ENS6_IJNS5_1CILi2EEENSC_ILi1EEESE_EEENS1_43KernelPtrArrayTmaWarpSpecializedCooperativeEEENS6_IJNSC_ILi256EEESI_NSC_ILi64EEEEEENS_6half_tEPNS6_IJlSE_NSC_ILi0EEEEEESL_SO_NS5_8TiledMMAINS5_8MMA_AtomIJNS5_4SM904GMMA26MMA_64x256x16_F32F16F16_SSILNSS_5MajorE0ELSU_0ELNSS_7ScaleInE1ELSV_1EEEEEENS5_6LayoutISF_NS6_IJSE_SM_SM_EEEEENS6_IJNS5_10UnderscoreES11_S11_EEEEENS5_13SM90_TMA_LOADENS5_14ComposedLayoutINS5_7SwizzleILi3ELi4ELi3EEENS5_18smem_ptr_flag_bitsILi16EEENSY_INS6_IJNSC_ILi8EEESJ_EEENS6_IJSJ_SE_EEEEEEEvNS5_8identityENS5_23SM90_TMA_LOAD_MULTICASTES1E_vS1F_EENS_8epilogue10collective18CollectiveEpilogueINS1I_30Sm90PtrArrayTmaWarpSpecializedILi4ELi2ELi16ELb1ELb0ELi2EEEJSK_NS6_IJNSC_ILi128EEENSC_ILi32EEEEEESL_PNS6_IJSE_lSM_EEESL_S1R_NS1I_6fusion15FusionCallbacksIS1M_NS1S_17LinearCombinationISL_fSL_fLNS_15FloatRoundStyleE2EEESK_S1P_JEEES14_NS15_IS17_S19_NSY_INS6_IJSJ_S1A_EEENS6_IJSE_SJ_EEEEEEENS5_17SM75_U16x8_LDSM_TENS5_14SM90_TMA_STOREES21_NS5_17SM90_U16x8_STSM_TENS5_9Copy_AtomIJNS5_17SM90_U32x4_STSM_NESL_EEEvEEEvvEEEEvNT_6ParamsE --------------------------
	.section	.nv.shared._ZN7cutlass13device_kernelINS_4gemm6kernel13GemmUniversalINS1_17GroupProblemShapeIN4cute5tupleIJiiiEEEEENS1_10collective13CollectiveMmaINS1_39MainloopSm90ArrayTmaGmmaWarpSpecializedILi3ENS6_IJNS5_1CILi2EEENSC_ILi1EEESE_EEENS1_43KernelPtrArrayTmaWarpSpecializedCooperativeEEENS6_IJNSC_ILi256EEESI_NSC_ILi64EEEEEENS_6half_tEPNS6_IJlSE_NSC_ILi0EEEEEESL_SO_NS5_8TiledMMAINS5_8MMA_AtomIJNS5_4SM904GMMA26MMA_64x256x16_F32F16F16_SSILNSS_5MajorE0ELSU_0ELNSS_7ScaleInE1ELSV_1EEEEEENS5_6LayoutISF_NS6_IJSE_SM_SM_EEEEENS6_IJNS5_10UnderscoreES11_S11_EEEEENS5_13SM90_TMA_LOADENS5_14ComposedLayoutINS5_7SwizzleILi3ELi4ELi3EEENS5_18smem_ptr_flag_bitsILi16EEENSY_INS6_IJNSC_ILi8EEESJ_EEENS6_IJSJ_SE_EEEEEEEvNS5_8identityENS5_23SM90_TMA_LOAD_MULTICASTES1E_vS1F_EENS_8epilogue10collective18CollectiveEpilogueINS1I_30Sm90PtrArrayTmaWarpSpecializedILi4ELi2ELi16ELb1ELb0ELi2EEEJSK_NS6_IJNSC_ILi128EEENSC_ILi32EEEEEESL_PNS6_IJSE_lSM_EEESL_S1R_NS1I_6fusion15FusionCallbacksIS1M_NS1S_17LinearCombinationISL_fSL_fLNS_15FloatRoundStyleE2EEESK_S1P_JEEES14_NS15_IS17_S19_NSY_INS6_IJSJ_S1A_EEENS6_IJSE_SJ_EEEEEEENS5_17SM75_U16x8_LDSM_TENS5_14SM90_TMA_STOREES21_NS5_17SM90_U16x8_STSM_TENS5_9Copy_AtomIJNS5_17SM90_U32x4_STSM_NESL_EEEvEEEvvEEEEvNT_6ParamsE,"aw",@nobits
	.sectionflags	@""
	.align	16
	.zero		1024


//--------------------- .nv.shared.reserved.0     --------------------------
	.section	.nv.shared.reserved.0,"aw",@nobits
	.weak		__nv_reservedSMEM_offset_0_alias
	.size		__nv_reservedSMEM_offset_0_alias, 0, 0
	.other		__nv_reservedSMEM_offset_0_alias,@"STO_CUDA_RESERVED_SHARED STV_DEFAULT"
__nv_reservedSMEM_offset_0_alias:
	.zero		0


//--------------------- .nv.global                --------------------------
	.section	.nv.global,"aw",@nobits
.nv.global:
	.type		_ZN39_INTERNAL_b0596ca7_4_k_cu_e012173e_27254cute1_E,@object
	.size		_ZN39_INTERNAL_b0596ca7_4_k_cu_e012173e_27254cute1_E,(_ZN39_INTERNAL_b0596ca7_4_k_cu_e012173e_27254cuda3std3__45__cpo6cbeginE - _ZN39_INTERNAL_b0596ca7_4_k_cu_e012173e_27254cute1_E)
_ZN39_INTERNAL_b0596ca7_4_k_cu_e012173e_27254cute1_E:
	.zero		1
	.type		_ZN39_INTERNAL_b0596ca7_4_k_cu_e012173e_27254cuda3std3__45__cpo6cbeginE,@object
	.size		_ZN39_INTERNAL_b0596ca7_4_k_cu_e012173e_27254cuda3std3__45__cpo6cbeginE,(_ZN39_INTERNAL_b0596ca7_4_k_cu_e012173e_27254cuda3std3__48in_placeE - _ZN39_INTERNAL_b0596ca7_4_k_cu_e012173e_27254cuda3std3__45__cpo6cbeginE)
_ZN39_INTERNAL_b0596ca7_4_k_cu_e012173e_27254cuda3std3__45__cpo6cbeginE:
	.zero		1
	.type		_ZN39_INTERNAL_b0596ca7_4_k_cu_e012173e_27254cuda3std3__48in_placeE,@object
	.size		_ZN39_INTERNAL_b0596ca7_4_k_cu_e012173e_27254cuda3std3__48in_placeE,(_ZN39_INTERNAL_b0596ca7_4_k_cu_e012173e_27254cuda3std6ranges3__45__cpo9iter_moveE - _ZN39_INTERNAL_b0596ca7_4_k_cu_e012173e_27254cuda3std3__48in_placeE)
_ZN39_INTERNAL_b0596ca7_4_k_cu_e012173e_27254cuda3std3__48in_placeE:
	.zero		1
	.type		_ZN39_INTERNAL_b0596ca7_4_k_cu_e012173e_27254cuda3std6ranges3__45__cpo9iter_moveE,@object
	.size		_ZN39_INTERNAL_b0596ca7_4_k_cu_e012173e_27254cuda3std6ranges3__45__cpo9iter_moveE,(_ZN39_INTERNAL_b0596ca7_4_k_cu_e012173e_27254cuda3std3__45__cpo5beginE - _ZN39_INTERNAL_b0596ca7_4_k_cu_e012173e_27254cuda3std6ranges3__45__cpo9iter_moveE)
_ZN39_INTERNAL_b0596ca7_4_k_cu_e012173e_27254cuda3std6ranges3__45__cpo9iter_moveE:
	.zero		1
	.type		_ZN39_INTERNAL_b0596ca7_4_k_cu_e012173e_27254cuda3std3__45__cpo5beginE,@object
	.size		_ZN39_INTERNAL_b0596ca7_4_k_cu_e012173e_27254cuda3std3__45__cpo5beginE,(_ZN39_INTERNAL_b0596ca7_4_k_cu_e012173e_27254cuda3std3__441_GLOBAL__N__b0596ca7_4_k_cu_e012173e_27256ignoreE - _ZN39_INTERNAL_b0596ca7_4_k_cu_e012173e_27254cuda3std3__45__cpo5beginE)
_ZN39_INTERNAL_b0596ca7_4_k_cu_e012173e_27254cuda3std3__45__cpo5beginE:
	.zero		1
	.type		_ZN39_INTERNAL_b0596ca7_4_k_cu_e012173e_27254cuda3std3__441_GLOBAL__N__b0596ca7_4_k_cu_e012173e_27256ignoreE,@object
	.size		_ZN39_INTERNAL_b0596ca7_4_k_cu_e012173e_27254cuda3std3__441_GLOBAL__N__b0596ca7_4_k_cu_e012173e_27256ignoreE,(_ZN39_INTERNAL_b0596ca7_4_k_cu_e012173e_27254cute7productE - _ZN39_INTERNAL_b0596ca7_4_k_cu_e012173e_27254cuda3std3__441_GLOBAL__N__b0596ca7_4_k_cu_e012173e_27256ignoreE)
_ZN39_INTERNAL_b0596ca7_4_k_cu_e012173e_27254cuda3std3__441_GLOBAL__N__b0596ca7_4_k_cu_e012173e_27256ignoreE:
	.zero		1
	.type		_ZN39_INTERNAL_b0596ca7_4_k_cu_e012173e_27254cute7productE,@object
	.size		_ZN39_INTERNAL_b0596ca7_4_k_cu_e012173e_27254cute7productE,(_ZN39_INTERNAL_b0596ca7_4_k_cu_e012173e_27254cuda3std3__45__cpo3endE - _ZN39_INTERNAL_b0596ca7_4_k_cu_e012173e_27254cute7productE)
_ZN39_INTERNAL_b0596ca7_4_k_cu_e012173e_27254cute7productE:
	.zero		1
	.type		_ZN39_INTERNAL_b0596ca7_4_k_cu_e012173e_27254cuda3std3__45__cpo3endE,@object
	.size		_ZN39_INTERNAL_b0596ca7_4_k_cu_e012173e_27254cuda3std3__45__cpo3endE,(_ZN39_INTERNAL_b0596ca7_4_k_cu_e012173e_27254cuda3std3__419piecewise_constructE - _ZN39_INTERNAL_b0596ca7_4_k_cu_e012173e_27254cuda3std3__45__cpo3endE)
_ZN39_INTERNAL_b0596ca7_4_k_cu_e012173e_27254cuda3std3__45__cpo3endE:
	.zero		1
	.type		_ZN39_INTERNAL_b0596ca7_4_k_cu_e012173e_27254cuda3std3__419piecewise_constructE,@object
	.size		_ZN39_INTERNAL_b0596ca7_4_k_cu_e012173e_27254cuda3std3__419piecewise_constructE,(_ZN39_INTERNAL_b0596ca7_4_k_cu_e012173e_27254cuda3std3__45__cpo4cendE - _ZN39_INTERNAL_b0596ca7_4_k_cu_e012173e_27254cuda3std3__419piecewise_constructE)
_ZN39_INTERNAL_b0596ca7_4_k_cu_e012173e_27254cuda3std3__419piecewise_constructE:
	.zero		1
	.type		_ZN39_INTERNAL_b0596ca7_4_k_cu_e012173e_27254cuda3std3__45__cpo4cendE,@object
	.size		_ZN39_INTERNAL_b0596ca7_4_k_cu_e012173e_27254cuda3std3__45__cpo4cendE,(_ZN39_INTERNAL_b0596ca7_4_k_cu_e012173e_27254cuda3std6ranges3__45__cpo4swapE - _ZN39_INTERNAL_b0596ca7_4_k_cu_e012173e_27254cuda3std3__45__cpo4cendE)
_ZN39_INTERNAL_b0596ca7_4_k_cu_e012173e_27254cuda3std3__45__cpo4cendE:
	.zero		1
	.type		_ZN39_INTERNAL_b0596ca7_4_k_cu_e012173e_27254cuda3std6ranges3__45__cpo4swapE,@object
	.size		_ZN39_INTERNAL_b0596ca7_4_k_cu_e012173e_27254cuda3std6ranges3__45__cpo4swapE,(.L_8 - _ZN39_INTERNAL_b0596ca7_4_k_cu_e012173e_27254cuda3std6ranges3__45__cpo4swapE)
_ZN39_INTERNAL_b0596ca7_4_k_cu_e012173e_27254cuda3std6ranges3__45__cpo4swapE:
	.zero		1
.L_8:


//--------------------- .nv.constant0._ZN7cutlass13device_kernelINS_4gemm6kernel13GemmUniversalINS1_17GroupProblemShapeIN4cute5tupleIJiiiEEEEENS1_10collective13CollectiveMmaINS1_39MainloopSm90ArrayTmaGmmaWarpSpecializedILi3ENS6_IJNS5_1CILi2EEENSC_ILi1EEESE_EEENS1_43KernelPtrArrayTmaWarpSpecializedCooperativeEEENS6_IJNSC_ILi256EEESI_NSC_ILi64EEEEEENS_6half_tEPNS6_IJlSE_NSC_ILi0EEEEEESL_SO_NS5_8TiledMMAINS5_8MMA_AtomIJNS5_4SM904GMMA26MMA_64x256x16_F32F16F16_SSILNSS_5MajorE0ELSU_0ELNSS_7ScaleInE1ELSV_1EEEEEENS5_6LayoutISF_NS6_IJSE_SM_SM_EEEEENS6_IJNS5_10UnderscoreES11_S11_EEEEENS5_13SM90_TMA_LOADENS5_14ComposedLayoutINS5_7SwizzleILi3ELi4ELi3EEENS5_18smem_ptr_flag_bitsILi16EEENSY_INS6_IJNSC_ILi8EEESJ_EEENS6_IJSJ_SE_EEEEEEEvNS5_8identityENS5_23SM90_TMA_LOAD_MULTICASTES1E_vS1F_EENS_8epilogue10collective18CollectiveEpilogueINS1I_30Sm90PtrArrayTmaWarpSpecializedILi4ELi2ELi16ELb1ELb0ELi2EEEJSK_NS6_IJNSC_ILi128EEENSC_ILi32EEEEEESL_PNS6_IJSE_lSM_EEESL_S1R_NS1I_6fusion15FusionCallbacksIS1M_NS1S_17LinearCombinationISL_fSL_fLNS_15FloatRoundStyleE2EEESK_S1P_JEEES14_NS15_IS17_S19_NSY_INS6_IJSJ_S1A_EEENS6_IJSE_SJ_EEEEEEENS5_17SM75_U16x8_LDSM_TENS5_14SM90_TMA_STOREES21_NS5_17SM90_U16x8_STSM_TENS5_9Copy_AtomIJNS5_17SM90_U32x4_STSM_NESL_EEEvEEEvvEEEEvNT_6ParamsE --------------------------
	.section	.nv.constant0._ZN7cutlass13device_kernelINS_4gemm6kernel13GemmUniversalINS1_17GroupProblemShapeIN4cute5tupleIJiiiEEEEENS1_10collective13CollectiveMmaINS1_39MainloopSm90ArrayTmaGmmaWarpSpecializedILi3ENS6_IJNS5_1CILi2EEENSC_ILi1EEESE_EEENS1_43KernelPtrArrayTmaWarpSpecializedCooperativeEEENS6_IJNSC_ILi256EEESI_NSC_ILi64EEEEEENS_6half_tEPNS6_IJlSE_NSC_ILi0EEEEEESL_SO_NS5_8TiledMMAINS5_8MMA_AtomIJNS5_4SM904GMMA26MMA_64x256x16_F32F16F16_SSILNSS_5MajorE0ELSU_0ELNSS_7ScaleInE1ELSV_1EEEEEENS5_6LayoutISF_NS6_IJSE_SM_SM_EEEEENS6_IJNS5_10UnderscoreES11_S11_EEEEENS5_13SM90_TMA_LOADENS5_14ComposedLayoutINS5_7SwizzleILi3ELi4ELi3EEENS5_18smem_ptr_flag_bitsILi16EEENSY_INS6_IJNSC_ILi8EEESJ_EEENS6_IJSJ_SE_EEEEEEEvNS5_8identityENS5_23SM90_TMA_LOAD_MULTICASTES1E_vS1F_EENS_8epilogue10collective18CollectiveEpilogueINS1I_30Sm90PtrArrayTmaWarpSpecializedILi4ELi2ELi16ELb1ELb0ELi2EEEJSK_NS6_IJNSC_ILi128EEENSC_ILi32EEEEEESL_PNS6_IJSE_lSM_EEESL_S1R_NS1I_6fusion15FusionCallbacksIS1M_NS1S_17LinearCombinationISL_fSL_fLNS_15FloatRoundStyleE2EEESK_S1P_JEEES14_NS15_IS17_S19_NSY_INS6_IJSJ_S1A_EEENS6_IJSE_SJ_EEEEEEENS5_17SM75_U16x8_LDSM_TENS5_14SM90_TMA_STOREES21_NS5_17SM90_U16x8_STSM_TENS5_9Copy_AtomIJNS5_17SM90_U32x4_STSM_NESL_EEEvEEEvvEEEEvNT_6ParamsE,"a",@progbits
	.sectionflags	@""
	.align	4
.nv.constant0._ZN7cutlass13device_kernelINS_4gemm6kernel13GemmUniversalINS1_17GroupProblemShapeIN4cute5tupleIJiiiEEEEENS1_10collective13CollectiveMmaINS1_39MainloopSm90ArrayTmaGmmaWarpSpecializedILi3ENS6_IJNS5_1CILi2EEENSC_ILi1EEESE_EEENS1_43KernelPtrArrayTmaWarpSpecializedCooperativeEEENS6_IJNSC_ILi256EEESI_NSC_ILi64EEEEEENS_6half_tEPNS6_IJlSE_NSC_ILi0EEEEEESL_SO_NS5_8TiledMMAINS5_8MMA_AtomIJNS5_4SM904GMMA26MMA_64x256x16_F32F16F16_SSILNSS_5MajorE0ELSU_0ELNSS_7ScaleInE1ELSV_1EEEEEENS5_6LayoutISF_NS6_IJSE_SM_SM_EEEEENS6_IJNS5_10UnderscoreES11_S11_EEEEENS5_13SM90_TMA_LOADENS5_14ComposedLayoutINS5_7SwizzleILi3ELi4ELi3EEENS5_18smem_ptr_flag_bitsILi16EEENSY_INS6_IJNSC_ILi8EEESJ_EEENS6_IJSJ_SE_EEEEEEEvNS5_8identityENS5_23SM90_TMA_LOAD_MULTICASTES1E_vS1F_EENS_8epilogue10collective18CollectiveEpilogueINS1I_30Sm90PtrArrayTmaWarpSpecializedILi4ELi2ELi16ELb1ELb0ELi2EEEJSK_NS6_IJNSC_ILi128EEENSC_ILi32EEEEEESL_PNS6_IJSE_lSM_EEESL_S1R_NS1I_6fusion15FusionCallbacksIS1M_NS1S_17LinearCombinationISL_fSL_fLNS_15FloatRoundStyleE2EEESK_S1P_JEEES14_NS15_IS17_S19_NSY_INS6_IJSJ_S1A_EEENS6_IJSE_SJ_EEEEEEENS5_17SM75_U16x8_LDSM_TENS5_14SM90_TMA_STOREES21_NS5_17SM90_U16x8_STSM_TENS5_9Copy_AtomIJNS5_17SM90_U32x4_STSM_NESL_EEEvEEEvvEEEEvNT_6ParamsE:
	.zero		2432


//--------------------- SYMBOLS --------------------------

	.type		.nv.reservedSmem.offset0,@object
	.size		.nv.reservedSmem.offset0,0x4
	.type		__assertfail,@function
